//
// Generated by NVIDIA NVVM Compiler
//
// Compiler Build ID: CL-36424714
// Cuda compilation tools, release 13.0, V13.0.88
// Based on NVVM 20.0.0
//

.version 9.0
.target sm_100
.address_size 64

	// .globl	custom_allreduce_1stage_bf16

.visible .entry custom_allreduce_1stage_bf16(
	.param .u64 .ptr .align 1 custom_allreduce_1stage_bf16_param_0,
	.param .align 16 .b8 custom_allreduce_1stage_bf16_param_1[64],
	.param .u64 .ptr .align 1 custom_allreduce_1stage_bf16_param_2,
	.param .u64 .ptr .align 1 custom_allreduce_1stage_bf16_param_3,
	.param .u32 custom_allreduce_1stage_bf16_param_4,
	.param .u32 custom_allreduce_1stage_bf16_param_5,
	.param .u32 custom_allreduce_1stage_bf16_param_6
)
.maxntid 512
.minnctapersm 1
{
	.local .align 16 .b8 	__local_depot0[128];
	.reg .b64 	%SP;
	.reg .b64 	%SPL;
	.reg .pred 	%p<22>;
	.reg .b16 	%rs<217>;
	.reg .b32 	%r<181>;
	.reg .b32 	%f<425>;
	.reg .b64 	%rd<114>;

	mov.u64 	%SPL, __local_depot0;
	ld.param.u64 	%rd12, [custom_allreduce_1stage_bf16_param_0];
	ld.param.v2.u64 	{%rd13, %rd14}, [custom_allreduce_1stage_bf16_param_1+48];
	ld.param.v2.u64 	{%rd15, %rd16}, [custom_allreduce_1stage_bf16_param_1+32];
	ld.param.v2.u64 	{%rd17, %rd18}, [custom_allreduce_1stage_bf16_param_1+16];
	ld.param.v2.u64 	{%rd19, %rd20}, [custom_allreduce_1stage_bf16_param_1];
	ld.param.u64 	%rd21, [custom_allreduce_1stage_bf16_param_2];
	ld.param.u64 	%rd22, [custom_allreduce_1stage_bf16_param_3];
	ld.param.u32 	%r35, [custom_allreduce_1stage_bf16_param_4];
	ld.param.u32 	%r36, [custom_allreduce_1stage_bf16_param_5];
	ld.param.u32 	%r37, [custom_allreduce_1stage_bf16_param_6];
	cvta.to.global.u64 	%rd1, %rd22;
	cvta.to.global.u64 	%rd23, %rd21;
	cvta.to.global.u64 	%rd24, %rd12;
	add.u64 	%rd2, %SPL, 0;
	add.u64 	%rd3, %SPL, 64;
	st.local.v2.u64 	[%rd2], {%rd19, %rd20};
	st.local.v2.u64 	[%rd2+16], {%rd17, %rd18};
	st.local.v2.u64 	[%rd2+32], {%rd15, %rd16};
	st.local.v2.u64 	[%rd2+48], {%rd13, %rd14};
	ld.global.nc.v2.u64 	{%rd4, %rd27}, [%rd24];
	ld.global.nc.v2.u64 	{%rd28, %rd29}, [%rd24+16];
	ld.global.nc.v2.u64 	{%rd30, %rd31}, [%rd24+32];
	ld.global.nc.v2.u64 	{%rd32, %rd33}, [%rd24+48];
	st.local.v2.u64 	[%rd3], {%rd4, %rd27};
	st.local.v2.u64 	[%rd3+16], {%rd28, %rd29};
	add.s64 	%rd5, %rd3, 32;
	st.local.v2.u64 	[%rd3+32], {%rd30, %rd31};
	st.local.v2.u64 	[%rd3+48], {%rd32, %rd33};
	mov.u32 	%r1, %ctaid.x;
	mul.wide.u32 	%rd34, %r1, 4;
	add.s64 	%rd6, %rd23, %rd34;
	ld.global.u32 	%r38, [%rd6+2304];
	add.s32 	%r2, %r38, 1;
	mov.u32 	%r3, %tid.x;
	setp.ge.u32 	%p1, %r3, %r36;
	mul.wide.u32 	%rd35, %r1, 32;
	add.s64 	%rd7, %rd21, %rd35;
	@%p1 bra 	$L__BB0_3;
	mul.wide.u32 	%rd37, %r3, 8;
	add.s64 	%rd38, %rd2, %rd37;
	ld.local.u64 	%rd39, [%rd38];
	add.s64 	%rd41, %rd39, %rd35;
	mul.wide.s32 	%rd42, %r35, 4;
	add.s64 	%rd36, %rd41, %rd42;
	mul.wide.u32 	%rd43, %r3, 4;
	add.s64 	%rd8, %rd7, %rd43;
	// begin inline asm
	st.volatile.global.u32 [%rd36], %r2;
	// end inline asm
$L__BB0_2:
	// begin inline asm
	ld.volatile.global.u32 %r40, [%rd8];
	// end inline asm
	setp.ne.s32 	%p2, %r40, %r2;
	@%p2 bra 	$L__BB0_2;
$L__BB0_3:
	bar.sync 	0;
	setp.ne.s32 	%p3, %r3, 0;
	@%p3 bra 	$L__BB0_5;
	st.global.u32 	[%rd6+2304], %r2;
$L__BB0_5:
	mov.u32 	%r41, %nctaid.x;
	mov.u32 	%r42, %ntid.x;
	mul.lo.s32 	%r4, %r41, %r42;
	mad.lo.s32 	%r179, %r1, %r42, %r3;
	setp.ge.s32 	%p4, %r179, %r37;
	@%p4 bra 	$L__BB0_27;
	setp.lt.s32 	%p5, %r36, 2;
	@%p5 bra 	$L__BB0_21;
	add.s32 	%r93, %r36, -1;
	add.s32 	%r6, %r36, -2;
	add.s32 	%r94, %r36, 7;
	and.b32  	%r95, %r94, 7;
	add.s32 	%r7, %r95, -1;
	add.s32 	%r96, %r36, 3;
	and.b32  	%r8, %r96, 3;
	and.b32  	%r9, %r93, 7;
	and.b32  	%r10, %r94, 3;
	and.b32  	%r11, %r96, 1;
	and.b32  	%r97, %r93, -8;
	neg.s32 	%r12, %r97;
$L__BB0_8:
	setp.lt.u32 	%p11, %r6, 7;
	mul.wide.s32 	%rd58, %r179, 16;
	add.s64 	%rd59, %rd4, %rd58;
	ld.v4.b32 	{%r99, %r100, %r101, %r102}, [%rd59];
	mov.b32 	{%rs87, %rs88}, %r102;
	mov.b32 	{%rs85, %rs86}, %r101;
	mov.b32 	{%rs83, %rs84}, %r100;
	mov.b32 	{%rs81, %rs82}, %r99;
	// begin inline asm
	{ cvt.f32.bf16 %f424, %rs81;}

	// end inline asm
	// begin inline asm
	{ cvt.f32.bf16 %f423, %rs82;}

	// end inline asm
	// begin inline asm
	{ cvt.f32.bf16 %f422, %rs83;}

	// end inline asm
	// begin inline asm
	{ cvt.f32.bf16 %f421, %rs84;}

	// end inline asm
	// begin inline asm
	{ cvt.f32.bf16 %f420, %rs85;}

	// end inline asm
	// begin inline asm
	{ cvt.f32.bf16 %f419, %rs86;}

	// end inline asm
	// begin inline asm
	{ cvt.f32.bf16 %f418, %rs87;}

	// end inline asm
	// begin inline asm
	{ cvt.f32.bf16 %f417, %rs88;}

	// end inline asm
	mov.b32 	%r175, 1;
	@%p11 bra 	$L__BB0_12;
	mov.b32 	%r172, 0;
	mov.u64 	%rd113, %rd5;
	mov.u32 	%r173, %r12;
$L__BB0_10:
	.pragma "nounroll";
	ld.local.u64 	%rd60, [%rd113+-24];
	add.s64 	%rd62, %rd60, %rd58;
	ld.v4.b32 	{%r104, %r105, %r106, %r107}, [%rd62];
	mov.b32 	{%rs95, %rs96}, %r107;
	mov.b32 	{%rs93, %rs94}, %r106;
	mov.b32 	{%rs91, %rs92}, %r105;
	mov.b32 	{%rs89, %rs90}, %r104;
	// begin inline asm
	{ cvt.f32.bf16 %f169, %rs89;}

	// end inline asm
	add.f32 	%f233, %f169, %f424;
	// begin inline asm
	{ cvt.f32.bf16 %f170, %rs90;}

	// end inline asm
	add.f32 	%f234, %f170, %f423;
	// begin inline asm
	{ cvt.f32.bf16 %f171, %rs91;}

	// end inline asm
	add.f32 	%f235, %f171, %f422;
	// begin inline asm
	{ cvt.f32.bf16 %f172, %rs92;}

	// end inline asm
	add.f32 	%f236, %f172, %f421;
	// begin inline asm
	{ cvt.f32.bf16 %f173, %rs93;}

	// end inline asm
	add.f32 	%f237, %f173, %f420;
	// begin inline asm
	{ cvt.f32.bf16 %f174, %rs94;}

	// end inline asm
	add.f32 	%f238, %f174, %f419;
	// begin inline asm
	{ cvt.f32.bf16 %f175, %rs95;}

	// end inline asm
	add.f32 	%f239, %f175, %f418;
	// begin inline asm
	{ cvt.f32.bf16 %f176, %rs96;}

	// end inline asm
	add.f32 	%f240, %f176, %f417;
	ld.local.v2.u64 	{%rd63, %rd64}, [%rd113+-16];
	add.s64 	%rd65, %rd63, %rd58;
	ld.v4.b32 	{%r108, %r109, %r110, %r111}, [%rd65];
	mov.b32 	{%rs103, %rs104}, %r111;
	mov.b32 	{%rs101, %rs102}, %r110;
	mov.b32 	{%rs99, %rs100}, %r109;
	mov.b32 	{%rs97, %rs98}, %r108;
	// begin inline asm
	{ cvt.f32.bf16 %f177, %rs97;}

	// end inline asm
	add.f32 	%f241, %f177, %f233;
	// begin inline asm
	{ cvt.f32.bf16 %f178, %rs98;}

	// end inline asm
	add.f32 	%f242, %f178, %f234;
	// begin inline asm
	{ cvt.f32.bf16 %f179, %rs99;}

	// end inline asm
	add.f32 	%f243, %f179, %f235;
	// begin inline asm
	{ cvt.f32.bf16 %f180, %rs100;}

	// end inline asm
	add.f32 	%f244, %f180, %f236;
	// begin inline asm
	{ cvt.f32.bf16 %f181, %rs101;}

	// end inline asm
	add.f32 	%f245, %f181, %f237;
	// begin inline asm
	{ cvt.f32.bf16 %f182, %rs102;}

	// end inline asm
	add.f32 	%f246, %f182, %f238;
	// begin inline asm
	{ cvt.f32.bf16 %f183, %rs103;}

	// end inline asm
	add.f32 	%f247, %f183, %f239;
	// begin inline asm
	{ cvt.f32.bf16 %f184, %rs104;}

	// end inline asm
	add.f32 	%f248, %f184, %f240;
	add.s64 	%rd66, %rd64, %rd58;
	ld.v4.b32 	{%r112, %r113, %r114, %r115}, [%rd66];
	mov.b32 	{%rs111, %rs112}, %r115;
	mov.b32 	{%rs109, %rs110}, %r114;
	mov.b32 	{%rs107, %rs108}, %r113;
	mov.b32 	{%rs105, %rs106}, %r112;
	// begin inline asm
	{ cvt.f32.bf16 %f185, %rs105;}

	// end inline asm
	add.f32 	%f249, %f185, %f241;
	// begin inline asm
	{ cvt.f32.bf16 %f186, %rs106;}

	// end inline asm
	add.f32 	%f250, %f186, %f242;
	// begin inline asm
	{ cvt.f32.bf16 %f187, %rs107;}

	// end inline asm
	add.f32 	%f251, %f187, %f243;
	// begin inline asm
	{ cvt.f32.bf16 %f188, %rs108;}

	// end inline asm
	add.f32 	%f252, %f188, %f244;
	// begin inline asm
	{ cvt.f32.bf16 %f189, %rs109;}

	// end inline asm
	add.f32 	%f253, %f189, %f245;
	// begin inline asm
	{ cvt.f32.bf16 %f190, %rs110;}

	// end inline asm
	add.f32 	%f254, %f190, %f246;
	// begin inline asm
	{ cvt.f32.bf16 %f191, %rs111;}

	// end inline asm
	add.f32 	%f255, %f191, %f247;
	// begin inline asm
	{ cvt.f32.bf16 %f192, %rs112;}

	// end inline asm
	add.f32 	%f256, %f192, %f248;
	ld.local.v2.u64 	{%rd67, %rd68}, [%rd113];
	add.s64 	%rd69, %rd67, %rd58;
	ld.v4.b32 	{%r116, %r117, %r118, %r119}, [%rd69];
	mov.b32 	{%rs119, %rs120}, %r119;
	mov.b32 	{%rs117, %rs118}, %r118;
	mov.b32 	{%rs115, %rs116}, %r117;
	mov.b32 	{%rs113, %rs114}, %r116;
	// begin inline asm
	{ cvt.f32.bf16 %f193, %rs113;}

	// end inline asm
	add.f32 	%f257, %f193, %f249;
	// begin inline asm
	{ cvt.f32.bf16 %f194, %rs114;}

	// end inline asm
	add.f32 	%f258, %f194, %f250;
	// begin inline asm
	{ cvt.f32.bf16 %f195, %rs115;}

	// end inline asm
	add.f32 	%f259, %f195, %f251;
	// begin inline asm
	{ cvt.f32.bf16 %f196, %rs116;}

	// end inline asm
	add.f32 	%f260, %f196, %f252;
	// begin inline asm
	{ cvt.f32.bf16 %f197, %rs117;}

	// end inline asm
	add.f32 	%f261, %f197, %f253;
	// begin inline asm
	{ cvt.f32.bf16 %f198, %rs118;}

	// end inline asm
	add.f32 	%f262, %f198, %f254;
	// begin inline asm
	{ cvt.f32.bf16 %f199, %rs119;}

	// end inline asm
	add.f32 	%f263, %f199, %f255;
	// begin inline asm
	{ cvt.f32.bf16 %f200, %rs120;}

	// end inline asm
	add.f32 	%f264, %f200, %f256;
	add.s64 	%rd70, %rd68, %rd58;
	ld.v4.b32 	{%r120, %r121, %r122, %r123}, [%rd70];
	mov.b32 	{%rs127, %rs128}, %r123;
	mov.b32 	{%rs125, %rs126}, %r122;
	mov.b32 	{%rs123, %rs124}, %r121;
	mov.b32 	{%rs121, %rs122}, %r120;
	// begin inline asm
	{ cvt.f32.bf16 %f201, %rs121;}

	// end inline asm
	add.f32 	%f265, %f201, %f257;
	// begin inline asm
	{ cvt.f32.bf16 %f202, %rs122;}

	// end inline asm
	add.f32 	%f266, %f202, %f258;
	// begin inline asm
	{ cvt.f32.bf16 %f203, %rs123;}

	// end inline asm
	add.f32 	%f267, %f203, %f259;
	// begin inline asm
	{ cvt.f32.bf16 %f204, %rs124;}

	// end inline asm
	add.f32 	%f268, %f204, %f260;
	// begin inline asm
	{ cvt.f32.bf16 %f205, %rs125;}

	// end inline asm
	add.f32 	%f269, %f205, %f261;
	// begin inline asm
	{ cvt.f32.bf16 %f206, %rs126;}

	// end inline asm
	add.f32 	%f270, %f206, %f262;
	// begin inline asm
	{ cvt.f32.bf16 %f207, %rs127;}

	// end inline asm
	add.f32 	%f271, %f207, %f263;
	// begin inline asm
	{ cvt.f32.bf16 %f208, %rs128;}

	// end inline asm
	add.f32 	%f272, %f208, %f264;
	ld.local.v2.u64 	{%rd71, %rd72}, [%rd113+16];
	add.s64 	%rd73, %rd71, %rd58;
	ld.v4.b32 	{%r124, %r125, %r126, %r127}, [%rd73];
	mov.b32 	{%rs135, %rs136}, %r127;
	mov.b32 	{%rs133, %rs134}, %r126;
	mov.b32 	{%rs131, %rs132}, %r125;
	mov.b32 	{%rs129, %rs130}, %r124;
	// begin inline asm
	{ cvt.f32.bf16 %f209, %rs129;}

	// end inline asm
	add.f32 	%f273, %f209, %f265;
	// begin inline asm
	{ cvt.f32.bf16 %f210, %rs130;}

	// end inline asm
	add.f32 	%f274, %f210, %f266;
	// begin inline asm
	{ cvt.f32.bf16 %f211, %rs131;}

	// end inline asm
	add.f32 	%f275, %f211, %f267;
	// begin inline asm
	{ cvt.f32.bf16 %f212, %rs132;}

	// end inline asm
	add.f32 	%f276, %f212, %f268;
	// begin inline asm
	{ cvt.f32.bf16 %f213, %rs133;}

	// end inline asm
	add.f32 	%f277, %f213, %f269;
	// begin inline asm
	{ cvt.f32.bf16 %f214, %rs134;}

	// end inline asm
	add.f32 	%f278, %f214, %f270;
	// begin inline asm
	{ cvt.f32.bf16 %f215, %rs135;}

	// end inline asm
	add.f32 	%f279, %f215, %f271;
	// begin inline asm
	{ cvt.f32.bf16 %f216, %rs136;}

	// end inline asm
	add.f32 	%f280, %f216, %f272;
	add.s64 	%rd74, %rd72, %rd58;
	ld.v4.b32 	{%r128, %r129, %r130, %r131}, [%rd74];
	mov.b32 	{%rs143, %rs144}, %r131;
	mov.b32 	{%rs141, %rs142}, %r130;
	mov.b32 	{%rs139, %rs140}, %r129;
	mov.b32 	{%rs137, %rs138}, %r128;
	// begin inline asm
	{ cvt.f32.bf16 %f217, %rs137;}

	// end inline asm
	add.f32 	%f281, %f217, %f273;
	// begin inline asm
	{ cvt.f32.bf16 %f218, %rs138;}

	// end inline asm
	add.f32 	%f282, %f218, %f274;
	// begin inline asm
	{ cvt.f32.bf16 %f219, %rs139;}

	// end inline asm
	add.f32 	%f283, %f219, %f275;
	// begin inline asm
	{ cvt.f32.bf16 %f220, %rs140;}

	// end inline asm
	add.f32 	%f284, %f220, %f276;
	// begin inline asm
	{ cvt.f32.bf16 %f221, %rs141;}

	// end inline asm
	add.f32 	%f285, %f221, %f277;
	// begin inline asm
	{ cvt.f32.bf16 %f222, %rs142;}

	// end inline asm
	add.f32 	%f286, %f222, %f278;
	// begin inline asm
	{ cvt.f32.bf16 %f223, %rs143;}

	// end inline asm
	add.f32 	%f287, %f223, %f279;
	// begin inline asm
	{ cvt.f32.bf16 %f224, %rs144;}

	// end inline asm
	add.f32 	%f288, %f224, %f280;
	ld.local.u64 	%rd75, [%rd113+32];
	add.s64 	%rd76, %rd75, %rd58;
	ld.v4.b32 	{%r132, %r133, %r134, %r135}, [%rd76];
	mov.b32 	{%rs151, %rs152}, %r135;
	mov.b32 	{%rs149, %rs150}, %r134;
	mov.b32 	{%rs147, %rs148}, %r133;
	mov.b32 	{%rs145, %rs146}, %r132;
	// begin inline asm
	{ cvt.f32.bf16 %f225, %rs145;}

	// end inline asm
	add.f32 	%f424, %f225, %f281;
	// begin inline asm
	{ cvt.f32.bf16 %f226, %rs146;}

	// end inline asm
	add.f32 	%f423, %f226, %f282;
	// begin inline asm
	{ cvt.f32.bf16 %f227, %rs147;}

	// end inline asm
	add.f32 	%f422, %f227, %f283;
	// begin inline asm
	{ cvt.f32.bf16 %f228, %rs148;}

	// end inline asm
	add.f32 	%f421, %f228, %f284;
	// begin inline asm
	{ cvt.f32.bf16 %f229, %rs149;}

	// end inline asm
	add.f32 	%f420, %f229, %f285;
	// begin inline asm
	{ cvt.f32.bf16 %f230, %rs150;}

	// end inline asm
	add.f32 	%f419, %f230, %f286;
	// begin inline asm
	{ cvt.f32.bf16 %f231, %rs151;}

	// end inline asm
	add.f32 	%f418, %f231, %f287;
	// begin inline asm
	{ cvt.f32.bf16 %f232, %rs152;}

	// end inline asm
	add.f32 	%f417, %f232, %f288;
	add.s32 	%r173, %r173, 8;
	add.s32 	%r172, %r172, 8;
	add.s64 	%rd113, %rd113, 64;
	setp.ne.s32 	%p12, %r173, 0;
	@%p12 bra 	$L__BB0_10;
	add.s32 	%r175, %r172, 1;
$L__BB0_12:
	setp.eq.s32 	%p13, %r9, 0;
	@%p13 bra 	$L__BB0_20;
	setp.lt.u32 	%p14, %r7, 3;
	@%p14 bra 	$L__BB0_15;
	mul.wide.u32 	%rd77, %r175, 8;
	add.s64 	%rd78, %rd3, %rd77;
	ld.local.u64 	%rd79, [%rd78];
	add.s64 	%rd81, %rd79, %rd58;
	ld.v4.b32 	{%r136, %r137, %r138, %r139}, [%rd81];
	mov.b32 	{%rs159, %rs160}, %r139;
	mov.b32 	{%rs157, %rs158}, %r138;
	mov.b32 	{%rs155, %rs156}, %r137;
	mov.b32 	{%rs153, %rs154}, %r136;
	// begin inline asm
	{ cvt.f32.bf16 %f289, %rs153;}

	// end inline asm
	add.f32 	%f321, %f289, %f424;
	// begin inline asm
	{ cvt.f32.bf16 %f290, %rs154;}

	// end inline asm
	add.f32 	%f322, %f290, %f423;
	// begin inline asm
	{ cvt.f32.bf16 %f291, %rs155;}

	// end inline asm
	add.f32 	%f323, %f291, %f422;
	// begin inline asm
	{ cvt.f32.bf16 %f292, %rs156;}

	// end inline asm
	add.f32 	%f324, %f292, %f421;
	// begin inline asm
	{ cvt.f32.bf16 %f293, %rs157;}

	// end inline asm
	add.f32 	%f325, %f293, %f420;
	// begin inline asm
	{ cvt.f32.bf16 %f294, %rs158;}

	// end inline asm
	add.f32 	%f326, %f294, %f419;
	// begin inline asm
	{ cvt.f32.bf16 %f295, %rs159;}

	// end inline asm
	add.f32 	%f327, %f295, %f418;
	// begin inline asm
	{ cvt.f32.bf16 %f296, %rs160;}

	// end inline asm
	add.f32 	%f328, %f296, %f417;
	ld.local.u64 	%rd82, [%rd78+8];
	add.s64 	%rd83, %rd82, %rd58;
	ld.v4.b32 	{%r140, %r141, %r142, %r143}, [%rd83];
	mov.b32 	{%rs167, %rs168}, %r143;
	mov.b32 	{%rs165, %rs166}, %r142;
	mov.b32 	{%rs163, %rs164}, %r141;
	mov.b32 	{%rs161, %rs162}, %r140;
	// begin inline asm
	{ cvt.f32.bf16 %f297, %rs161;}

	// end inline asm
	add.f32 	%f329, %f297, %f321;
	// begin inline asm
	{ cvt.f32.bf16 %f298, %rs162;}

	// end inline asm
	add.f32 	%f330, %f298, %f322;
	// begin inline asm
	{ cvt.f32.bf16 %f299, %rs163;}

	// end inline asm
	add.f32 	%f331, %f299, %f323;
	// begin inline asm
	{ cvt.f32.bf16 %f300, %rs164;}

	// end inline asm
	add.f32 	%f332, %f300, %f324;
	// begin inline asm
	{ cvt.f32.bf16 %f301, %rs165;}

	// end inline asm
	add.f32 	%f333, %f301, %f325;
	// begin inline asm
	{ cvt.f32.bf16 %f302, %rs166;}

	// end inline asm
	add.f32 	%f334, %f302, %f326;
	// begin inline asm
	{ cvt.f32.bf16 %f303, %rs167;}

	// end inline asm
	add.f32 	%f335, %f303, %f327;
	// begin inline asm
	{ cvt.f32.bf16 %f304, %rs168;}

	// end inline asm
	add.f32 	%f336, %f304, %f328;
	ld.local.u64 	%rd84, [%rd78+16];
	add.s64 	%rd85, %rd84, %rd58;
	ld.v4.b32 	{%r144, %r145, %r146, %r147}, [%rd85];
	mov.b32 	{%rs175, %rs176}, %r147;
	mov.b32 	{%rs173, %rs174}, %r146;
	mov.b32 	{%rs171, %rs172}, %r145;
	mov.b32 	{%rs169, %rs170}, %r144;
	// begin inline asm
	{ cvt.f32.bf16 %f305, %rs169;}

	// end inline asm
	add.f32 	%f337, %f305, %f329;
	// begin inline asm
	{ cvt.f32.bf16 %f306, %rs170;}

	// end inline asm
	add.f32 	%f338, %f306, %f330;
	// begin inline asm
	{ cvt.f32.bf16 %f307, %rs171;}

	// end inline asm
	add.f32 	%f339, %f307, %f331;
	// begin inline asm
	{ cvt.f32.bf16 %f308, %rs172;}

	// end inline asm
	add.f32 	%f340, %f308, %f332;
	// begin inline asm
	{ cvt.f32.bf16 %f309, %rs173;}

	// end inline asm
	add.f32 	%f341, %f309, %f333;
	// begin inline asm
	{ cvt.f32.bf16 %f310, %rs174;}

	// end inline asm
	add.f32 	%f342, %f310, %f334;
	// begin inline asm
	{ cvt.f32.bf16 %f311, %rs175;}

	// end inline asm
	add.f32 	%f343, %f311, %f335;
	// begin inline asm
	{ cvt.f32.bf16 %f312, %rs176;}

	// end inline asm
	add.f32 	%f344, %f312, %f336;
	ld.local.u64 	%rd86, [%rd78+24];
	add.s64 	%rd87, %rd86, %rd58;
	ld.v4.b32 	{%r148, %r149, %r150, %r151}, [%rd87];
	mov.b32 	{%rs183, %rs184}, %r151;
	mov.b32 	{%rs181, %rs182}, %r150;
	mov.b32 	{%rs179, %rs180}, %r149;
	mov.b32 	{%rs177, %rs178}, %r148;
	// begin inline asm
	{ cvt.f32.bf16 %f313, %rs177;}

	// end inline asm
	add.f32 	%f424, %f313, %f337;
	// begin inline asm
	{ cvt.f32.bf16 %f314, %rs178;}

	// end inline asm
	add.f32 	%f423, %f314, %f338;
	// begin inline asm
	{ cvt.f32.bf16 %f315, %rs179;}

	// end inline asm
	add.f32 	%f422, %f315, %f339;
	// begin inline asm
	{ cvt.f32.bf16 %f316, %rs180;}

	// end inline asm
	add.f32 	%f421, %f316, %f340;
	// begin inline asm
	{ cvt.f32.bf16 %f317, %rs181;}

	// end inline asm
	add.f32 	%f420, %f317, %f341;
	// begin inline asm
	{ cvt.f32.bf16 %f318, %rs182;}

	// end inline asm
	add.f32 	%f419, %f318, %f342;
	// begin inline asm
	{ cvt.f32.bf16 %f319, %rs183;}

	// end inline asm
	add.f32 	%f418, %f319, %f343;
	// begin inline asm
	{ cvt.f32.bf16 %f320, %rs184;}

	// end inline asm
	add.f32 	%f417, %f320, %f344;
	add.s32 	%r175, %r175, 4;
$L__BB0_15:
	setp.eq.s32 	%p15, %r10, 0;
	@%p15 bra 	$L__BB0_20;
	setp.eq.s32 	%p16, %r8, 1;
	@%p16 bra 	$L__BB0_18;
	mul.wide.u32 	%rd88, %r175, 8;
	add.s64 	%rd89, %rd3, %rd88;
	ld.local.u64 	%rd90, [%rd89];
	add.s64 	%rd92, %rd90, %rd58;
	ld.v4.b32 	{%r152, %r153, %r154, %r155}, [%rd92];
	mov.b32 	{%rs191, %rs192}, %r155;
	mov.b32 	{%rs189, %rs190}, %r154;
	mov.b32 	{%rs187, %rs188}, %r153;
	mov.b32 	{%rs185, %rs186}, %r152;
	// begin inline asm
	{ cvt.f32.bf16 %f345, %rs185;}

	// end inline asm
	add.f32 	%f361, %f345, %f424;
	// begin inline asm
	{ cvt.f32.bf16 %f346, %rs186;}

	// end inline asm
	add.f32 	%f362, %f346, %f423;
	// begin inline asm
	{ cvt.f32.bf16 %f347, %rs187;}

	// end inline asm
	add.f32 	%f363, %f347, %f422;
	// begin inline asm
	{ cvt.f32.bf16 %f348, %rs188;}

	// end inline asm
	add.f32 	%f364, %f348, %f421;
	// begin inline asm
	{ cvt.f32.bf16 %f349, %rs189;}

	// end inline asm
	add.f32 	%f365, %f349, %f420;
	// begin inline asm
	{ cvt.f32.bf16 %f350, %rs190;}

	// end inline asm
	add.f32 	%f366, %f350, %f419;
	// begin inline asm
	{ cvt.f32.bf16 %f351, %rs191;}

	// end inline asm
	add.f32 	%f367, %f351, %f418;
	// begin inline asm
	{ cvt.f32.bf16 %f352, %rs192;}

	// end inline asm
	add.f32 	%f368, %f352, %f417;
	ld.local.u64 	%rd93, [%rd89+8];
	add.s64 	%rd94, %rd93, %rd58;
	ld.v4.b32 	{%r156, %r157, %r158, %r159}, [%rd94];
	mov.b32 	{%rs199, %rs200}, %r159;
	mov.b32 	{%rs197, %rs198}, %r158;
	mov.b32 	{%rs195, %rs196}, %r157;
	mov.b32 	{%rs193, %rs194}, %r156;
	// begin inline asm
	{ cvt.f32.bf16 %f353, %rs193;}

	// end inline asm
	add.f32 	%f424, %f353, %f361;
	// begin inline asm
	{ cvt.f32.bf16 %f354, %rs194;}

	// end inline asm
	add.f32 	%f423, %f354, %f362;
	// begin inline asm
	{ cvt.f32.bf16 %f355, %rs195;}

	// end inline asm
	add.f32 	%f422, %f355, %f363;
	// begin inline asm
	{ cvt.f32.bf16 %f356, %rs196;}

	// end inline asm
	add.f32 	%f421, %f356, %f364;
	// begin inline asm
	{ cvt.f32.bf16 %f357, %rs197;}

	// end inline asm
	add.f32 	%f420, %f357, %f365;
	// begin inline asm
	{ cvt.f32.bf16 %f358, %rs198;}

	// end inline asm
	add.f32 	%f419, %f358, %f366;
	// begin inline asm
	{ cvt.f32.bf16 %f359, %rs199;}

	// end inline asm
	add.f32 	%f418, %f359, %f367;
	// begin inline asm
	{ cvt.f32.bf16 %f360, %rs200;}

	// end inline asm
	add.f32 	%f417, %f360, %f368;
	add.s32 	%r175, %r175, 2;
$L__BB0_18:
	setp.eq.s32 	%p17, %r11, 0;
	@%p17 bra 	$L__BB0_20;
	mul.wide.u32 	%rd95, %r175, 8;
	add.s64 	%rd96, %rd3, %rd95;
	ld.local.u64 	%rd97, [%rd96];
	add.s64 	%rd99, %rd97, %rd58;
	ld.v4.b32 	{%r160, %r161, %r162, %r163}, [%rd99];
	mov.b32 	{%rs207, %rs208}, %r163;
	mov.b32 	{%rs205, %rs206}, %r162;
	mov.b32 	{%rs203, %rs204}, %r161;
	mov.b32 	{%rs201, %rs202}, %r160;
	// begin inline asm
	{ cvt.f32.bf16 %f369, %rs201;}

	// end inline asm
	add.f32 	%f424, %f369, %f424;
	// begin inline asm
	{ cvt.f32.bf16 %f370, %rs202;}

	// end inline asm
	add.f32 	%f423, %f370, %f423;
	// begin inline asm
	{ cvt.f32.bf16 %f371, %rs203;}

	// end inline asm
	add.f32 	%f422, %f371, %f422;
	// begin inline asm
	{ cvt.f32.bf16 %f372, %rs204;}

	// end inline asm
	add.f32 	%f421, %f372, %f421;
	// begin inline asm
	{ cvt.f32.bf16 %f373, %rs205;}

	// end inline asm
	add.f32 	%f420, %f373, %f420;
	// begin inline asm
	{ cvt.f32.bf16 %f374, %rs206;}

	// end inline asm
	add.f32 	%f419, %f374, %f419;
	// begin inline asm
	{ cvt.f32.bf16 %f375, %rs207;}

	// end inline asm
	add.f32 	%f418, %f375, %f418;
	// begin inline asm
	{ cvt.f32.bf16 %f376, %rs208;}

	// end inline asm
	add.f32 	%f417, %f376, %f417;
$L__BB0_20:
	// begin inline asm
	{  cvt.rn.bf16.f32 %rs209, %f424;}

	// end inline asm
	// begin inline asm
	{  cvt.rn.bf16.f32 %rs210, %f423;}

	// end inline asm
	// begin inline asm
	{  cvt.rn.bf16.f32 %rs211, %f422;}

	// end inline asm
	// begin inline asm
	{  cvt.rn.bf16.f32 %rs212, %f421;}

	// end inline asm
	// begin inline asm
	{  cvt.rn.bf16.f32 %rs213, %f420;}

	// end inline asm
	// begin inline asm
	{  cvt.rn.bf16.f32 %rs214, %f419;}

	// end inline asm
	// begin inline asm
	{  cvt.rn.bf16.f32 %rs215, %f418;}

	// end inline asm
	// begin inline asm
	{  cvt.rn.bf16.f32 %rs216, %f417;}

	// end inline asm
	add.s64 	%rd101, %rd1, %rd58;
	mov.b32 	%r164, {%rs215, %rs216};
	mov.b32 	%r165, {%rs213, %rs214};
	mov.b32 	%r166, {%rs211, %rs212};
	mov.b32 	%r167, {%rs209, %rs210};
	st.global.v4.b32 	[%rd101], {%r167, %r166, %r165, %r164};
	add.s32 	%r179, %r179, %r4;
	setp.lt.s32 	%p18, %r179, %r37;
	@%p18 bra 	$L__BB0_8;
	bra.uni 	$L__BB0_27;
$L__BB0_21:
	add.s32 	%r43, %r179, %r4;
	max.s32 	%r44, %r37, %r43;
	setp.lt.s32 	%p6, %r43, %r37;
	selp.u32 	%r45, 1, 0, %p6;
	add.s32 	%r46, %r43, %r45;
	sub.s32 	%r47, %r44, %r46;
	div.u32 	%r48, %r47, %r4;
	add.s32 	%r25, %r48, %r45;
	and.b32  	%r49, %r25, 3;
	setp.eq.s32 	%p7, %r49, 3;
	@%p7 bra 	$L__BB0_24;
	add.s32 	%r51, %r25, 1;
	and.b32  	%r26, %r51, 3;
	mov.b32 	%r178, 0;
$L__BB0_23:
	.pragma "nounroll";
	mul.wide.s32 	%rd45, %r179, 16;
	add.s64 	%rd46, %rd4, %rd45;
	ld.v4.b32 	{%r52, %r53, %r54, %r55}, [%rd46];
	mov.b32 	{%rs7, %rs8}, %r55;
	mov.b32 	{%rs5, %rs6}, %r54;
	mov.b32 	{%rs3, %rs4}, %r53;
	mov.b32 	{%rs1, %rs2}, %r52;
	// begin inline asm
	{ cvt.f32.bf16 %f81, %rs1;}

	// end inline asm
	// begin inline asm
	{ cvt.f32.bf16 %f82, %rs2;}

	// end inline asm
	// begin inline asm
	{ cvt.f32.bf16 %f83, %rs3;}

	// end inline asm
	// begin inline asm
	{ cvt.f32.bf16 %f84, %rs4;}

	// end inline asm
	// begin inline asm
	{ cvt.f32.bf16 %f85, %rs5;}

	// end inline asm
	// begin inline asm
	{ cvt.f32.bf16 %f86, %rs6;}

	// end inline asm
	// begin inline asm
	{ cvt.f32.bf16 %f87, %rs7;}

	// end inline asm
	// begin inline asm
	{ cvt.f32.bf16 %f88, %rs8;}

	// end inline asm
	// begin inline asm
	{  cvt.rn.bf16.f32 %rs9, %f81;}

	// end inline asm
	// begin inline asm
	{  cvt.rn.bf16.f32 %rs10, %f82;}

	// end inline asm
	// begin inline asm
	{  cvt.rn.bf16.f32 %rs11, %f83;}

	// end inline asm
	// begin inline asm
	{  cvt.rn.bf16.f32 %rs12, %f84;}

	// end inline asm
	// begin inline asm
	{  cvt.rn.bf16.f32 %rs13, %f85;}

	// end inline asm
	// begin inline asm
	{  cvt.rn.bf16.f32 %rs14, %f86;}

	// end inline asm
	// begin inline asm
	{  cvt.rn.bf16.f32 %rs15, %f87;}

	// end inline asm
	// begin inline asm
	{  cvt.rn.bf16.f32 %rs16, %f88;}

	// end inline asm
	add.s64 	%rd47, %rd1, %rd45;
	mov.b32 	%r56, {%rs15, %rs16};
	mov.b32 	%r57, {%rs13, %rs14};
	mov.b32 	%r58, {%rs11, %rs12};
	mov.b32 	%r59, {%rs9, %rs10};
	st.global.v4.b32 	[%rd47], {%r59, %r58, %r57, %r56};
	add.s32 	%r179, %r179, %r4;
	add.s32 	%r178, %r178, 1;
	setp.ne.s32 	%p8, %r178, %r26;
	@%p8 bra 	$L__BB0_23;
$L__BB0_24:
	setp.lt.u32 	%p9, %r25, 3;
	@%p9 bra 	$L__BB0_27;
	mul.wide.s32 	%rd51, %r4, 16;
	shl.b32 	%r92, %r4, 2;
$L__BB0_26:
	mul.wide.s32 	%rd48, %r179, 16;
	add.s64 	%rd49, %rd4, %rd48;
	ld.v4.b32 	{%r60, %r61, %r62, %r63}, [%rd49];
	mov.b32 	{%rs23, %rs24}, %r63;
	mov.b32 	{%rs21, %rs22}, %r62;
	mov.b32 	{%rs19, %rs20}, %r61;
	mov.b32 	{%rs17, %rs18}, %r60;
	// begin inline asm
	{ cvt.f32.bf16 %f97, %rs17;}

	// end inline asm
	// begin inline asm
	{ cvt.f32.bf16 %f98, %rs18;}

	// end inline asm
	// begin inline asm
	{ cvt.f32.bf16 %f99, %rs19;}

	// end inline asm
	// begin inline asm
	{ cvt.f32.bf16 %f100, %rs20;}

	// end inline asm
	// begin inline asm
	{ cvt.f32.bf16 %f101, %rs21;}

	// end inline asm
	// begin inline asm
	{ cvt.f32.bf16 %f102, %rs22;}

	// end inline asm
	// begin inline asm
	{ cvt.f32.bf16 %f103, %rs23;}

	// end inline asm
	// begin inline asm
	{ cvt.f32.bf16 %f104, %rs24;}

	// end inline asm
	// begin inline asm
	{  cvt.rn.bf16.f32 %rs25, %f97;}

	// end inline asm
	// begin inline asm
	{  cvt.rn.bf16.f32 %rs26, %f98;}

	// end inline asm
	// begin inline asm
	{  cvt.rn.bf16.f32 %rs27, %f99;}

	// end inline asm
	// begin inline asm
	{  cvt.rn.bf16.f32 %rs28, %f100;}

	// end inline asm
	// begin inline asm
	{  cvt.rn.bf16.f32 %rs29, %f101;}

	// end inline asm
	// begin inline asm
	{  cvt.rn.bf16.f32 %rs30, %f102;}

	// end inline asm
	// begin inline asm
	{  cvt.rn.bf16.f32 %rs31, %f103;}

	// end inline asm
	// begin inline asm
	{  cvt.rn.bf16.f32 %rs32, %f104;}

	// end inline asm
	add.s64 	%rd50, %rd1, %rd48;
	mov.b32 	%r64, {%rs31, %rs32};
	mov.b32 	%r65, {%rs29, %rs30};
	mov.b32 	%r66, {%rs27, %rs28};
	mov.b32 	%r67, {%rs25, %rs26};
	st.global.v4.b32 	[%rd50], {%r67, %r66, %r65, %r64};
	add.s64 	%rd52, %rd49, %rd51;
	ld.v4.b32 	{%r68, %r69, %r70, %r71}, [%rd52];
	mov.b32 	{%rs39, %rs40}, %r71;
	mov.b32 	{%rs37, %rs38}, %r70;
	mov.b32 	{%rs35, %rs36}, %r69;
	mov.b32 	{%rs33, %rs34}, %r68;
	// begin inline asm
	{ cvt.f32.bf16 %f113, %rs33;}

	// end inline asm
	// begin inline asm
	{ cvt.f32.bf16 %f114, %rs34;}

	// end inline asm
	// begin inline asm
	{ cvt.f32.bf16 %f115, %rs35;}

	// end inline asm
	// begin inline asm
	{ cvt.f32.bf16 %f116, %rs36;}

	// end inline asm
	// begin inline asm
	{ cvt.f32.bf16 %f117, %rs37;}

	// end inline asm
	// begin inline asm
	{ cvt.f32.bf16 %f118, %rs38;}

	// end inline asm
	// begin inline asm
	{ cvt.f32.bf16 %f119, %rs39;}

	// end inline asm
	// begin inline asm
	{ cvt.f32.bf16 %f120, %rs40;}

	// end inline asm
	// begin inline asm
	{  cvt.rn.bf16.f32 %rs41, %f113;}

	// end inline asm
	// begin inline asm
	{  cvt.rn.bf16.f32 %rs42, %f114;}

	// end inline asm
	// begin inline asm
	{  cvt.rn.bf16.f32 %rs43, %f115;}

	// end inline asm
	// begin inline asm
	{  cvt.rn.bf16.f32 %rs44, %f116;}

	// end inline asm
	// begin inline asm
	{  cvt.rn.bf16.f32 %rs45, %f117;}

	// end inline asm
	// begin inline asm
	{  cvt.rn.bf16.f32 %rs46, %f118;}

	// end inline asm
	// begin inline asm
	{  cvt.rn.bf16.f32 %rs47, %f119;}

	// end inline asm
	// begin inline asm
	{  cvt.rn.bf16.f32 %rs48, %f120;}

	// end inline asm
	add.s64 	%rd53, %rd50, %rd51;
	mov.b32 	%r72, {%rs47, %rs48};
	mov.b32 	%r73, {%rs45, %rs46};
	mov.b32 	%r74, {%rs43, %rs44};
	mov.b32 	%r75, {%rs41, %rs42};
	st.global.v4.b32 	[%rd53], {%r75, %r74, %r73, %r72};
	add.s64 	%rd54, %rd52, %rd51;
	ld.v4.b32 	{%r76, %r77, %r78, %r79}, [%rd54];
	mov.b32 	{%rs55, %rs56}, %r79;
	mov.b32 	{%rs53, %rs54}, %r78;
	mov.b32 	{%rs51, %rs52}, %r77;
	mov.b32 	{%rs49, %rs50}, %r76;
	// begin inline asm
	{ cvt.f32.bf16 %f129, %rs49;}

	// end inline asm
	// begin inline asm
	{ cvt.f32.bf16 %f130, %rs50;}

	// end inline asm
	// begin inline asm
	{ cvt.f32.bf16 %f131, %rs51;}

	// end inline asm
	// begin inline asm
	{ cvt.f32.bf16 %f132, %rs52;}

	// end inline asm
	// begin inline asm
	{ cvt.f32.bf16 %f133, %rs53;}

	// end inline asm
	// begin inline asm
	{ cvt.f32.bf16 %f134, %rs54;}

	// end inline asm
	// begin inline asm
	{ cvt.f32.bf16 %f135, %rs55;}

	// end inline asm
	// begin inline asm
	{ cvt.f32.bf16 %f136, %rs56;}

	// end inline asm
	// begin inline asm
	{  cvt.rn.bf16.f32 %rs57, %f129;}

	// end inline asm
	// begin inline asm
	{  cvt.rn.bf16.f32 %rs58, %f130;}

	// end inline asm
	// begin inline asm
	{  cvt.rn.bf16.f32 %rs59, %f131;}

	// end inline asm
	// begin inline asm
	{  cvt.rn.bf16.f32 %rs60, %f132;}

	// end inline asm
	// begin inline asm
	{  cvt.rn.bf16.f32 %rs61, %f133;}

	// end inline asm
	// begin inline asm
	{  cvt.rn.bf16.f32 %rs62, %f134;}

	// end inline asm
	// begin inline asm
	{  cvt.rn.bf16.f32 %rs63, %f135;}

	// end inline asm
	// begin inline asm
	{  cvt.rn.bf16.f32 %rs64, %f136;}

	// end inline asm
	add.s64 	%rd55, %rd53, %rd51;
	mov.b32 	%r80, {%rs63, %rs64};
	mov.b32 	%r81, {%rs61, %rs62};
	mov.b32 	%r82, {%rs59, %rs60};
	mov.b32 	%r83, {%rs57, %rs58};
	st.global.v4.b32 	[%rd55], {%r83, %r82, %r81, %r80};
	add.s64 	%rd56, %rd54, %rd51;
	ld.v4.b32 	{%r84, %r85, %r86, %r87}, [%rd56];
	mov.b32 	{%rs71, %rs72}, %r87;
	mov.b32 	{%rs69, %rs70}, %r86;
	mov.b32 	{%rs67, %rs68}, %r85;
	mov.b32 	{%rs65, %rs66}, %r84;
	// begin inline asm
	{ cvt.f32.bf16 %f145, %rs65;}

	// end inline asm
	// begin inline asm
	{ cvt.f32.bf16 %f146, %rs66;}

	// end inline asm
	// begin inline asm
	{ cvt.f32.bf16 %f147, %rs67;}

	// end inline asm
	// begin inline asm
	{ cvt.f32.bf16 %f148, %rs68;}

	// end inline asm
	// begin inline asm
	{ cvt.f32.bf16 %f149, %rs69;}

	// end inline asm
	// begin inline asm
	{ cvt.f32.bf16 %f150, %rs70;}

	// end inline asm
	// begin inline asm
	{ cvt.f32.bf16 %f151, %rs71;}

	// end inline asm
	// begin inline asm
	{ cvt.f32.bf16 %f152, %rs72;}

	// end inline asm
	// begin inline asm
	{  cvt.rn.bf16.f32 %rs73, %f145;}

	// end inline asm
	// begin inline asm
	{  cvt.rn.bf16.f32 %rs74, %f146;}

	// end inline asm
	// begin inline asm
	{  cvt.rn.bf16.f32 %rs75, %f147;}

	// end inline asm
	// begin inline asm
	{  cvt.rn.bf16.f32 %rs76, %f148;}

	// end inline asm
	// begin inline asm
	{  cvt.rn.bf16.f32 %rs77, %f149;}

	// end inline asm
	// begin inline asm
	{  cvt.rn.bf16.f32 %rs78, %f150;}

	// end inline asm
	// begin inline asm
	{  cvt.rn.bf16.f32 %rs79, %f151;}

	// end inline asm
	// begin inline asm
	{  cvt.rn.bf16.f32 %rs80, %f152;}

	// end inline asm
	add.s64 	%rd57, %rd55, %rd51;
	mov.b32 	%r88, {%rs79, %rs80};
	mov.b32 	%r89, {%rs77, %rs78};
	mov.b32 	%r90, {%rs75, %rs76};
	mov.b32 	%r91, {%rs73, %rs74};
	st.global.v4.b32 	[%rd57], {%r91, %r90, %r89, %r88};
	add.s32 	%r179, %r92, %r179;
	setp.lt.s32 	%p10, %r179, %r37;
	@%p10 bra 	$L__BB0_26;
$L__BB0_27:
	setp.ge.u32 	%p19, %r3, %r36;
	bar.sync 	0;
	ld.global.u32 	%r168, [%rd6+2304];
	add.s32 	%r34, %r168, 1;
	@%p19 bra 	$L__BB0_30;
	mul.wide.u32 	%rd103, %r3, 8;
	add.s64 	%rd104, %rd2, %rd103;
	ld.local.u64 	%rd105, [%rd104];
	add.s64 	%rd107, %rd105, %rd35;
	mul.wide.s32 	%rd108, %r35, 4;
	add.s64 	%rd109, %rd107, %rd108;
	add.s64 	%rd102, %rd109, 1152;
	mul.wide.u32 	%rd110, %r3, 4;
	add.s64 	%rd111, %rd7, %rd110;
	add.s64 	%rd11, %rd111, 1152;
	// begin inline asm
	st.volatile.global.u32 [%rd102], %r34;
	// end inline asm
$L__BB0_29:
	// begin inline asm
	ld.volatile.global.u32 %r170, [%rd11];
	// end inline asm
	setp.ne.s32 	%p20, %r170, %r34;
	@%p20 bra 	$L__BB0_29;
$L__BB0_30:
	setp.ne.s32 	%p21, %r3, 0;
	@%p21 bra 	$L__BB0_32;
	st.global.u32 	[%rd6+2304], %r34;
$L__BB0_32:
	ret;

}
	// .globl	custom_allreduce_2stage_bf16
.visible .entry custom_allreduce_2stage_bf16(
	.param .u64 .ptr .align 1 custom_allreduce_2stage_bf16_param_0,
	.param .align 16 .b8 custom_allreduce_2stage_bf16_param_1[64],
	.param .u64 .ptr .align 1 custom_allreduce_2stage_bf16_param_2,
	.param .u64 .ptr .align 1 custom_allreduce_2stage_bf16_param_3,
	.param .u32 custom_allreduce_2stage_bf16_param_4,
	.param .u32 custom_allreduce_2stage_bf16_param_5,
	.param .u32 custom_allreduce_2stage_bf16_param_6
)
.maxntid 512
.minnctapersm 1
{
	.local .align 16 .b8 	__local_depot1[192];
	.reg .b64 	%SP;
	.reg .b64 	%SPL;
	.reg .pred 	%p<60>;
	.reg .b16 	%rs<137>;
	.reg .b32 	%r<242>;
	.reg .b32 	%f<345>;
	.reg .b64 	%rd<252>;

	mov.u64 	%SPL, __local_depot1;
	ld.param.u64 	%rd18, [custom_allreduce_2stage_bf16_param_0];
	ld.param.v2.u64 	{%rd19, %rd20}, [custom_allreduce_2stage_bf16_param_1+48];
	ld.param.v2.u64 	{%rd21, %rd22}, [custom_allreduce_2stage_bf16_param_1+32];
	ld.param.v2.u64 	{%rd23, %rd24}, [custom_allreduce_2stage_bf16_param_1+16];
	ld.param.v2.u64 	{%rd25, %rd26}, [custom_allreduce_2stage_bf16_param_1];
	ld.param.u64 	%rd17, [custom_allreduce_2stage_bf16_param_2];
	ld.param.u64 	%rd27, [custom_allreduce_2stage_bf16_param_3];
	ld.param.u32 	%r63, [custom_allreduce_2stage_bf16_param_4];
	ld.param.u32 	%r64, [custom_allreduce_2stage_bf16_param_5];
	ld.param.u32 	%r65, [custom_allreduce_2stage_bf16_param_6];
	cvta.to.global.u64 	%rd1, %rd18;
	cvta.to.global.u64 	%rd2, %rd27;
	add.u64 	%rd3, %SPL, 0;
	add.u64 	%rd4, %SPL, 64;
	add.u64 	%rd5, %SPL, 128;
	st.local.v2.u64 	[%rd3], {%rd25, %rd26};
	st.local.v2.u64 	[%rd3+16], {%rd23, %rd24};
	st.local.v2.u64 	[%rd3+32], {%rd21, %rd22};
	st.local.v2.u64 	[%rd3+48], {%rd19, %rd20};
	mov.u32 	%r1, %ctaid.x;
	mov.u32 	%r66, %ntid.x;
	mov.u32 	%r2, %tid.x;
	mad.lo.s32 	%r237, %r1, %r66, %r2;
	mov.u32 	%r67, %nctaid.x;
	mul.lo.s32 	%r4, %r67, %r66;
	div.s32 	%r5, %r65, %r64;
	mul.lo.s32 	%r6, %r5, %r63;
	add.s32 	%r7, %r64, -1;
	setp.eq.s32 	%p1, %r63, %r7;
	add.s32 	%r68, %r6, %r5;
	selp.b32 	%r8, %r65, %r68, %p1;
	mul.lo.s32 	%r69, %r5, %r64;
	sub.s32 	%r70, %r65, %r69;
	add.s32 	%r9, %r70, %r5;
	setp.lt.s32 	%p2, %r64, 1;
	@%p2 bra 	$L__BB1_12;
	and.b32  	%r10, %r64, 7;
	setp.lt.u32 	%p3, %r7, 7;
	mov.b32 	%r230, 0;
	@%p3 bra 	$L__BB1_4;
	and.b32  	%r230, %r64, 2147483640;
	mov.b32 	%r228, 0;
$L__BB1_3:
	.pragma "nounroll";
	add.s32 	%r73, %r228, %r63;
	rem.s32 	%r74, %r73, %r64;
	mul.wide.s32 	%rd31, %r74, 8;
	add.s64 	%rd32, %rd1, %rd31;
	ld.global.nc.u64 	%rd33, [%rd32];
	mul.wide.u32 	%rd34, %r228, 8;
	add.s64 	%rd35, %rd4, %rd34;
	add.s64 	%rd36, %rd3, %rd31;
	ld.local.u64 	%rd37, [%rd36];
	add.s64 	%rd38, %rd37, 2560;
	add.s64 	%rd39, %rd5, %rd34;
	add.s32 	%r75, %r73, 1;
	rem.s32 	%r76, %r75, %r64;
	mul.wide.s32 	%rd40, %r76, 8;
	add.s64 	%rd41, %rd1, %rd40;
	ld.global.nc.u64 	%rd42, [%rd41];
	st.local.v2.u64 	[%rd35], {%rd33, %rd42};
	add.s64 	%rd43, %rd3, %rd40;
	ld.local.u64 	%rd44, [%rd43];
	add.s64 	%rd45, %rd44, 2560;
	st.local.v2.u64 	[%rd39], {%rd38, %rd45};
	add.s32 	%r77, %r73, 2;
	rem.s32 	%r78, %r77, %r64;
	mul.wide.s32 	%rd46, %r78, 8;
	add.s64 	%rd47, %rd1, %rd46;
	ld.global.nc.u64 	%rd48, [%rd47];
	add.s64 	%rd49, %rd3, %rd46;
	ld.local.u64 	%rd50, [%rd49];
	add.s64 	%rd51, %rd50, 2560;
	add.s32 	%r79, %r73, 3;
	rem.s32 	%r80, %r79, %r64;
	mul.wide.s32 	%rd52, %r80, 8;
	add.s64 	%rd53, %rd1, %rd52;
	ld.global.nc.u64 	%rd54, [%rd53];
	st.local.v2.u64 	[%rd35+16], {%rd48, %rd54};
	add.s64 	%rd55, %rd3, %rd52;
	ld.local.u64 	%rd56, [%rd55];
	add.s64 	%rd57, %rd56, 2560;
	st.local.v2.u64 	[%rd39+16], {%rd51, %rd57};
	add.s32 	%r81, %r73, 4;
	rem.s32 	%r82, %r81, %r64;
	mul.wide.s32 	%rd58, %r82, 8;
	add.s64 	%rd59, %rd1, %rd58;
	ld.global.nc.u64 	%rd60, [%rd59];
	add.s64 	%rd61, %rd3, %rd58;
	ld.local.u64 	%rd62, [%rd61];
	add.s64 	%rd63, %rd62, 2560;
	add.s32 	%r83, %r73, 5;
	rem.s32 	%r84, %r83, %r64;
	mul.wide.s32 	%rd64, %r84, 8;
	add.s64 	%rd65, %rd1, %rd64;
	ld.global.nc.u64 	%rd66, [%rd65];
	st.local.v2.u64 	[%rd35+32], {%rd60, %rd66};
	add.s64 	%rd67, %rd3, %rd64;
	ld.local.u64 	%rd68, [%rd67];
	add.s64 	%rd69, %rd68, 2560;
	st.local.v2.u64 	[%rd39+32], {%rd63, %rd69};
	add.s32 	%r85, %r73, 6;
	rem.s32 	%r86, %r85, %r64;
	mul.wide.s32 	%rd70, %r86, 8;
	add.s64 	%rd71, %rd1, %rd70;
	ld.global.nc.u64 	%rd72, [%rd71];
	add.s64 	%rd73, %rd3, %rd70;
	ld.local.u64 	%rd74, [%rd73];
	add.s64 	%rd75, %rd74, 2560;
	add.s32 	%r87, %r73, 7;
	rem.s32 	%r88, %r87, %r64;
	mul.wide.s32 	%rd76, %r88, 8;
	add.s64 	%rd77, %rd1, %rd76;
	ld.global.nc.u64 	%rd78, [%rd77];
	st.local.v2.u64 	[%rd35+48], {%rd72, %rd78};
	add.s64 	%rd79, %rd3, %rd76;
	ld.local.u64 	%rd80, [%rd79];
	add.s64 	%rd81, %rd80, 2560;
	st.local.v2.u64 	[%rd39+48], {%rd75, %rd81};
	add.s32 	%r228, %r228, 8;
	setp.ne.s32 	%p4, %r228, %r230;
	@%p4 bra 	$L__BB1_3;
$L__BB1_4:
	setp.eq.s32 	%p5, %r10, 0;
	@%p5 bra 	$L__BB1_12;
	and.b32  	%r15, %r64, 3;
	setp.lt.u32 	%p6, %r10, 4;
	@%p6 bra 	$L__BB1_7;
	add.s32 	%r89, %r230, %r63;
	rem.s32 	%r90, %r89, %r64;
	mul.wide.s32 	%rd82, %r90, 8;
	add.s64 	%rd83, %rd1, %rd82;
	ld.global.nc.u64 	%rd84, [%rd83];
	mul.wide.u32 	%rd85, %r230, 8;
	add.s64 	%rd86, %rd4, %rd85;
	st.local.u64 	[%rd86], %rd84;
	add.s64 	%rd87, %rd3, %rd82;
	ld.local.u64 	%rd88, [%rd87];
	add.s64 	%rd89, %rd88, 2560;
	add.s64 	%rd90, %rd5, %rd85;
	st.local.u64 	[%rd90], %rd89;
	add.s32 	%r91, %r89, 1;
	rem.s32 	%r92, %r91, %r64;
	mul.wide.s32 	%rd91, %r92, 8;
	add.s64 	%rd92, %rd1, %rd91;
	ld.global.nc.u64 	%rd93, [%rd92];
	st.local.u64 	[%rd86+8], %rd93;
	add.s64 	%rd94, %rd3, %rd91;
	ld.local.u64 	%rd95, [%rd94];
	add.s64 	%rd96, %rd95, 2560;
	st.local.u64 	[%rd90+8], %rd96;
	add.s32 	%r93, %r89, 2;
	rem.s32 	%r94, %r93, %r64;
	mul.wide.s32 	%rd97, %r94, 8;
	add.s64 	%rd98, %rd1, %rd97;
	ld.global.nc.u64 	%rd99, [%rd98];
	st.local.u64 	[%rd86+16], %rd99;
	add.s64 	%rd100, %rd3, %rd97;
	ld.local.u64 	%rd101, [%rd100];
	add.s64 	%rd102, %rd101, 2560;
	st.local.u64 	[%rd90+16], %rd102;
	add.s32 	%r95, %r89, 3;
	rem.s32 	%r96, %r95, %r64;
	mul.wide.s32 	%rd103, %r96, 8;
	add.s64 	%rd104, %rd1, %rd103;
	ld.global.nc.u64 	%rd105, [%rd104];
	st.local.u64 	[%rd86+24], %rd105;
	add.s64 	%rd106, %rd3, %rd103;
	ld.local.u64 	%rd107, [%rd106];
	add.s64 	%rd108, %rd107, 2560;
	st.local.u64 	[%rd90+24], %rd108;
	add.s32 	%r230, %r230, 4;
$L__BB1_7:
	setp.eq.s32 	%p7, %r15, 0;
	@%p7 bra 	$L__BB1_12;
	setp.eq.s32 	%p8, %r15, 1;
	@%p8 bra 	$L__BB1_10;
	add.s32 	%r97, %r230, %r63;
	rem.s32 	%r98, %r97, %r64;
	mul.wide.s32 	%rd109, %r98, 8;
	add.s64 	%rd110, %rd1, %rd109;
	ld.global.nc.u64 	%rd111, [%rd110];
	mul.wide.u32 	%rd112, %r230, 8;
	add.s64 	%rd113, %rd4, %rd112;
	st.local.u64 	[%rd113], %rd111;
	add.s64 	%rd114, %rd3, %rd109;
	ld.local.u64 	%rd115, [%rd114];
	add.s64 	%rd116, %rd115, 2560;
	add.s64 	%rd117, %rd5, %rd112;
	st.local.u64 	[%rd117], %rd116;
	add.s32 	%r99, %r97, 1;
	rem.s32 	%r100, %r99, %r64;
	mul.wide.s32 	%rd118, %r100, 8;
	add.s64 	%rd119, %rd1, %rd118;
	ld.global.nc.u64 	%rd120, [%rd119];
	st.local.u64 	[%rd113+8], %rd120;
	add.s64 	%rd121, %rd3, %rd118;
	ld.local.u64 	%rd122, [%rd121];
	add.s64 	%rd123, %rd122, 2560;
	st.local.u64 	[%rd117+8], %rd123;
	add.s32 	%r230, %r230, 2;
$L__BB1_10:
	and.b32  	%r101, %r64, 1;
	setp.eq.b32 	%p9, %r101, 1;
	not.pred 	%p10, %p9;
	@%p10 bra 	$L__BB1_12;
	add.s32 	%r102, %r230, %r63;
	rem.s32 	%r103, %r102, %r64;
	mul.wide.s32 	%rd124, %r103, 8;
	add.s64 	%rd125, %rd1, %rd124;
	ld.global.nc.u64 	%rd126, [%rd125];
	mul.wide.u32 	%rd127, %r230, 8;
	add.s64 	%rd128, %rd4, %rd127;
	st.local.u64 	[%rd128], %rd126;
	add.s64 	%rd129, %rd3, %rd124;
	ld.local.u64 	%rd130, [%rd129];
	add.s64 	%rd131, %rd130, 2560;
	add.s64 	%rd132, %rd5, %rd127;
	st.local.u64 	[%rd132], %rd131;
$L__BB1_12:
	ld.local.u64 	%rd6, [%rd5];
	cvta.to.global.u64 	%rd133, %rd17;
	mul.wide.u32 	%rd134, %r1, 4;
	add.s64 	%rd7, %rd133, %rd134;
	ld.global.u32 	%r104, [%rd7+2304];
	add.s32 	%r20, %r104, 1;
	setp.ge.u32 	%p11, %r2, %r64;
	mul.wide.u32 	%rd135, %r1, 32;
	add.s64 	%rd8, %rd17, %rd135;
	@%p11 bra 	$L__BB1_15;
	mul.wide.u32 	%rd137, %r2, 8;
	add.s64 	%rd138, %rd3, %rd137;
	ld.local.u64 	%rd139, [%rd138];
	add.s64 	%rd141, %rd139, %rd135;
	mul.wide.s32 	%rd142, %r63, 4;
	add.s64 	%rd136, %rd141, %rd142;
	mul.wide.u32 	%rd143, %r2, 4;
	add.s64 	%rd9, %rd8, %rd143;
	// begin inline asm
	st.volatile.global.u32 [%rd136], %r20;
	// end inline asm
$L__BB1_14:
	// begin inline asm
	ld.volatile.global.u32 %r106, [%rd9];
	// end inline asm
	setp.ne.s32 	%p12, %r106, %r20;
	@%p12 bra 	$L__BB1_14;
$L__BB1_15:
	bar.sync 	0;
	setp.ne.s32 	%p13, %r2, 0;
	@%p13 bra 	$L__BB1_17;
	st.global.u32 	[%rd7+2304], %r20;
$L__BB1_17:
	add.s32 	%r232, %r6, %r237;
	setp.ge.s32 	%p14, %r232, %r8;
	@%p14 bra 	$L__BB1_32;
	ld.local.u64 	%rd10, [%rd4];
	add.s32 	%r22, %r64, -2;
	add.s32 	%r107, %r64, 7;
	and.b32  	%r108, %r107, 7;
	add.s32 	%r23, %r108, -1;
	add.s32 	%r109, %r64, 3;
	and.b32  	%r24, %r109, 3;
	and.b32  	%r25, %r7, 7;
	and.b32  	%r26, %r7, -8;
	and.b32  	%r27, %r107, 3;
	and.b32  	%r28, %r109, 1;
$L__BB1_19:
	setp.lt.s32 	%p15, %r64, 2;
	mul.wide.s32 	%rd145, %r232, 16;
	add.s64 	%rd146, %rd10, %rd145;
	ld.v4.b32 	{%r110, %r111, %r112, %r113}, [%rd146];
	mov.b32 	{%rs7, %rs8}, %r113;
	mov.b32 	{%rs5, %rs6}, %r112;
	mov.b32 	{%rs3, %rs4}, %r111;
	mov.b32 	{%rs1, %rs2}, %r110;
	// begin inline asm
	{ cvt.f32.bf16 %f344, %rs1;}

	// end inline asm
	// begin inline asm
	{ cvt.f32.bf16 %f343, %rs2;}

	// end inline asm
	// begin inline asm
	{ cvt.f32.bf16 %f342, %rs3;}

	// end inline asm
	// begin inline asm
	{ cvt.f32.bf16 %f341, %rs4;}

	// end inline asm
	// begin inline asm
	{ cvt.f32.bf16 %f340, %rs5;}

	// end inline asm
	// begin inline asm
	{ cvt.f32.bf16 %f339, %rs6;}

	// end inline asm
	// begin inline asm
	{ cvt.f32.bf16 %f338, %rs7;}

	// end inline asm
	// begin inline asm
	{ cvt.f32.bf16 %f337, %rs8;}

	// end inline asm
	@%p15 bra 	$L__BB1_31;
	setp.lt.u32 	%p16, %r22, 7;
	mov.b32 	%r235, 1;
	@%p16 bra 	$L__BB1_23;
	mov.b32 	%r233, 1;
$L__BB1_22:
	.pragma "nounroll";
	mul.wide.u32 	%rd147, %r233, 8;
	add.s64 	%rd148, %rd4, %rd147;
	ld.local.u64 	%rd149, [%rd148];
	add.s64 	%rd151, %rd149, %rd145;
	ld.v4.b32 	{%r116, %r117, %r118, %r119}, [%rd151];
	mov.b32 	{%rs15, %rs16}, %r119;
	mov.b32 	{%rs13, %rs14}, %r118;
	mov.b32 	{%rs11, %rs12}, %r117;
	mov.b32 	{%rs9, %rs10}, %r116;
	// begin inline asm
	{ cvt.f32.bf16 %f89, %rs9;}

	// end inline asm
	add.f32 	%f153, %f89, %f344;
	// begin inline asm
	{ cvt.f32.bf16 %f90, %rs10;}

	// end inline asm
	add.f32 	%f154, %f90, %f343;
	// begin inline asm
	{ cvt.f32.bf16 %f91, %rs11;}

	// end inline asm
	add.f32 	%f155, %f91, %f342;
	// begin inline asm
	{ cvt.f32.bf16 %f92, %rs12;}

	// end inline asm
	add.f32 	%f156, %f92, %f341;
	// begin inline asm
	{ cvt.f32.bf16 %f93, %rs13;}

	// end inline asm
	add.f32 	%f157, %f93, %f340;
	// begin inline asm
	{ cvt.f32.bf16 %f94, %rs14;}

	// end inline asm
	add.f32 	%f158, %f94, %f339;
	// begin inline asm
	{ cvt.f32.bf16 %f95, %rs15;}

	// end inline asm
	add.f32 	%f159, %f95, %f338;
	// begin inline asm
	{ cvt.f32.bf16 %f96, %rs16;}

	// end inline asm
	add.f32 	%f160, %f96, %f337;
	ld.local.v2.u64 	{%rd152, %rd153}, [%rd148+8];
	add.s64 	%rd154, %rd152, %rd145;
	ld.v4.b32 	{%r120, %r121, %r122, %r123}, [%rd154];
	mov.b32 	{%rs23, %rs24}, %r123;
	mov.b32 	{%rs21, %rs22}, %r122;
	mov.b32 	{%rs19, %rs20}, %r121;
	mov.b32 	{%rs17, %rs18}, %r120;
	// begin inline asm
	{ cvt.f32.bf16 %f97, %rs17;}

	// end inline asm
	add.f32 	%f161, %f97, %f153;
	// begin inline asm
	{ cvt.f32.bf16 %f98, %rs18;}

	// end inline asm
	add.f32 	%f162, %f98, %f154;
	// begin inline asm
	{ cvt.f32.bf16 %f99, %rs19;}

	// end inline asm
	add.f32 	%f163, %f99, %f155;
	// begin inline asm
	{ cvt.f32.bf16 %f100, %rs20;}

	// end inline asm
	add.f32 	%f164, %f100, %f156;
	// begin inline asm
	{ cvt.f32.bf16 %f101, %rs21;}

	// end inline asm
	add.f32 	%f165, %f101, %f157;
	// begin inline asm
	{ cvt.f32.bf16 %f102, %rs22;}

	// end inline asm
	add.f32 	%f166, %f102, %f158;
	// begin inline asm
	{ cvt.f32.bf16 %f103, %rs23;}

	// end inline asm
	add.f32 	%f167, %f103, %f159;
	// begin inline asm
	{ cvt.f32.bf16 %f104, %rs24;}

	// end inline asm
	add.f32 	%f168, %f104, %f160;
	add.s64 	%rd155, %rd153, %rd145;
	ld.v4.b32 	{%r124, %r125, %r126, %r127}, [%rd155];
	mov.b32 	{%rs31, %rs32}, %r127;
	mov.b32 	{%rs29, %rs30}, %r126;
	mov.b32 	{%rs27, %rs28}, %r125;
	mov.b32 	{%rs25, %rs26}, %r124;
	// begin inline asm
	{ cvt.f32.bf16 %f105, %rs25;}

	// end inline asm
	add.f32 	%f169, %f105, %f161;
	// begin inline asm
	{ cvt.f32.bf16 %f106, %rs26;}

	// end inline asm
	add.f32 	%f170, %f106, %f162;
	// begin inline asm
	{ cvt.f32.bf16 %f107, %rs27;}

	// end inline asm
	add.f32 	%f171, %f107, %f163;
	// begin inline asm
	{ cvt.f32.bf16 %f108, %rs28;}

	// end inline asm
	add.f32 	%f172, %f108, %f164;
	// begin inline asm
	{ cvt.f32.bf16 %f109, %rs29;}

	// end inline asm
	add.f32 	%f173, %f109, %f165;
	// begin inline asm
	{ cvt.f32.bf16 %f110, %rs30;}

	// end inline asm
	add.f32 	%f174, %f110, %f166;
	// begin inline asm
	{ cvt.f32.bf16 %f111, %rs31;}

	// end inline asm
	add.f32 	%f175, %f111, %f167;
	// begin inline asm
	{ cvt.f32.bf16 %f112, %rs32;}

	// end inline asm
	add.f32 	%f176, %f112, %f168;
	ld.local.v2.u64 	{%rd156, %rd157}, [%rd148+24];
	add.s64 	%rd158, %rd156, %rd145;
	ld.v4.b32 	{%r128, %r129, %r130, %r131}, [%rd158];
	mov.b32 	{%rs39, %rs40}, %r131;
	mov.b32 	{%rs37, %rs38}, %r130;
	mov.b32 	{%rs35, %rs36}, %r129;
	mov.b32 	{%rs33, %rs34}, %r128;
	// begin inline asm
	{ cvt.f32.bf16 %f113, %rs33;}

	// end inline asm
	add.f32 	%f177, %f113, %f169;
	// begin inline asm
	{ cvt.f32.bf16 %f114, %rs34;}

	// end inline asm
	add.f32 	%f178, %f114, %f170;
	// begin inline asm
	{ cvt.f32.bf16 %f115, %rs35;}

	// end inline asm
	add.f32 	%f179, %f115, %f171;
	// begin inline asm
	{ cvt.f32.bf16 %f116, %rs36;}

	// end inline asm
	add.f32 	%f180, %f116, %f172;
	// begin inline asm
	{ cvt.f32.bf16 %f117, %rs37;}

	// end inline asm
	add.f32 	%f181, %f117, %f173;
	// begin inline asm
	{ cvt.f32.bf16 %f118, %rs38;}

	// end inline asm
	add.f32 	%f182, %f118, %f174;
	// begin inline asm
	{ cvt.f32.bf16 %f119, %rs39;}

	// end inline asm
	add.f32 	%f183, %f119, %f175;
	// begin inline asm
	{ cvt.f32.bf16 %f120, %rs40;}

	// end inline asm
	add.f32 	%f184, %f120, %f176;
	add.s64 	%rd159, %rd157, %rd145;
	ld.v4.b32 	{%r132, %r133, %r134, %r135}, [%rd159];
	mov.b32 	{%rs47, %rs48}, %r135;
	mov.b32 	{%rs45, %rs46}, %r134;
	mov.b32 	{%rs43, %rs44}, %r133;
	mov.b32 	{%rs41, %rs42}, %r132;
	// begin inline asm
	{ cvt.f32.bf16 %f121, %rs41;}

	// end inline asm
	add.f32 	%f185, %f121, %f177;
	// begin inline asm
	{ cvt.f32.bf16 %f122, %rs42;}

	// end inline asm
	add.f32 	%f186, %f122, %f178;
	// begin inline asm
	{ cvt.f32.bf16 %f123, %rs43;}

	// end inline asm
	add.f32 	%f187, %f123, %f179;
	// begin inline asm
	{ cvt.f32.bf16 %f124, %rs44;}

	// end inline asm
	add.f32 	%f188, %f124, %f180;
	// begin inline asm
	{ cvt.f32.bf16 %f125, %rs45;}

	// end inline asm
	add.f32 	%f189, %f125, %f181;
	// begin inline asm
	{ cvt.f32.bf16 %f126, %rs46;}

	// end inline asm
	add.f32 	%f190, %f126, %f182;
	// begin inline asm
	{ cvt.f32.bf16 %f127, %rs47;}

	// end inline asm
	add.f32 	%f191, %f127, %f183;
	// begin inline asm
	{ cvt.f32.bf16 %f128, %rs48;}

	// end inline asm
	add.f32 	%f192, %f128, %f184;
	ld.local.v2.u64 	{%rd160, %rd161}, [%rd148+40];
	add.s64 	%rd162, %rd160, %rd145;
	ld.v4.b32 	{%r136, %r137, %r138, %r139}, [%rd162];
	mov.b32 	{%rs55, %rs56}, %r139;
	mov.b32 	{%rs53, %rs54}, %r138;
	mov.b32 	{%rs51, %rs52}, %r137;
	mov.b32 	{%rs49, %rs50}, %r136;
	// begin inline asm
	{ cvt.f32.bf16 %f129, %rs49;}

	// end inline asm
	add.f32 	%f193, %f129, %f185;
	// begin inline asm
	{ cvt.f32.bf16 %f130, %rs50;}

	// end inline asm
	add.f32 	%f194, %f130, %f186;
	// begin inline asm
	{ cvt.f32.bf16 %f131, %rs51;}

	// end inline asm
	add.f32 	%f195, %f131, %f187;
	// begin inline asm
	{ cvt.f32.bf16 %f132, %rs52;}

	// end inline asm
	add.f32 	%f196, %f132, %f188;
	// begin inline asm
	{ cvt.f32.bf16 %f133, %rs53;}

	// end inline asm
	add.f32 	%f197, %f133, %f189;
	// begin inline asm
	{ cvt.f32.bf16 %f134, %rs54;}

	// end inline asm
	add.f32 	%f198, %f134, %f190;
	// begin inline asm
	{ cvt.f32.bf16 %f135, %rs55;}

	// end inline asm
	add.f32 	%f199, %f135, %f191;
	// begin inline asm
	{ cvt.f32.bf16 %f136, %rs56;}

	// end inline asm
	add.f32 	%f200, %f136, %f192;
	add.s64 	%rd163, %rd161, %rd145;
	ld.v4.b32 	{%r140, %r141, %r142, %r143}, [%rd163];
	mov.b32 	{%rs63, %rs64}, %r143;
	mov.b32 	{%rs61, %rs62}, %r142;
	mov.b32 	{%rs59, %rs60}, %r141;
	mov.b32 	{%rs57, %rs58}, %r140;
	// begin inline asm
	{ cvt.f32.bf16 %f137, %rs57;}

	// end inline asm
	add.f32 	%f201, %f137, %f193;
	// begin inline asm
	{ cvt.f32.bf16 %f138, %rs58;}

	// end inline asm
	add.f32 	%f202, %f138, %f194;
	// begin inline asm
	{ cvt.f32.bf16 %f139, %rs59;}

	// end inline asm
	add.f32 	%f203, %f139, %f195;
	// begin inline asm
	{ cvt.f32.bf16 %f140, %rs60;}

	// end inline asm
	add.f32 	%f204, %f140, %f196;
	// begin inline asm
	{ cvt.f32.bf16 %f141, %rs61;}

	// end inline asm
	add.f32 	%f205, %f141, %f197;
	// begin inline asm
	{ cvt.f32.bf16 %f142, %rs62;}

	// end inline asm
	add.f32 	%f206, %f142, %f198;
	// begin inline asm
	{ cvt.f32.bf16 %f143, %rs63;}

	// end inline asm
	add.f32 	%f207, %f143, %f199;
	// begin inline asm
	{ cvt.f32.bf16 %f144, %rs64;}

	// end inline asm
	add.f32 	%f208, %f144, %f200;
	ld.local.u64 	%rd164, [%rd148+56];
	add.s64 	%rd165, %rd164, %rd145;
	ld.v4.b32 	{%r144, %r145, %r146, %r147}, [%rd165];
	mov.b32 	{%rs71, %rs72}, %r147;
	mov.b32 	{%rs69, %rs70}, %r146;
	mov.b32 	{%rs67, %rs68}, %r145;
	mov.b32 	{%rs65, %rs66}, %r144;
	// begin inline asm
	{ cvt.f32.bf16 %f145, %rs65;}

	// end inline asm
	add.f32 	%f344, %f145, %f201;
	// begin inline asm
	{ cvt.f32.bf16 %f146, %rs66;}

	// end inline asm
	add.f32 	%f343, %f146, %f202;
	// begin inline asm
	{ cvt.f32.bf16 %f147, %rs67;}

	// end inline asm
	add.f32 	%f342, %f147, %f203;
	// begin inline asm
	{ cvt.f32.bf16 %f148, %rs68;}

	// end inline asm
	add.f32 	%f341, %f148, %f204;
	// begin inline asm
	{ cvt.f32.bf16 %f149, %rs69;}

	// end inline asm
	add.f32 	%f340, %f149, %f205;
	// begin inline asm
	{ cvt.f32.bf16 %f150, %rs70;}

	// end inline asm
	add.f32 	%f339, %f150, %f206;
	// begin inline asm
	{ cvt.f32.bf16 %f151, %rs71;}

	// end inline asm
	add.f32 	%f338, %f151, %f207;
	// begin inline asm
	{ cvt.f32.bf16 %f152, %rs72;}

	// end inline asm
	add.f32 	%f337, %f152, %f208;
	add.s32 	%r235, %r233, 8;
	add.s32 	%r148, %r233, 7;
	setp.ne.s32 	%p17, %r148, %r26;
	mov.u32 	%r233, %r235;
	@%p17 bra 	$L__BB1_22;
$L__BB1_23:
	setp.eq.s32 	%p18, %r25, 0;
	@%p18 bra 	$L__BB1_31;
	setp.lt.u32 	%p19, %r23, 3;
	@%p19 bra 	$L__BB1_26;
	mul.wide.u32 	%rd166, %r235, 8;
	add.s64 	%rd167, %rd4, %rd166;
	ld.local.u64 	%rd168, [%rd167];
	add.s64 	%rd170, %rd168, %rd145;
	ld.v4.b32 	{%r149, %r150, %r151, %r152}, [%rd170];
	mov.b32 	{%rs79, %rs80}, %r152;
	mov.b32 	{%rs77, %rs78}, %r151;
	mov.b32 	{%rs75, %rs76}, %r150;
	mov.b32 	{%rs73, %rs74}, %r149;
	// begin inline asm
	{ cvt.f32.bf16 %f209, %rs73;}

	// end inline asm
	add.f32 	%f241, %f209, %f344;
	// begin inline asm
	{ cvt.f32.bf16 %f210, %rs74;}

	// end inline asm
	add.f32 	%f242, %f210, %f343;
	// begin inline asm
	{ cvt.f32.bf16 %f211, %rs75;}

	// end inline asm
	add.f32 	%f243, %f211, %f342;
	// begin inline asm
	{ cvt.f32.bf16 %f212, %rs76;}

	// end inline asm
	add.f32 	%f244, %f212, %f341;
	// begin inline asm
	{ cvt.f32.bf16 %f213, %rs77;}

	// end inline asm
	add.f32 	%f245, %f213, %f340;
	// begin inline asm
	{ cvt.f32.bf16 %f214, %rs78;}

	// end inline asm
	add.f32 	%f246, %f214, %f339;
	// begin inline asm
	{ cvt.f32.bf16 %f215, %rs79;}

	// end inline asm
	add.f32 	%f247, %f215, %f338;
	// begin inline asm
	{ cvt.f32.bf16 %f216, %rs80;}

	// end inline asm
	add.f32 	%f248, %f216, %f337;
	ld.local.u64 	%rd171, [%rd167+8];
	add.s64 	%rd172, %rd171, %rd145;
	ld.v4.b32 	{%r153, %r154, %r155, %r156}, [%rd172];
	mov.b32 	{%rs87, %rs88}, %r156;
	mov.b32 	{%rs85, %rs86}, %r155;
	mov.b32 	{%rs83, %rs84}, %r154;
	mov.b32 	{%rs81, %rs82}, %r153;
	// begin inline asm
	{ cvt.f32.bf16 %f217, %rs81;}

	// end inline asm
	add.f32 	%f249, %f217, %f241;
	// begin inline asm
	{ cvt.f32.bf16 %f218, %rs82;}

	// end inline asm
	add.f32 	%f250, %f218, %f242;
	// begin inline asm
	{ cvt.f32.bf16 %f219, %rs83;}

	// end inline asm
	add.f32 	%f251, %f219, %f243;
	// begin inline asm
	{ cvt.f32.bf16 %f220, %rs84;}

	// end inline asm
	add.f32 	%f252, %f220, %f244;
	// begin inline asm
	{ cvt.f32.bf16 %f221, %rs85;}

	// end inline asm
	add.f32 	%f253, %f221, %f245;
	// begin inline asm
	{ cvt.f32.bf16 %f222, %rs86;}

	// end inline asm
	add.f32 	%f254, %f222, %f246;
	// begin inline asm
	{ cvt.f32.bf16 %f223, %rs87;}

	// end inline asm
	add.f32 	%f255, %f223, %f247;
	// begin inline asm
	{ cvt.f32.bf16 %f224, %rs88;}

	// end inline asm
	add.f32 	%f256, %f224, %f248;
	ld.local.u64 	%rd173, [%rd167+16];
	add.s64 	%rd174, %rd173, %rd145;
	ld.v4.b32 	{%r157, %r158, %r159, %r160}, [%rd174];
	mov.b32 	{%rs95, %rs96}, %r160;
	mov.b32 	{%rs93, %rs94}, %r159;
	mov.b32 	{%rs91, %rs92}, %r158;
	mov.b32 	{%rs89, %rs90}, %r157;
	// begin inline asm
	{ cvt.f32.bf16 %f225, %rs89;}

	// end inline asm
	add.f32 	%f257, %f225, %f249;
	// begin inline asm
	{ cvt.f32.bf16 %f226, %rs90;}

	// end inline asm
	add.f32 	%f258, %f226, %f250;
	// begin inline asm
	{ cvt.f32.bf16 %f227, %rs91;}

	// end inline asm
	add.f32 	%f259, %f227, %f251;
	// begin inline asm
	{ cvt.f32.bf16 %f228, %rs92;}

	// end inline asm
	add.f32 	%f260, %f228, %f252;
	// begin inline asm
	{ cvt.f32.bf16 %f229, %rs93;}

	// end inline asm
	add.f32 	%f261, %f229, %f253;
	// begin inline asm
	{ cvt.f32.bf16 %f230, %rs94;}

	// end inline asm
	add.f32 	%f262, %f230, %f254;
	// begin inline asm
	{ cvt.f32.bf16 %f231, %rs95;}

	// end inline asm
	add.f32 	%f263, %f231, %f255;
	// begin inline asm
	{ cvt.f32.bf16 %f232, %rs96;}

	// end inline asm
	add.f32 	%f264, %f232, %f256;
	ld.local.u64 	%rd175, [%rd167+24];
	add.s64 	%rd176, %rd175, %rd145;
	ld.v4.b32 	{%r161, %r162, %r163, %r164}, [%rd176];
	mov.b32 	{%rs103, %rs104}, %r164;
	mov.b32 	{%rs101, %rs102}, %r163;
	mov.b32 	{%rs99, %rs100}, %r162;
	mov.b32 	{%rs97, %rs98}, %r161;
	// begin inline asm
	{ cvt.f32.bf16 %f233, %rs97;}

	// end inline asm
	add.f32 	%f344, %f233, %f257;
	// begin inline asm
	{ cvt.f32.bf16 %f234, %rs98;}

	// end inline asm
	add.f32 	%f343, %f234, %f258;
	// begin inline asm
	{ cvt.f32.bf16 %f235, %rs99;}

	// end inline asm
	add.f32 	%f342, %f235, %f259;
	// begin inline asm
	{ cvt.f32.bf16 %f236, %rs100;}

	// end inline asm
	add.f32 	%f341, %f236, %f260;
	// begin inline asm
	{ cvt.f32.bf16 %f237, %rs101;}

	// end inline asm
	add.f32 	%f340, %f237, %f261;
	// begin inline asm
	{ cvt.f32.bf16 %f238, %rs102;}

	// end inline asm
	add.f32 	%f339, %f238, %f262;
	// begin inline asm
	{ cvt.f32.bf16 %f239, %rs103;}

	// end inline asm
	add.f32 	%f338, %f239, %f263;
	// begin inline asm
	{ cvt.f32.bf16 %f240, %rs104;}

	// end inline asm
	add.f32 	%f337, %f240, %f264;
	add.s32 	%r235, %r235, 4;
$L__BB1_26:
	setp.eq.s32 	%p20, %r27, 0;
	@%p20 bra 	$L__BB1_31;
	setp.eq.s32 	%p21, %r24, 1;
	@%p21 bra 	$L__BB1_29;
	mul.wide.u32 	%rd177, %r235, 8;
	add.s64 	%rd178, %rd4, %rd177;
	ld.local.u64 	%rd179, [%rd178];
	add.s64 	%rd181, %rd179, %rd145;
	ld.v4.b32 	{%r165, %r166, %r167, %r168}, [%rd181];
	mov.b32 	{%rs111, %rs112}, %r168;
	mov.b32 	{%rs109, %rs110}, %r167;
	mov.b32 	{%rs107, %rs108}, %r166;
	mov.b32 	{%rs105, %rs106}, %r165;
	// begin inline asm
	{ cvt.f32.bf16 %f265, %rs105;}

	// end inline asm
	add.f32 	%f281, %f265, %f344;
	// begin inline asm
	{ cvt.f32.bf16 %f266, %rs106;}

	// end inline asm
	add.f32 	%f282, %f266, %f343;
	// begin inline asm
	{ cvt.f32.bf16 %f267, %rs107;}

	// end inline asm
	add.f32 	%f283, %f267, %f342;
	// begin inline asm
	{ cvt.f32.bf16 %f268, %rs108;}

	// end inline asm
	add.f32 	%f284, %f268, %f341;
	// begin inline asm
	{ cvt.f32.bf16 %f269, %rs109;}

	// end inline asm
	add.f32 	%f285, %f269, %f340;
	// begin inline asm
	{ cvt.f32.bf16 %f270, %rs110;}

	// end inline asm
	add.f32 	%f286, %f270, %f339;
	// begin inline asm
	{ cvt.f32.bf16 %f271, %rs111;}

	// end inline asm
	add.f32 	%f287, %f271, %f338;
	// begin inline asm
	{ cvt.f32.bf16 %f272, %rs112;}

	// end inline asm
	add.f32 	%f288, %f272, %f337;
	ld.local.u64 	%rd182, [%rd178+8];
	add.s64 	%rd183, %rd182, %rd145;
	ld.v4.b32 	{%r169, %r170, %r171, %r172}, [%rd183];
	mov.b32 	{%rs119, %rs120}, %r172;
	mov.b32 	{%rs117, %rs118}, %r171;
	mov.b32 	{%rs115, %rs116}, %r170;
	mov.b32 	{%rs113, %rs114}, %r169;
	// begin inline asm
	{ cvt.f32.bf16 %f273, %rs113;}

	// end inline asm
	add.f32 	%f344, %f273, %f281;
	// begin inline asm
	{ cvt.f32.bf16 %f274, %rs114;}

	// end inline asm
	add.f32 	%f343, %f274, %f282;
	// begin inline asm
	{ cvt.f32.bf16 %f275, %rs115;}

	// end inline asm
	add.f32 	%f342, %f275, %f283;
	// begin inline asm
	{ cvt.f32.bf16 %f276, %rs116;}

	// end inline asm
	add.f32 	%f341, %f276, %f284;
	// begin inline asm
	{ cvt.f32.bf16 %f277, %rs117;}

	// end inline asm
	add.f32 	%f340, %f277, %f285;
	// begin inline asm
	{ cvt.f32.bf16 %f278, %rs118;}

	// end inline asm
	add.f32 	%f339, %f278, %f286;
	// begin inline asm
	{ cvt.f32.bf16 %f279, %rs119;}

	// end inline asm
	add.f32 	%f338, %f279, %f287;
	// begin inline asm
	{ cvt.f32.bf16 %f280, %rs120;}

	// end inline asm
	add.f32 	%f337, %f280, %f288;
	add.s32 	%r235, %r235, 2;
$L__BB1_29:
	setp.eq.s32 	%p22, %r28, 0;
	@%p22 bra 	$L__BB1_31;
	mul.wide.u32 	%rd184, %r235, 8;
	add.s64 	%rd185, %rd4, %rd184;
	ld.local.u64 	%rd186, [%rd185];
	add.s64 	%rd188, %rd186, %rd145;
	ld.v4.b32 	{%r173, %r174, %r175, %r176}, [%rd188];
	mov.b32 	{%rs127, %rs128}, %r176;
	mov.b32 	{%rs125, %rs126}, %r175;
	mov.b32 	{%rs123, %rs124}, %r174;
	mov.b32 	{%rs121, %rs122}, %r173;
	// begin inline asm
	{ cvt.f32.bf16 %f289, %rs121;}

	// end inline asm
	add.f32 	%f344, %f289, %f344;
	// begin inline asm
	{ cvt.f32.bf16 %f290, %rs122;}

	// end inline asm
	add.f32 	%f343, %f290, %f343;
	// begin inline asm
	{ cvt.f32.bf16 %f291, %rs123;}

	// end inline asm
	add.f32 	%f342, %f291, %f342;
	// begin inline asm
	{ cvt.f32.bf16 %f292, %rs124;}

	// end inline asm
	add.f32 	%f341, %f292, %f341;
	// begin inline asm
	{ cvt.f32.bf16 %f293, %rs125;}

	// end inline asm
	add.f32 	%f340, %f293, %f340;
	// begin inline asm
	{ cvt.f32.bf16 %f294, %rs126;}

	// end inline asm
	add.f32 	%f339, %f294, %f339;
	// begin inline asm
	{ cvt.f32.bf16 %f295, %rs127;}

	// end inline asm
	add.f32 	%f338, %f295, %f338;
	// begin inline asm
	{ cvt.f32.bf16 %f296, %rs128;}

	// end inline asm
	add.f32 	%f337, %f296, %f337;
$L__BB1_31:
	// begin inline asm
	{  cvt.rn.bf16.f32 %rs129, %f344;}

	// end inline asm
	// begin inline asm
	{  cvt.rn.bf16.f32 %rs130, %f343;}

	// end inline asm
	// begin inline asm
	{  cvt.rn.bf16.f32 %rs131, %f342;}

	// end inline asm
	// begin inline asm
	{  cvt.rn.bf16.f32 %rs132, %f341;}

	// end inline asm
	// begin inline asm
	{  cvt.rn.bf16.f32 %rs133, %f340;}

	// end inline asm
	// begin inline asm
	{  cvt.rn.bf16.f32 %rs134, %f339;}

	// end inline asm
	// begin inline asm
	{  cvt.rn.bf16.f32 %rs135, %f338;}

	// end inline asm
	// begin inline asm
	{  cvt.rn.bf16.f32 %rs136, %f337;}

	// end inline asm
	sub.s32 	%r177, %r232, %r6;
	mul.wide.s32 	%rd189, %r177, 16;
	add.s64 	%rd190, %rd6, %rd189;
	mov.b32 	%r178, {%rs135, %rs136};
	mov.b32 	%r179, {%rs133, %rs134};
	mov.b32 	%r180, {%rs131, %rs132};
	mov.b32 	%r181, {%rs129, %rs130};
	st.v4.b32 	[%rd190], {%r181, %r180, %r179, %r178};
	add.s32 	%r232, %r232, %r4;
	setp.lt.s32 	%p23, %r232, %r8;
	@%p23 bra 	$L__BB1_19;
$L__BB1_32:
	setp.ge.u32 	%p24, %r2, %r64;
	bar.sync 	0;
	ld.global.u32 	%r182, [%rd7+2304];
	add.s32 	%r38, %r182, 1;
	@%p24 bra 	$L__BB1_35;
	mul.wide.u32 	%rd192, %r2, 8;
	add.s64 	%rd193, %rd3, %rd192;
	ld.local.u64 	%rd194, [%rd193];
	add.s64 	%rd196, %rd194, %rd135;
	mul.wide.s32 	%rd197, %r63, 4;
	add.s64 	%rd198, %rd196, %rd197;
	add.s64 	%rd191, %rd198, 1152;
	mul.wide.u32 	%rd199, %r2, 4;
	add.s64 	%rd200, %rd8, %rd199;
	add.s64 	%rd11, %rd200, 1152;
	// begin inline asm
	st.release.sys.global.u32 [%rd191], %r38;
	// end inline asm
$L__BB1_34:
	// begin inline asm
	ld.acquire.sys.global.u32 %r184, [%rd11];
	// end inline asm
	setp.ne.s32 	%p25, %r184, %r38;
	@%p25 bra 	$L__BB1_34;
$L__BB1_35:
	setp.ne.s32 	%p26, %r2, 0;
	bar.sync 	0;
	@%p26 bra 	$L__BB1_37;
	st.global.u32 	[%rd7+2304], %r38;
$L__BB1_37:
	setp.lt.s32 	%p27, %r64, 1;
	setp.ge.s32 	%p28, %r237, %r9;
	or.pred  	%p29, %p28, %p27;
	@%p29 bra 	$L__BB1_61;
	and.b32  	%r39, %r64, 3;
	and.b32  	%r40, %r64, 2147483644;
	and.b32  	%r41, %r64, 1;
	neg.s32 	%r42, %r40;
	add.s64 	%rd12, %rd5, 16;
	add.s32 	%r43, %r63, 3;
$L__BB1_39:
	setp.lt.u32 	%p30, %r64, 4;
	mov.b32 	%r241, 0;
	@%p30 bra 	$L__BB1_50;
	mul.wide.s32 	%rd205, %r237, 16;
	mov.u32 	%r238, %r43;
	mov.u64 	%rd251, %rd12;
	mov.u32 	%r239, %r42;
$L__BB1_41:
	.pragma "nounroll";
	setp.ge.s32 	%p31, %r237, %r5;
	add.s32 	%r47, %r238, -2;
	add.s32 	%r186, %r238, -3;
	rem.s32 	%r48, %r186, %r64;
	setp.ne.s32 	%p32, %r48, %r7;
	and.pred  	%p33, %p31, %p32;
	@%p33 bra 	$L__BB1_43;
	mad.lo.s32 	%r187, %r48, %r5, %r237;
	mul.wide.s32 	%rd202, %r187, 16;
	add.s64 	%rd203, %rd2, %rd202;
	ld.local.u64 	%rd204, [%rd251+-16];
	add.s64 	%rd206, %rd204, %rd205;
	ld.v4.b32 	{%r188, %r189, %r190, %r191}, [%rd206];
	st.global.v4.b32 	[%rd203], {%r188, %r189, %r190, %r191};
$L__BB1_43:
	setp.ge.s32 	%p34, %r237, %r5;
	rem.s32 	%r49, %r47, %r64;
	setp.ne.s32 	%p35, %r49, %r7;
	and.pred  	%p36, %p34, %p35;
	@%p36 bra 	$L__BB1_45;
	mad.lo.s32 	%r192, %r49, %r5, %r237;
	mul.wide.s32 	%rd207, %r192, 16;
	add.s64 	%rd208, %rd2, %rd207;
	ld.local.u64 	%rd209, [%rd251+-8];
	add.s64 	%rd211, %rd209, %rd205;
	ld.v4.b32 	{%r193, %r194, %r195, %r196}, [%rd211];
	st.global.v4.b32 	[%rd208], {%r193, %r194, %r195, %r196};
$L__BB1_45:
	setp.ge.s32 	%p37, %r237, %r5;
	add.s32 	%r197, %r47, 1;
	rem.s32 	%r50, %r197, %r64;
	setp.ne.s32 	%p38, %r50, %r7;
	and.pred  	%p39, %p37, %p38;
	@%p39 bra 	$L__BB1_47;
	mad.lo.s32 	%r198, %r50, %r5, %r237;
	mul.wide.s32 	%rd212, %r198, 16;
	add.s64 	%rd213, %rd2, %rd212;
	ld.local.u64 	%rd214, [%rd251];
	add.s64 	%rd216, %rd214, %rd205;
	ld.v4.b32 	{%r199, %r200, %r201, %r202}, [%rd216];
	st.global.v4.b32 	[%rd213], {%r199, %r200, %r201, %r202};
$L__BB1_47:
	setp.ge.s32 	%p40, %r237, %r5;
	rem.s32 	%r51, %r238, %r64;
	setp.ne.s32 	%p41, %r51, %r7;
	and.pred  	%p42, %p40, %p41;
	@%p42 bra 	$L__BB1_49;
	mad.lo.s32 	%r203, %r51, %r5, %r237;
	mul.wide.s32 	%rd217, %r203, 16;
	add.s64 	%rd218, %rd2, %rd217;
	ld.local.u64 	%rd219, [%rd251+8];
	add.s64 	%rd221, %rd219, %rd205;
	ld.v4.b32 	{%r204, %r205, %r206, %r207}, [%rd221];
	st.global.v4.b32 	[%rd218], {%r204, %r205, %r206, %r207};
$L__BB1_49:
	add.s32 	%r239, %r239, 4;
	add.s64 	%rd251, %rd251, 32;
	add.s32 	%r238, %r238, 4;
	setp.ne.s32 	%p43, %r239, 0;
	mov.u32 	%r241, %r40;
	@%p43 bra 	$L__BB1_41;
$L__BB1_50:
	setp.eq.s32 	%p44, %r39, 0;
	@%p44 bra 	$L__BB1_60;
	setp.eq.s32 	%p45, %r39, 1;
	@%p45 bra 	$L__BB1_57;
	setp.ge.s32 	%p46, %r237, %r5;
	add.s32 	%r55, %r241, %r63;
	rem.s32 	%r56, %r55, %r64;
	setp.ne.s32 	%p47, %r56, %r7;
	mul.wide.u32 	%rd222, %r241, 8;
	add.s64 	%rd15, %rd5, %rd222;
	and.pred  	%p48, %p46, %p47;
	@%p48 bra 	$L__BB1_54;
	mad.lo.s32 	%r208, %r56, %r5, %r237;
	mul.wide.s32 	%rd223, %r208, 16;
	add.s64 	%rd224, %rd2, %rd223;
	ld.local.u64 	%rd225, [%rd15];
	mul.wide.s32 	%rd226, %r237, 16;
	add.s64 	%rd227, %rd225, %rd226;
	ld.v4.b32 	{%r209, %r210, %r211, %r212}, [%rd227];
	st.global.v4.b32 	[%rd224], {%r209, %r210, %r211, %r212};
$L__BB1_54:
	setp.ge.s32 	%p49, %r237, %r5;
	add.s32 	%r213, %r55, 1;
	rem.s32 	%r57, %r213, %r64;
	setp.ne.s32 	%p50, %r57, %r7;
	and.pred  	%p51, %p49, %p50;
	@%p51 bra 	$L__BB1_56;
	mad.lo.s32 	%r214, %r57, %r5, %r237;
	mul.wide.s32 	%rd228, %r214, 16;
	add.s64 	%rd229, %rd2, %rd228;
	ld.local.u64 	%rd230, [%rd15+8];
	mul.wide.s32 	%rd231, %r237, 16;
	add.s64 	%rd232, %rd230, %rd231;
	ld.v4.b32 	{%r215, %r216, %r217, %r218}, [%rd232];
	st.global.v4.b32 	[%rd229], {%r215, %r216, %r217, %r218};
$L__BB1_56:
	add.s32 	%r241, %r241, 2;
$L__BB1_57:
	setp.eq.s32 	%p52, %r41, 0;
	@%p52 bra 	$L__BB1_60;
	setp.ge.s32 	%p53, %r237, %r5;
	add.s32 	%r219, %r241, %r63;
	rem.s32 	%r60, %r219, %r64;
	setp.ne.s32 	%p54, %r60, %r7;
	and.pred  	%p55, %p53, %p54;
	@%p55 bra 	$L__BB1_60;
	mad.lo.s32 	%r220, %r60, %r5, %r237;
	mul.wide.s32 	%rd233, %r220, 16;
	add.s64 	%rd234, %rd2, %rd233;
	mul.wide.u32 	%rd235, %r241, 8;
	add.s64 	%rd236, %rd5, %rd235;
	ld.local.u64 	%rd237, [%rd236];
	mul.wide.s32 	%rd238, %r237, 16;
	add.s64 	%rd239, %rd237, %rd238;
	ld.v4.b32 	{%r221, %r222, %r223, %r224}, [%rd239];
	st.global.v4.b32 	[%rd234], {%r221, %r222, %r223, %r224};
$L__BB1_60:
	add.s32 	%r237, %r237, %r4;
	setp.lt.s32 	%p56, %r237, %r9;
	@%p56 bra 	$L__BB1_39;
$L__BB1_61:
	setp.ge.u32 	%p57, %r2, %r64;
	bar.sync 	0;
	ld.global.u32 	%r225, [%rd7+2304];
	add.s32 	%r62, %r225, 1;
	@%p57 bra 	$L__BB1_64;
	mul.wide.u32 	%rd241, %r2, 8;
	add.s64 	%rd242, %rd3, %rd241;
	ld.local.u64 	%rd243, [%rd242];
	add.s64 	%rd245, %rd243, %rd135;
	mul.wide.s32 	%rd246, %r63, 4;
	add.s64 	%rd247, %rd245, %rd246;
	add.s64 	%rd240, %rd247, 1152;
	mul.wide.u32 	%rd248, %r2, 4;
	add.s64 	%rd249, %rd8, %rd248;
	add.s64 	%rd16, %rd249, 1152;
	// begin inline asm
	st.volatile.global.u32 [%rd240], %r62;
	// end inline asm
$L__BB1_63:
	// begin inline asm
	ld.volatile.global.u32 %r227, [%rd16];
	// end inline asm
	setp.ne.s32 	%p58, %r227, %r62;
	@%p58 bra 	$L__BB1_63;
$L__BB1_64:
	setp.ne.s32 	%p59, %r2, 0;
	@%p59 bra 	$L__BB1_66;
	st.global.u32 	[%rd7+2304], %r62;
$L__BB1_66:
	ret;

}
	// .globl	custom_allreduce_1stage_f32
.visible .entry custom_allreduce_1stage_f32(
	.param .u64 .ptr .align 1 custom_allreduce_1stage_f32_param_0,
	.param .align 16 .b8 custom_allreduce_1stage_f32_param_1[64],
	.param .u64 .ptr .align 1 custom_allreduce_1stage_f32_param_2,
	.param .u64 .ptr .align 1 custom_allreduce_1stage_f32_param_3,
	.param .u32 custom_allreduce_1stage_f32_param_4,
	.param .u32 custom_allreduce_1stage_f32_param_5,
	.param .u32 custom_allreduce_1stage_f32_param_6
)
.maxntid 512
.minnctapersm 1
{
	.local .align 16 .b8 	__local_depot2[128];
	.reg .b64 	%SP;
	.reg .b64 	%SPL;
	.reg .pred 	%p<22>;
	.reg .b32 	%r<73>;
	.reg .b32 	%f<185>;
	.reg .b64 	%rd<114>;

	mov.u64 	%SPL, __local_depot2;
	ld.param.u64 	%rd12, [custom_allreduce_1stage_f32_param_0];
	ld.param.v2.u64 	{%rd13, %rd14}, [custom_allreduce_1stage_f32_param_1+48];
	ld.param.v2.u64 	{%rd15, %rd16}, [custom_allreduce_1stage_f32_param_1+32];
	ld.param.v2.u64 	{%rd17, %rd18}, [custom_allreduce_1stage_f32_param_1+16];
	ld.param.v2.u64 	{%rd19, %rd20}, [custom_allreduce_1stage_f32_param_1];
	ld.param.u64 	%rd21, [custom_allreduce_1stage_f32_param_2];
	ld.param.u64 	%rd22, [custom_allreduce_1stage_f32_param_3];
	ld.param.u32 	%r35, [custom_allreduce_1stage_f32_param_4];
	ld.param.u32 	%r36, [custom_allreduce_1stage_f32_param_5];
	ld.param.u32 	%r37, [custom_allreduce_1stage_f32_param_6];
	cvta.to.global.u64 	%rd1, %rd22;
	cvta.to.global.u64 	%rd23, %rd21;
	cvta.to.global.u64 	%rd24, %rd12;
	add.u64 	%rd2, %SPL, 0;
	add.u64 	%rd3, %SPL, 64;
	st.local.v2.u64 	[%rd2], {%rd19, %rd20};
	st.local.v2.u64 	[%rd2+16], {%rd17, %rd18};
	st.local.v2.u64 	[%rd2+32], {%rd15, %rd16};
	st.local.v2.u64 	[%rd2+48], {%rd13, %rd14};
	ld.global.nc.v2.u64 	{%rd4, %rd27}, [%rd24];
	ld.global.nc.v2.u64 	{%rd28, %rd29}, [%rd24+16];
	ld.global.nc.v2.u64 	{%rd30, %rd31}, [%rd24+32];
	ld.global.nc.v2.u64 	{%rd32, %rd33}, [%rd24+48];
	st.local.v2.u64 	[%rd3], {%rd4, %rd27};
	st.local.v2.u64 	[%rd3+16], {%rd28, %rd29};
	add.s64 	%rd5, %rd3, 32;
	st.local.v2.u64 	[%rd3+32], {%rd30, %rd31};
	st.local.v2.u64 	[%rd3+48], {%rd32, %rd33};
	mov.u32 	%r1, %ctaid.x;
	mul.wide.u32 	%rd34, %r1, 4;
	add.s64 	%rd6, %rd23, %rd34;
	ld.global.u32 	%r38, [%rd6+2304];
	add.s32 	%r2, %r38, 1;
	mov.u32 	%r3, %tid.x;
	setp.ge.u32 	%p1, %r3, %r36;
	mul.wide.u32 	%rd35, %r1, 32;
	add.s64 	%rd7, %rd21, %rd35;
	@%p1 bra 	$L__BB2_3;
	mul.wide.u32 	%rd37, %r3, 8;
	add.s64 	%rd38, %rd2, %rd37;
	ld.local.u64 	%rd39, [%rd38];
	add.s64 	%rd41, %rd39, %rd35;
	mul.wide.s32 	%rd42, %r35, 4;
	add.s64 	%rd36, %rd41, %rd42;
	mul.wide.u32 	%rd43, %r3, 4;
	add.s64 	%rd8, %rd7, %rd43;
	// begin inline asm
	st.volatile.global.u32 [%rd36], %r2;
	// end inline asm
$L__BB2_2:
	// begin inline asm
	ld.volatile.global.u32 %r40, [%rd8];
	// end inline asm
	setp.ne.s32 	%p2, %r40, %r2;
	@%p2 bra 	$L__BB2_2;
$L__BB2_3:
	bar.sync 	0;
	setp.ne.s32 	%p3, %r3, 0;
	@%p3 bra 	$L__BB2_5;
	st.global.u32 	[%rd6+2304], %r2;
$L__BB2_5:
	mov.u32 	%r41, %nctaid.x;
	mov.u32 	%r42, %ntid.x;
	mul.lo.s32 	%r4, %r41, %r42;
	mad.lo.s32 	%r71, %r1, %r42, %r3;
	setp.ge.s32 	%p4, %r71, %r37;
	@%p4 bra 	$L__BB2_27;
	setp.lt.s32 	%p5, %r36, 2;
	@%p5 bra 	$L__BB2_21;
	add.s32 	%r53, %r36, -1;
	add.s32 	%r6, %r36, -2;
	add.s32 	%r54, %r36, 7;
	and.b32  	%r55, %r54, 7;
	add.s32 	%r7, %r55, -1;
	add.s32 	%r56, %r36, 3;
	and.b32  	%r8, %r56, 3;
	and.b32  	%r9, %r53, 7;
	and.b32  	%r10, %r54, 3;
	and.b32  	%r11, %r56, 1;
	and.b32  	%r57, %r53, -8;
	neg.s32 	%r12, %r57;
$L__BB2_8:
	setp.lt.u32 	%p11, %r6, 7;
	mul.wide.s32 	%rd58, %r71, 16;
	add.s64 	%rd59, %rd4, %rd58;
	ld.f32 	%f184, [%rd59];
	ld.f32 	%f183, [%rd59+4];
	ld.f32 	%f182, [%rd59+8];
	ld.f32 	%f181, [%rd59+12];
	mov.b32 	%r67, 1;
	@%p11 bra 	$L__BB2_12;
	mov.b32 	%r64, 0;
	mov.u64 	%rd113, %rd5;
	mov.u32 	%r65, %r12;
$L__BB2_10:
	.pragma "nounroll";
	ld.local.u64 	%rd60, [%rd113+-24];
	add.s64 	%rd62, %rd60, %rd58;
	ld.v4.f32 	{%f61, %f62, %f63, %f64}, [%rd62];
	add.f32 	%f65, %f61, %f184;
	add.f32 	%f66, %f62, %f183;
	add.f32 	%f67, %f63, %f182;
	add.f32 	%f68, %f64, %f181;
	ld.local.v2.u64 	{%rd63, %rd64}, [%rd113+-16];
	add.s64 	%rd65, %rd63, %rd58;
	ld.v4.f32 	{%f69, %f70, %f71, %f72}, [%rd65];
	add.f32 	%f73, %f69, %f65;
	add.f32 	%f74, %f70, %f66;
	add.f32 	%f75, %f71, %f67;
	add.f32 	%f76, %f72, %f68;
	add.s64 	%rd66, %rd64, %rd58;
	ld.v4.f32 	{%f77, %f78, %f79, %f80}, [%rd66];
	add.f32 	%f81, %f77, %f73;
	add.f32 	%f82, %f78, %f74;
	add.f32 	%f83, %f79, %f75;
	add.f32 	%f84, %f80, %f76;
	ld.local.v2.u64 	{%rd67, %rd68}, [%rd113];
	add.s64 	%rd69, %rd67, %rd58;
	ld.v4.f32 	{%f85, %f86, %f87, %f88}, [%rd69];
	add.f32 	%f89, %f85, %f81;
	add.f32 	%f90, %f86, %f82;
	add.f32 	%f91, %f87, %f83;
	add.f32 	%f92, %f88, %f84;
	add.s64 	%rd70, %rd68, %rd58;
	ld.v4.f32 	{%f93, %f94, %f95, %f96}, [%rd70];
	add.f32 	%f97, %f93, %f89;
	add.f32 	%f98, %f94, %f90;
	add.f32 	%f99, %f95, %f91;
	add.f32 	%f100, %f96, %f92;
	ld.local.v2.u64 	{%rd71, %rd72}, [%rd113+16];
	add.s64 	%rd73, %rd71, %rd58;
	ld.v4.f32 	{%f101, %f102, %f103, %f104}, [%rd73];
	add.f32 	%f105, %f101, %f97;
	add.f32 	%f106, %f102, %f98;
	add.f32 	%f107, %f103, %f99;
	add.f32 	%f108, %f104, %f100;
	add.s64 	%rd74, %rd72, %rd58;
	ld.v4.f32 	{%f109, %f110, %f111, %f112}, [%rd74];
	add.f32 	%f113, %f109, %f105;
	add.f32 	%f114, %f110, %f106;
	add.f32 	%f115, %f111, %f107;
	add.f32 	%f116, %f112, %f108;
	ld.local.u64 	%rd75, [%rd113+32];
	add.s64 	%rd76, %rd75, %rd58;
	ld.v4.f32 	{%f117, %f118, %f119, %f120}, [%rd76];
	add.f32 	%f184, %f117, %f113;
	add.f32 	%f183, %f118, %f114;
	add.f32 	%f182, %f119, %f115;
	add.f32 	%f181, %f120, %f116;
	add.s32 	%r65, %r65, 8;
	add.s32 	%r64, %r64, 8;
	add.s64 	%rd113, %rd113, 64;
	setp.ne.s32 	%p12, %r65, 0;
	@%p12 bra 	$L__BB2_10;
	add.s32 	%r67, %r64, 1;
$L__BB2_12:
	setp.eq.s32 	%p13, %r9, 0;
	@%p13 bra 	$L__BB2_20;
	setp.lt.u32 	%p14, %r7, 3;
	@%p14 bra 	$L__BB2_15;
	mul.wide.u32 	%rd77, %r67, 8;
	add.s64 	%rd78, %rd3, %rd77;
	ld.local.u64 	%rd79, [%rd78];
	add.s64 	%rd81, %rd79, %rd58;
	ld.v4.f32 	{%f121, %f122, %f123, %f124}, [%rd81];
	add.f32 	%f125, %f121, %f184;
	add.f32 	%f126, %f122, %f183;
	add.f32 	%f127, %f123, %f182;
	add.f32 	%f128, %f124, %f181;
	ld.local.u64 	%rd82, [%rd78+8];
	add.s64 	%rd83, %rd82, %rd58;
	ld.v4.f32 	{%f129, %f130, %f131, %f132}, [%rd83];
	add.f32 	%f133, %f129, %f125;
	add.f32 	%f134, %f130, %f126;
	add.f32 	%f135, %f131, %f127;
	add.f32 	%f136, %f132, %f128;
	ld.local.u64 	%rd84, [%rd78+16];
	add.s64 	%rd85, %rd84, %rd58;
	ld.v4.f32 	{%f137, %f138, %f139, %f140}, [%rd85];
	add.f32 	%f141, %f137, %f133;
	add.f32 	%f142, %f138, %f134;
	add.f32 	%f143, %f139, %f135;
	add.f32 	%f144, %f140, %f136;
	ld.local.u64 	%rd86, [%rd78+24];
	add.s64 	%rd87, %rd86, %rd58;
	ld.v4.f32 	{%f145, %f146, %f147, %f148}, [%rd87];
	add.f32 	%f184, %f145, %f141;
	add.f32 	%f183, %f146, %f142;
	add.f32 	%f182, %f147, %f143;
	add.f32 	%f181, %f148, %f144;
	add.s32 	%r67, %r67, 4;
$L__BB2_15:
	setp.eq.s32 	%p15, %r10, 0;
	@%p15 bra 	$L__BB2_20;
	setp.eq.s32 	%p16, %r8, 1;
	@%p16 bra 	$L__BB2_18;
	mul.wide.u32 	%rd88, %r67, 8;
	add.s64 	%rd89, %rd3, %rd88;
	ld.local.u64 	%rd90, [%rd89];
	add.s64 	%rd92, %rd90, %rd58;
	ld.v4.f32 	{%f149, %f150, %f151, %f152}, [%rd92];
	add.f32 	%f153, %f149, %f184;
	add.f32 	%f154, %f150, %f183;
	add.f32 	%f155, %f151, %f182;
	add.f32 	%f156, %f152, %f181;
	ld.local.u64 	%rd93, [%rd89+8];
	add.s64 	%rd94, %rd93, %rd58;
	ld.v4.f32 	{%f157, %f158, %f159, %f160}, [%rd94];
	add.f32 	%f184, %f157, %f153;
	add.f32 	%f183, %f158, %f154;
	add.f32 	%f182, %f159, %f155;
	add.f32 	%f181, %f160, %f156;
	add.s32 	%r67, %r67, 2;
$L__BB2_18:
	setp.eq.s32 	%p17, %r11, 0;
	@%p17 bra 	$L__BB2_20;
	mul.wide.u32 	%rd95, %r67, 8;
	add.s64 	%rd96, %rd3, %rd95;
	ld.local.u64 	%rd97, [%rd96];
	add.s64 	%rd99, %rd97, %rd58;
	ld.v4.f32 	{%f161, %f162, %f163, %f164}, [%rd99];
	add.f32 	%f184, %f161, %f184;
	add.f32 	%f183, %f162, %f183;
	add.f32 	%f182, %f163, %f182;
	add.f32 	%f181, %f164, %f181;
$L__BB2_20:
	add.s64 	%rd101, %rd1, %rd58;
	st.global.v4.f32 	[%rd101], {%f184, %f183, %f182, %f181};
	add.s32 	%r71, %r71, %r4;
	setp.lt.s32 	%p18, %r71, %r37;
	@%p18 bra 	$L__BB2_8;
	bra.uni 	$L__BB2_27;
$L__BB2_21:
	add.s32 	%r43, %r71, %r4;
	max.s32 	%r44, %r37, %r43;
	setp.lt.s32 	%p6, %r43, %r37;
	selp.u32 	%r45, 1, 0, %p6;
	add.s32 	%r46, %r43, %r45;
	sub.s32 	%r47, %r44, %r46;
	div.u32 	%r48, %r47, %r4;
	add.s32 	%r25, %r48, %r45;
	and.b32  	%r49, %r25, 3;
	setp.eq.s32 	%p7, %r49, 3;
	@%p7 bra 	$L__BB2_24;
	add.s32 	%r51, %r25, 1;
	and.b32  	%r26, %r51, 3;
	mov.b32 	%r70, 0;
$L__BB2_23:
	.pragma "nounroll";
	mul.wide.s32 	%rd45, %r71, 16;
	add.s64 	%rd46, %rd4, %rd45;
	ld.f32 	%f41, [%rd46];
	ld.f32 	%f42, [%rd46+4];
	ld.f32 	%f43, [%rd46+8];
	ld.f32 	%f44, [%rd46+12];
	add.s64 	%rd47, %rd1, %rd45;
	st.global.v4.f32 	[%rd47], {%f41, %f42, %f43, %f44};
	add.s32 	%r71, %r71, %r4;
	add.s32 	%r70, %r70, 1;
	setp.ne.s32 	%p8, %r70, %r26;
	@%p8 bra 	$L__BB2_23;
$L__BB2_24:
	setp.lt.u32 	%p9, %r25, 3;
	@%p9 bra 	$L__BB2_27;
	mul.wide.s32 	%rd51, %r4, 16;
	shl.b32 	%r52, %r4, 2;
$L__BB2_26:
	mul.wide.s32 	%rd48, %r71, 16;
	add.s64 	%rd49, %rd4, %rd48;
	ld.f32 	%f45, [%rd49];
	ld.f32 	%f46, [%rd49+4];
	ld.f32 	%f47, [%rd49+8];
	ld.f32 	%f48, [%rd49+12];
	add.s64 	%rd50, %rd1, %rd48;
	st.global.v4.f32 	[%rd50], {%f45, %f46, %f47, %f48};
	add.s64 	%rd52, %rd49, %rd51;
	ld.f32 	%f49, [%rd52];
	ld.f32 	%f50, [%rd52+4];
	ld.f32 	%f51, [%rd52+8];
	ld.f32 	%f52, [%rd52+12];
	add.s64 	%rd53, %rd50, %rd51;
	st.global.v4.f32 	[%rd53], {%f49, %f50, %f51, %f52};
	add.s64 	%rd54, %rd52, %rd51;
	ld.f32 	%f53, [%rd54];
	ld.f32 	%f54, [%rd54+4];
	ld.f32 	%f55, [%rd54+8];
	ld.f32 	%f56, [%rd54+12];
	add.s64 	%rd55, %rd53, %rd51;
	st.global.v4.f32 	[%rd55], {%f53, %f54, %f55, %f56};
	add.s64 	%rd56, %rd54, %rd51;
	ld.f32 	%f57, [%rd56];
	ld.f32 	%f58, [%rd56+4];
	ld.f32 	%f59, [%rd56+8];
	ld.f32 	%f60, [%rd56+12];
	add.s64 	%rd57, %rd55, %rd51;
	st.global.v4.f32 	[%rd57], {%f57, %f58, %f59, %f60};
	add.s32 	%r71, %r52, %r71;
	setp.lt.s32 	%p10, %r71, %r37;
	@%p10 bra 	$L__BB2_26;
$L__BB2_27:
	setp.ge.u32 	%p19, %r3, %r36;
	bar.sync 	0;
	ld.global.u32 	%r60, [%rd6+2304];
	add.s32 	%r34, %r60, 1;
	@%p19 bra 	$L__BB2_30;
	mul.wide.u32 	%rd103, %r3, 8;
	add.s64 	%rd104, %rd2, %rd103;
	ld.local.u64 	%rd105, [%rd104];
	add.s64 	%rd107, %rd105, %rd35;
	mul.wide.s32 	%rd108, %r35, 4;
	add.s64 	%rd109, %rd107, %rd108;
	add.s64 	%rd102, %rd109, 1152;
	mul.wide.u32 	%rd110, %r3, 4;
	add.s64 	%rd111, %rd7, %rd110;
	add.s64 	%rd11, %rd111, 1152;
	// begin inline asm
	st.volatile.global.u32 [%rd102], %r34;
	// end inline asm
$L__BB2_29:
	// begin inline asm
	ld.volatile.global.u32 %r62, [%rd11];
	// end inline asm
	setp.ne.s32 	%p20, %r62, %r34;
	@%p20 bra 	$L__BB2_29;
$L__BB2_30:
	setp.ne.s32 	%p21, %r3, 0;
	@%p21 bra 	$L__BB2_32;
	st.global.u32 	[%rd6+2304], %r34;
$L__BB2_32:
	ret;

}
	// .globl	custom_allreduce_2stage_f32
.visible .entry custom_allreduce_2stage_f32(
	.param .u64 .ptr .align 1 custom_allreduce_2stage_f32_param_0,
	.param .align 16 .b8 custom_allreduce_2stage_f32_param_1[64],
	.param .u64 .ptr .align 1 custom_allreduce_2stage_f32_param_2,
	.param .u64 .ptr .align 1 custom_allreduce_2stage_f32_param_3,
	.param .u32 custom_allreduce_2stage_f32_param_4,
	.param .u32 custom_allreduce_2stage_f32_param_5,
	.param .u32 custom_allreduce_2stage_f32_param_6
)
.maxntid 512
.minnctapersm 1
{
	.local .align 16 .b8 	__local_depot3[192];
	.reg .b64 	%SP;
	.reg .b64 	%SPL;
	.reg .pred 	%p<91>;
	.reg .b32 	%r<197>;
	.reg .b32 	%f<245>;
	.reg .b64 	%rd<307>;

	mov.u64 	%SPL, __local_depot3;
	ld.param.u64 	%rd17, [custom_allreduce_2stage_f32_param_0];
	ld.param.v2.u64 	{%rd18, %rd19}, [custom_allreduce_2stage_f32_param_1+48];
	ld.param.v2.u64 	{%rd20, %rd21}, [custom_allreduce_2stage_f32_param_1+32];
	ld.param.v2.u64 	{%rd22, %rd23}, [custom_allreduce_2stage_f32_param_1+16];
	ld.param.v2.u64 	{%rd24, %rd25}, [custom_allreduce_2stage_f32_param_1];
	ld.param.u64 	%rd16, [custom_allreduce_2stage_f32_param_2];
	ld.param.u64 	%rd26, [custom_allreduce_2stage_f32_param_3];
	ld.param.u32 	%r81, [custom_allreduce_2stage_f32_param_4];
	ld.param.u32 	%r82, [custom_allreduce_2stage_f32_param_5];
	ld.param.u32 	%r83, [custom_allreduce_2stage_f32_param_6];
	cvta.to.global.u64 	%rd1, %rd17;
	cvta.to.global.u64 	%rd2, %rd26;
	add.u64 	%rd3, %SPL, 0;
	add.u64 	%rd4, %SPL, 64;
	add.u64 	%rd5, %SPL, 128;
	st.local.v2.u64 	[%rd3], {%rd24, %rd25};
	st.local.v2.u64 	[%rd3+16], {%rd22, %rd23};
	st.local.v2.u64 	[%rd3+32], {%rd20, %rd21};
	st.local.v2.u64 	[%rd3+48], {%rd18, %rd19};
	mov.u32 	%r1, %ctaid.x;
	mov.u32 	%r84, %ntid.x;
	mov.u32 	%r2, %tid.x;
	mad.lo.s32 	%r192, %r1, %r84, %r2;
	mov.u32 	%r85, %nctaid.x;
	mul.lo.s32 	%r4, %r85, %r84;
	div.s32 	%r5, %r83, %r82;
	mul.lo.s32 	%r6, %r5, %r81;
	add.s32 	%r7, %r82, -1;
	setp.eq.s32 	%p1, %r81, %r7;
	add.s32 	%r86, %r6, %r5;
	selp.b32 	%r8, %r83, %r86, %p1;
	mul.lo.s32 	%r87, %r5, %r82;
	sub.s32 	%r88, %r83, %r87;
	add.s32 	%r9, %r88, %r5;
	setp.lt.s32 	%p2, %r82, 1;
	@%p2 bra 	$L__BB3_12;
	and.b32  	%r10, %r82, 7;
	setp.lt.u32 	%p3, %r7, 7;
	mov.b32 	%r181, 0;
	@%p3 bra 	$L__BB3_4;
	and.b32  	%r181, %r82, 2147483640;
	mov.b32 	%r179, 0;
$L__BB3_3:
	.pragma "nounroll";
	add.s32 	%r91, %r179, %r81;
	rem.s32 	%r92, %r91, %r82;
	mul.wide.s32 	%rd30, %r92, 8;
	add.s64 	%rd31, %rd1, %rd30;
	ld.global.nc.u64 	%rd32, [%rd31];
	mul.wide.u32 	%rd33, %r179, 8;
	add.s64 	%rd34, %rd4, %rd33;
	add.s64 	%rd35, %rd3, %rd30;
	ld.local.u64 	%rd36, [%rd35];
	add.s64 	%rd37, %rd36, 2560;
	add.s64 	%rd38, %rd5, %rd33;
	add.s32 	%r93, %r91, 1;
	rem.s32 	%r94, %r93, %r82;
	mul.wide.s32 	%rd39, %r94, 8;
	add.s64 	%rd40, %rd1, %rd39;
	ld.global.nc.u64 	%rd41, [%rd40];
	st.local.v2.u64 	[%rd34], {%rd32, %rd41};
	add.s64 	%rd42, %rd3, %rd39;
	ld.local.u64 	%rd43, [%rd42];
	add.s64 	%rd44, %rd43, 2560;
	st.local.v2.u64 	[%rd38], {%rd37, %rd44};
	add.s32 	%r95, %r91, 2;
	rem.s32 	%r96, %r95, %r82;
	mul.wide.s32 	%rd45, %r96, 8;
	add.s64 	%rd46, %rd1, %rd45;
	ld.global.nc.u64 	%rd47, [%rd46];
	add.s64 	%rd48, %rd3, %rd45;
	ld.local.u64 	%rd49, [%rd48];
	add.s64 	%rd50, %rd49, 2560;
	add.s32 	%r97, %r91, 3;
	rem.s32 	%r98, %r97, %r82;
	mul.wide.s32 	%rd51, %r98, 8;
	add.s64 	%rd52, %rd1, %rd51;
	ld.global.nc.u64 	%rd53, [%rd52];
	st.local.v2.u64 	[%rd34+16], {%rd47, %rd53};
	add.s64 	%rd54, %rd3, %rd51;
	ld.local.u64 	%rd55, [%rd54];
	add.s64 	%rd56, %rd55, 2560;
	st.local.v2.u64 	[%rd38+16], {%rd50, %rd56};
	add.s32 	%r99, %r91, 4;
	rem.s32 	%r100, %r99, %r82;
	mul.wide.s32 	%rd57, %r100, 8;
	add.s64 	%rd58, %rd1, %rd57;
	ld.global.nc.u64 	%rd59, [%rd58];
	add.s64 	%rd60, %rd3, %rd57;
	ld.local.u64 	%rd61, [%rd60];
	add.s64 	%rd62, %rd61, 2560;
	add.s32 	%r101, %r91, 5;
	rem.s32 	%r102, %r101, %r82;
	mul.wide.s32 	%rd63, %r102, 8;
	add.s64 	%rd64, %rd1, %rd63;
	ld.global.nc.u64 	%rd65, [%rd64];
	st.local.v2.u64 	[%rd34+32], {%rd59, %rd65};
	add.s64 	%rd66, %rd3, %rd63;
	ld.local.u64 	%rd67, [%rd66];
	add.s64 	%rd68, %rd67, 2560;
	st.local.v2.u64 	[%rd38+32], {%rd62, %rd68};
	add.s32 	%r103, %r91, 6;
	rem.s32 	%r104, %r103, %r82;
	mul.wide.s32 	%rd69, %r104, 8;
	add.s64 	%rd70, %rd1, %rd69;
	ld.global.nc.u64 	%rd71, [%rd70];
	add.s64 	%rd72, %rd3, %rd69;
	ld.local.u64 	%rd73, [%rd72];
	add.s64 	%rd74, %rd73, 2560;
	add.s32 	%r105, %r91, 7;
	rem.s32 	%r106, %r105, %r82;
	mul.wide.s32 	%rd75, %r106, 8;
	add.s64 	%rd76, %rd1, %rd75;
	ld.global.nc.u64 	%rd77, [%rd76];
	st.local.v2.u64 	[%rd34+48], {%rd71, %rd77};
	add.s64 	%rd78, %rd3, %rd75;
	ld.local.u64 	%rd79, [%rd78];
	add.s64 	%rd80, %rd79, 2560;
	st.local.v2.u64 	[%rd38+48], {%rd74, %rd80};
	add.s32 	%r179, %r179, 8;
	setp.ne.s32 	%p4, %r179, %r181;
	@%p4 bra 	$L__BB3_3;
$L__BB3_4:
	setp.eq.s32 	%p5, %r10, 0;
	@%p5 bra 	$L__BB3_12;
	and.b32  	%r15, %r82, 3;
	setp.lt.u32 	%p6, %r10, 4;
	@%p6 bra 	$L__BB3_7;
	add.s32 	%r107, %r181, %r81;
	rem.s32 	%r108, %r107, %r82;
	mul.wide.s32 	%rd81, %r108, 8;
	add.s64 	%rd82, %rd1, %rd81;
	ld.global.nc.u64 	%rd83, [%rd82];
	mul.wide.u32 	%rd84, %r181, 8;
	add.s64 	%rd85, %rd4, %rd84;
	st.local.u64 	[%rd85], %rd83;
	add.s64 	%rd86, %rd3, %rd81;
	ld.local.u64 	%rd87, [%rd86];
	add.s64 	%rd88, %rd87, 2560;
	add.s64 	%rd89, %rd5, %rd84;
	st.local.u64 	[%rd89], %rd88;
	add.s32 	%r109, %r107, 1;
	rem.s32 	%r110, %r109, %r82;
	mul.wide.s32 	%rd90, %r110, 8;
	add.s64 	%rd91, %rd1, %rd90;
	ld.global.nc.u64 	%rd92, [%rd91];
	st.local.u64 	[%rd85+8], %rd92;
	add.s64 	%rd93, %rd3, %rd90;
	ld.local.u64 	%rd94, [%rd93];
	add.s64 	%rd95, %rd94, 2560;
	st.local.u64 	[%rd89+8], %rd95;
	add.s32 	%r111, %r107, 2;
	rem.s32 	%r112, %r111, %r82;
	mul.wide.s32 	%rd96, %r112, 8;
	add.s64 	%rd97, %rd1, %rd96;
	ld.global.nc.u64 	%rd98, [%rd97];
	st.local.u64 	[%rd85+16], %rd98;
	add.s64 	%rd99, %rd3, %rd96;
	ld.local.u64 	%rd100, [%rd99];
	add.s64 	%rd101, %rd100, 2560;
	st.local.u64 	[%rd89+16], %rd101;
	add.s32 	%r113, %r107, 3;
	rem.s32 	%r114, %r113, %r82;
	mul.wide.s32 	%rd102, %r114, 8;
	add.s64 	%rd103, %rd1, %rd102;
	ld.global.nc.u64 	%rd104, [%rd103];
	st.local.u64 	[%rd85+24], %rd104;
	add.s64 	%rd105, %rd3, %rd102;
	ld.local.u64 	%rd106, [%rd105];
	add.s64 	%rd107, %rd106, 2560;
	st.local.u64 	[%rd89+24], %rd107;
	add.s32 	%r181, %r181, 4;
$L__BB3_7:
	setp.eq.s32 	%p7, %r15, 0;
	@%p7 bra 	$L__BB3_12;
	setp.eq.s32 	%p8, %r15, 1;
	@%p8 bra 	$L__BB3_10;
	add.s32 	%r115, %r181, %r81;
	rem.s32 	%r116, %r115, %r82;
	mul.wide.s32 	%rd108, %r116, 8;
	add.s64 	%rd109, %rd1, %rd108;
	ld.global.nc.u64 	%rd110, [%rd109];
	mul.wide.u32 	%rd111, %r181, 8;
	add.s64 	%rd112, %rd4, %rd111;
	st.local.u64 	[%rd112], %rd110;
	add.s64 	%rd113, %rd3, %rd108;
	ld.local.u64 	%rd114, [%rd113];
	add.s64 	%rd115, %rd114, 2560;
	add.s64 	%rd116, %rd5, %rd111;
	st.local.u64 	[%rd116], %rd115;
	add.s32 	%r117, %r115, 1;
	rem.s32 	%r118, %r117, %r82;
	mul.wide.s32 	%rd117, %r118, 8;
	add.s64 	%rd118, %rd1, %rd117;
	ld.global.nc.u64 	%rd119, [%rd118];
	st.local.u64 	[%rd112+8], %rd119;
	add.s64 	%rd120, %rd3, %rd117;
	ld.local.u64 	%rd121, [%rd120];
	add.s64 	%rd122, %rd121, 2560;
	st.local.u64 	[%rd116+8], %rd122;
	add.s32 	%r181, %r181, 2;
$L__BB3_10:
	and.b32  	%r119, %r82, 1;
	setp.eq.b32 	%p9, %r119, 1;
	not.pred 	%p10, %p9;
	@%p10 bra 	$L__BB3_12;
	add.s32 	%r120, %r181, %r81;
	rem.s32 	%r121, %r120, %r82;
	mul.wide.s32 	%rd123, %r121, 8;
	add.s64 	%rd124, %rd1, %rd123;
	ld.global.nc.u64 	%rd125, [%rd124];
	mul.wide.u32 	%rd126, %r181, 8;
	add.s64 	%rd127, %rd4, %rd126;
	st.local.u64 	[%rd127], %rd125;
	add.s64 	%rd128, %rd3, %rd123;
	ld.local.u64 	%rd129, [%rd128];
	add.s64 	%rd130, %rd129, 2560;
	add.s64 	%rd131, %rd5, %rd126;
	st.local.u64 	[%rd131], %rd130;
$L__BB3_12:
	ld.local.u64 	%rd6, [%rd5];
	cvta.to.global.u64 	%rd132, %rd16;
	mul.wide.u32 	%rd133, %r1, 4;
	add.s64 	%rd7, %rd132, %rd133;
	ld.global.u32 	%r122, [%rd7+2304];
	add.s32 	%r20, %r122, 1;
	setp.ge.u32 	%p11, %r2, %r82;
	mul.wide.u32 	%rd134, %r1, 32;
	add.s64 	%rd8, %rd16, %rd134;
	@%p11 bra 	$L__BB3_15;
	mul.wide.u32 	%rd136, %r2, 8;
	add.s64 	%rd137, %rd3, %rd136;
	ld.local.u64 	%rd138, [%rd137];
	add.s64 	%rd140, %rd138, %rd134;
	mul.wide.s32 	%rd141, %r81, 4;
	add.s64 	%rd135, %rd140, %rd141;
	mul.wide.u32 	%rd142, %r2, 4;
	add.s64 	%rd9, %rd8, %rd142;
	// begin inline asm
	st.volatile.global.u32 [%rd135], %r20;
	// end inline asm
$L__BB3_14:
	// begin inline asm
	ld.volatile.global.u32 %r124, [%rd9];
	// end inline asm
	setp.ne.s32 	%p12, %r124, %r20;
	@%p12 bra 	$L__BB3_14;
$L__BB3_15:
	bar.sync 	0;
	setp.ne.s32 	%p13, %r2, 0;
	@%p13 bra 	$L__BB3_17;
	st.global.u32 	[%rd7+2304], %r20;
$L__BB3_17:
	add.s32 	%r190, %r6, %r192;
	setp.ge.s32 	%p14, %r190, %r8;
	@%p14 bra 	$L__BB3_38;
	ld.local.u64 	%rd10, [%rd4];
	setp.lt.s32 	%p15, %r82, 2;
	@%p15 bra 	$L__BB3_32;
	add.s32 	%r22, %r82, -2;
	add.s32 	%r137, %r82, 7;
	and.b32  	%r138, %r137, 7;
	add.s32 	%r23, %r138, -1;
	add.s32 	%r139, %r82, 3;
	and.b32  	%r24, %r139, 3;
	and.b32  	%r25, %r7, 7;
	and.b32  	%r26, %r7, -8;
	and.b32  	%r27, %r137, 3;
	and.b32  	%r28, %r139, 1;
$L__BB3_20:
	setp.lt.u32 	%p21, %r22, 7;
	mul.wide.s32 	%rd159, %r190, 16;
	add.s64 	%rd160, %rd10, %rd159;
	ld.f32 	%f244, [%rd160];
	ld.f32 	%f243, [%rd160+4];
	ld.f32 	%f242, [%rd160+8];
	ld.f32 	%f241, [%rd160+12];
	mov.b32 	%r186, 1;
	@%p21 bra 	$L__BB3_23;
	mov.b32 	%r184, 1;
$L__BB3_22:
	.pragma "nounroll";
	mul.wide.u32 	%rd161, %r184, 8;
	add.s64 	%rd162, %rd4, %rd161;
	ld.local.u64 	%rd163, [%rd162];
	add.s64 	%rd165, %rd163, %rd159;
	ld.v4.f32 	{%f61, %f62, %f63, %f64}, [%rd165];
	add.f32 	%f65, %f61, %f244;
	add.f32 	%f66, %f62, %f243;
	add.f32 	%f67, %f63, %f242;
	add.f32 	%f68, %f64, %f241;
	ld.local.v2.u64 	{%rd166, %rd167}, [%rd162+8];
	add.s64 	%rd168, %rd166, %rd159;
	ld.v4.f32 	{%f69, %f70, %f71, %f72}, [%rd168];
	add.f32 	%f73, %f69, %f65;
	add.f32 	%f74, %f70, %f66;
	add.f32 	%f75, %f71, %f67;
	add.f32 	%f76, %f72, %f68;
	add.s64 	%rd169, %rd167, %rd159;
	ld.v4.f32 	{%f77, %f78, %f79, %f80}, [%rd169];
	add.f32 	%f81, %f77, %f73;
	add.f32 	%f82, %f78, %f74;
	add.f32 	%f83, %f79, %f75;
	add.f32 	%f84, %f80, %f76;
	ld.local.v2.u64 	{%rd170, %rd171}, [%rd162+24];
	add.s64 	%rd172, %rd170, %rd159;
	ld.v4.f32 	{%f85, %f86, %f87, %f88}, [%rd172];
	add.f32 	%f89, %f85, %f81;
	add.f32 	%f90, %f86, %f82;
	add.f32 	%f91, %f87, %f83;
	add.f32 	%f92, %f88, %f84;
	add.s64 	%rd173, %rd171, %rd159;
	ld.v4.f32 	{%f93, %f94, %f95, %f96}, [%rd173];
	add.f32 	%f97, %f93, %f89;
	add.f32 	%f98, %f94, %f90;
	add.f32 	%f99, %f95, %f91;
	add.f32 	%f100, %f96, %f92;
	ld.local.v2.u64 	{%rd174, %rd175}, [%rd162+40];
	add.s64 	%rd176, %rd174, %rd159;
	ld.v4.f32 	{%f101, %f102, %f103, %f104}, [%rd176];
	add.f32 	%f105, %f101, %f97;
	add.f32 	%f106, %f102, %f98;
	add.f32 	%f107, %f103, %f99;
	add.f32 	%f108, %f104, %f100;
	add.s64 	%rd177, %rd175, %rd159;
	ld.v4.f32 	{%f109, %f110, %f111, %f112}, [%rd177];
	add.f32 	%f113, %f109, %f105;
	add.f32 	%f114, %f110, %f106;
	add.f32 	%f115, %f111, %f107;
	add.f32 	%f116, %f112, %f108;
	ld.local.u64 	%rd178, [%rd162+56];
	add.s64 	%rd179, %rd178, %rd159;
	ld.v4.f32 	{%f117, %f118, %f119, %f120}, [%rd179];
	add.f32 	%f244, %f117, %f113;
	add.f32 	%f243, %f118, %f114;
	add.f32 	%f242, %f119, %f115;
	add.f32 	%f241, %f120, %f116;
	add.s32 	%r186, %r184, 8;
	add.s32 	%r142, %r184, 7;
	setp.ne.s32 	%p22, %r142, %r26;
	mov.u32 	%r184, %r186;
	@%p22 bra 	$L__BB3_22;
$L__BB3_23:
	setp.eq.s32 	%p23, %r25, 0;
	@%p23 bra 	$L__BB3_31;
	setp.lt.u32 	%p24, %r23, 3;
	@%p24 bra 	$L__BB3_26;
	mul.wide.u32 	%rd180, %r186, 8;
	add.s64 	%rd181, %rd4, %rd180;
	ld.local.u64 	%rd182, [%rd181];
	add.s64 	%rd184, %rd182, %rd159;
	ld.v4.f32 	{%f121, %f122, %f123, %f124}, [%rd184];
	add.f32 	%f125, %f121, %f244;
	add.f32 	%f126, %f122, %f243;
	add.f32 	%f127, %f123, %f242;
	add.f32 	%f128, %f124, %f241;
	ld.local.u64 	%rd185, [%rd181+8];
	add.s64 	%rd186, %rd185, %rd159;
	ld.v4.f32 	{%f129, %f130, %f131, %f132}, [%rd186];
	add.f32 	%f133, %f129, %f125;
	add.f32 	%f134, %f130, %f126;
	add.f32 	%f135, %f131, %f127;
	add.f32 	%f136, %f132, %f128;
	ld.local.u64 	%rd187, [%rd181+16];
	add.s64 	%rd188, %rd187, %rd159;
	ld.v4.f32 	{%f137, %f138, %f139, %f140}, [%rd188];
	add.f32 	%f141, %f137, %f133;
	add.f32 	%f142, %f138, %f134;
	add.f32 	%f143, %f139, %f135;
	add.f32 	%f144, %f140, %f136;
	ld.local.u64 	%rd189, [%rd181+24];
	add.s64 	%rd190, %rd189, %rd159;
	ld.v4.f32 	{%f145, %f146, %f147, %f148}, [%rd190];
	add.f32 	%f244, %f145, %f141;
	add.f32 	%f243, %f146, %f142;
	add.f32 	%f242, %f147, %f143;
	add.f32 	%f241, %f148, %f144;
	add.s32 	%r186, %r186, 4;
$L__BB3_26:
	setp.eq.s32 	%p25, %r27, 0;
	@%p25 bra 	$L__BB3_31;
	setp.eq.s32 	%p26, %r24, 1;
	@%p26 bra 	$L__BB3_29;
	mul.wide.u32 	%rd191, %r186, 8;
	add.s64 	%rd192, %rd4, %rd191;
	ld.local.u64 	%rd193, [%rd192];
	add.s64 	%rd195, %rd193, %rd159;
	ld.v4.f32 	{%f149, %f150, %f151, %f152}, [%rd195];
	add.f32 	%f153, %f149, %f244;
	add.f32 	%f154, %f150, %f243;
	add.f32 	%f155, %f151, %f242;
	add.f32 	%f156, %f152, %f241;
	ld.local.u64 	%rd196, [%rd192+8];
	add.s64 	%rd197, %rd196, %rd159;
	ld.v4.f32 	{%f157, %f158, %f159, %f160}, [%rd197];
	add.f32 	%f244, %f157, %f153;
	add.f32 	%f243, %f158, %f154;
	add.f32 	%f242, %f159, %f155;
	add.f32 	%f241, %f160, %f156;
	add.s32 	%r186, %r186, 2;
$L__BB3_29:
	setp.eq.s32 	%p27, %r28, 0;
	@%p27 bra 	$L__BB3_31;
	mul.wide.u32 	%rd198, %r186, 8;
	add.s64 	%rd199, %rd4, %rd198;
	ld.local.u64 	%rd200, [%rd199];
	add.s64 	%rd202, %rd200, %rd159;
	ld.v4.f32 	{%f161, %f162, %f163, %f164}, [%rd202];
	add.f32 	%f244, %f161, %f244;
	add.f32 	%f243, %f162, %f243;
	add.f32 	%f242, %f163, %f242;
	add.f32 	%f241, %f164, %f241;
$L__BB3_31:
	sub.s32 	%r143, %r190, %r6;
	mul.wide.s32 	%rd203, %r143, 16;
	add.s64 	%rd204, %rd6, %rd203;
	st.v4.f32 	[%rd204], {%f244, %f243, %f242, %f241};
	add.s32 	%r190, %r190, %r4;
	setp.lt.s32 	%p28, %r190, %r8;
	@%p28 bra 	$L__BB3_20;
	bra.uni 	$L__BB3_38;
$L__BB3_32:
	add.s32 	%r125, %r190, %r4;
	max.s32 	%r126, %r8, %r125;
	setp.lt.s32 	%p16, %r125, %r8;
	selp.u32 	%r127, 1, 0, %p16;
	add.s32 	%r128, %r125, %r127;
	sub.s32 	%r129, %r126, %r128;
	div.u32 	%r130, %r129, %r4;
	add.s32 	%r38, %r130, %r127;
	and.b32  	%r131, %r38, 3;
	setp.eq.s32 	%p17, %r131, 3;
	@%p17 bra 	$L__BB3_35;
	add.s32 	%r133, %r38, 1;
	and.b32  	%r39, %r133, 3;
	mov.b32 	%r189, 0;
$L__BB3_34:
	.pragma "nounroll";
	mul.wide.s32 	%rd144, %r190, 16;
	add.s64 	%rd145, %rd10, %rd144;
	ld.f32 	%f41, [%rd145];
	ld.f32 	%f42, [%rd145+4];
	ld.f32 	%f43, [%rd145+8];
	ld.f32 	%f44, [%rd145+12];
	sub.s32 	%r134, %r190, %r6;
	mul.wide.s32 	%rd146, %r134, 16;
	add.s64 	%rd147, %rd6, %rd146;
	st.v4.f32 	[%rd147], {%f41, %f42, %f43, %f44};
	add.s32 	%r190, %r190, %r4;
	add.s32 	%r189, %r189, 1;
	setp.ne.s32 	%p18, %r189, %r39;
	@%p18 bra 	$L__BB3_34;
$L__BB3_35:
	setp.lt.u32 	%p19, %r38, 3;
	@%p19 bra 	$L__BB3_38;
	mul.wide.s32 	%rd152, %r4, 16;
	shl.b32 	%r136, %r4, 2;
$L__BB3_37:
	mul.wide.s32 	%rd148, %r190, 16;
	add.s64 	%rd149, %rd10, %rd148;
	ld.f32 	%f45, [%rd149];
	ld.f32 	%f46, [%rd149+4];
	ld.f32 	%f47, [%rd149+8];
	ld.f32 	%f48, [%rd149+12];
	sub.s32 	%r135, %r190, %r6;
	mul.wide.s32 	%rd150, %r135, 16;
	add.s64 	%rd151, %rd6, %rd150;
	st.v4.f32 	[%rd151], {%f45, %f46, %f47, %f48};
	add.s64 	%rd153, %rd149, %rd152;
	ld.f32 	%f49, [%rd153];
	ld.f32 	%f50, [%rd153+4];
	ld.f32 	%f51, [%rd153+8];
	ld.f32 	%f52, [%rd153+12];
	add.s64 	%rd154, %rd151, %rd152;
	st.v4.f32 	[%rd154], {%f49, %f50, %f51, %f52};
	add.s64 	%rd155, %rd153, %rd152;
	ld.f32 	%f53, [%rd155];
	ld.f32 	%f54, [%rd155+4];
	ld.f32 	%f55, [%rd155+8];
	ld.f32 	%f56, [%rd155+12];
	add.s64 	%rd156, %rd154, %rd152;
	st.v4.f32 	[%rd156], {%f53, %f54, %f55, %f56};
	add.s64 	%rd157, %rd155, %rd152;
	ld.f32 	%f57, [%rd157];
	ld.f32 	%f58, [%rd157+4];
	ld.f32 	%f59, [%rd157+8];
	ld.f32 	%f60, [%rd157+12];
	add.s64 	%rd158, %rd156, %rd152;
	st.v4.f32 	[%rd158], {%f57, %f58, %f59, %f60};
	add.s32 	%r190, %r136, %r190;
	setp.lt.s32 	%p20, %r190, %r8;
	@%p20 bra 	$L__BB3_37;
$L__BB3_38:
	setp.ge.u32 	%p29, %r2, %r82;
	bar.sync 	0;
	ld.global.u32 	%r144, [%rd7+2304];
	add.s32 	%r47, %r144, 1;
	@%p29 bra 	$L__BB3_41;
	mul.wide.u32 	%rd206, %r2, 8;
	add.s64 	%rd207, %rd3, %rd206;
	ld.local.u64 	%rd208, [%rd207];
	add.s64 	%rd210, %rd208, %rd134;
	mul.wide.s32 	%rd211, %r81, 4;
	add.s64 	%rd212, %rd210, %rd211;
	add.s64 	%rd205, %rd212, 1152;
	mul.wide.u32 	%rd213, %r2, 4;
	add.s64 	%rd214, %rd8, %rd213;
	add.s64 	%rd11, %rd214, 1152;
	// begin inline asm
	st.release.sys.global.u32 [%rd205], %r47;
	// end inline asm
$L__BB3_40:
	// begin inline asm
	ld.acquire.sys.global.u32 %r146, [%rd11];
	// end inline asm
	setp.ne.s32 	%p30, %r146, %r47;
	@%p30 bra 	$L__BB3_40;
$L__BB3_41:
	setp.ne.s32 	%p31, %r2, 0;
	bar.sync 	0;
	@%p31 bra 	$L__BB3_43;
	st.global.u32 	[%rd7+2304], %r47;
$L__BB3_43:
	setp.lt.s32 	%p32, %r82, 1;
	setp.ge.s32 	%p33, %r192, %r9;
	or.pred  	%p34, %p33, %p32;
	@%p34 bra 	$L__BB3_86;
	and.b32  	%r48, %r82, 7;
	add.s32 	%r49, %r48, -1;
	and.b32  	%r50, %r82, 3;
	and.b32  	%r51, %r82, 2147483640;
	and.b32  	%r52, %r82, 1;
$L__BB3_45:
	setp.lt.u32 	%p35, %r82, 8;
	mov.b32 	%r195, 0;
	@%p35 bra 	$L__BB3_64;
	mov.b32 	%r193, 0;
	mul.wide.s32 	%rd220, %r192, 16;
$L__BB3_47:
	.pragma "nounroll";
	setp.ge.s32 	%p36, %r192, %r5;
	add.s32 	%r55, %r193, %r81;
	rem.s32 	%r56, %r55, %r82;
	setp.ne.s32 	%p37, %r56, %r7;
	mul.wide.u32 	%rd216, %r193, 8;
	add.s64 	%rd12, %rd5, %rd216;
	and.pred  	%p38, %p36, %p37;
	@%p38 bra 	$L__BB3_49;
	mad.lo.s32 	%r149, %r56, %r5, %r192;
	mul.wide.s32 	%rd217, %r149, 16;
	add.s64 	%rd218, %rd2, %rd217;
	ld.local.u64 	%rd219, [%rd12];
	add.s64 	%rd221, %rd219, %rd220;
	ld.v4.f32 	{%f165, %f166, %f167, %f168}, [%rd221];
	st.global.v4.f32 	[%rd218], {%f165, %f166, %f167, %f168};
$L__BB3_49:
	setp.ge.s32 	%p39, %r192, %r5;
	add.s32 	%r150, %r55, 1;
	rem.s32 	%r57, %r150, %r82;
	setp.ne.s32 	%p40, %r57, %r7;
	and.pred  	%p41, %p39, %p40;
	@%p41 bra 	$L__BB3_51;
	mad.lo.s32 	%r151, %r57, %r5, %r192;
	mul.wide.s32 	%rd222, %r151, 16;
	add.s64 	%rd223, %rd2, %rd222;
	ld.local.u64 	%rd224, [%rd12+8];
	add.s64 	%rd226, %rd224, %rd220;
	ld.v4.f32 	{%f169, %f170, %f171, %f172}, [%rd226];
	st.global.v4.f32 	[%rd223], {%f169, %f170, %f171, %f172};
$L__BB3_51:
	setp.ge.s32 	%p42, %r192, %r5;
	add.s32 	%r152, %r55, 2;
	rem.s32 	%r58, %r152, %r82;
	setp.ne.s32 	%p43, %r58, %r7;
	and.pred  	%p44, %p42, %p43;
	@%p44 bra 	$L__BB3_53;
	mad.lo.s32 	%r153, %r58, %r5, %r192;
	mul.wide.s32 	%rd227, %r153, 16;
	add.s64 	%rd228, %rd2, %rd227;
	ld.local.u64 	%rd229, [%rd12+16];
	add.s64 	%rd231, %rd229, %rd220;
	ld.v4.f32 	{%f173, %f174, %f175, %f176}, [%rd231];
	st.global.v4.f32 	[%rd228], {%f173, %f174, %f175, %f176};
$L__BB3_53:
	setp.ge.s32 	%p45, %r192, %r5;
	add.s32 	%r154, %r55, 3;
	rem.s32 	%r59, %r154, %r82;
	setp.ne.s32 	%p46, %r59, %r7;
	and.pred  	%p47, %p45, %p46;
	@%p47 bra 	$L__BB3_55;
	mad.lo.s32 	%r155, %r59, %r5, %r192;
	mul.wide.s32 	%rd232, %r155, 16;
	add.s64 	%rd233, %rd2, %rd232;
	ld.local.u64 	%rd234, [%rd12+24];
	add.s64 	%rd236, %rd234, %rd220;
	ld.v4.f32 	{%f177, %f178, %f179, %f180}, [%rd236];
	st.global.v4.f32 	[%rd233], {%f177, %f178, %f179, %f180};
$L__BB3_55:
	setp.ge.s32 	%p48, %r192, %r5;
	add.s32 	%r156, %r55, 4;
	rem.s32 	%r60, %r156, %r82;
	setp.ne.s32 	%p49, %r60, %r7;
	and.pred  	%p50, %p48, %p49;
	@%p50 bra 	$L__BB3_57;
	mad.lo.s32 	%r157, %r60, %r5, %r192;
	mul.wide.s32 	%rd237, %r157, 16;
	add.s64 	%rd238, %rd2, %rd237;
	ld.local.u64 	%rd239, [%rd12+32];
	add.s64 	%rd241, %rd239, %rd220;
	ld.v4.f32 	{%f181, %f182, %f183, %f184}, [%rd241];
	st.global.v4.f32 	[%rd238], {%f181, %f182, %f183, %f184};
$L__BB3_57:
	setp.ge.s32 	%p51, %r192, %r5;
	add.s32 	%r158, %r55, 5;
	rem.s32 	%r61, %r158, %r82;
	setp.ne.s32 	%p52, %r61, %r7;
	and.pred  	%p53, %p51, %p52;
	@%p53 bra 	$L__BB3_59;
	mad.lo.s32 	%r159, %r61, %r5, %r192;
	mul.wide.s32 	%rd242, %r159, 16;
	add.s64 	%rd243, %rd2, %rd242;
	ld.local.u64 	%rd244, [%rd12+40];
	add.s64 	%rd246, %rd244, %rd220;
	ld.v4.f32 	{%f185, %f186, %f187, %f188}, [%rd246];
	st.global.v4.f32 	[%rd243], {%f185, %f186, %f187, %f188};
$L__BB3_59:
	setp.ge.s32 	%p54, %r192, %r5;
	add.s32 	%r160, %r55, 6;
	rem.s32 	%r62, %r160, %r82;
	setp.ne.s32 	%p55, %r62, %r7;
	and.pred  	%p56, %p54, %p55;
	@%p56 bra 	$L__BB3_61;
	mad.lo.s32 	%r161, %r62, %r5, %r192;
	mul.wide.s32 	%rd247, %r161, 16;
	add.s64 	%rd248, %rd2, %rd247;
	ld.local.u64 	%rd249, [%rd12+48];
	add.s64 	%rd251, %rd249, %rd220;
	ld.v4.f32 	{%f189, %f190, %f191, %f192}, [%rd251];
	st.global.v4.f32 	[%rd248], {%f189, %f190, %f191, %f192};
$L__BB3_61:
	setp.ge.s32 	%p57, %r192, %r5;
	add.s32 	%r162, %r55, 7;
	rem.s32 	%r63, %r162, %r82;
	setp.ne.s32 	%p58, %r63, %r7;
	and.pred  	%p59, %p57, %p58;
	@%p59 bra 	$L__BB3_63;
	mad.lo.s32 	%r163, %r63, %r5, %r192;
	mul.wide.s32 	%rd252, %r163, 16;
	add.s64 	%rd253, %rd2, %rd252;
	ld.local.u64 	%rd254, [%rd12+56];
	add.s64 	%rd256, %rd254, %rd220;
	ld.v4.f32 	{%f193, %f194, %f195, %f196}, [%rd256];
	st.global.v4.f32 	[%rd253], {%f193, %f194, %f195, %f196};
$L__BB3_63:
	add.s32 	%r193, %r193, 8;
	setp.ne.s32 	%p60, %r193, %r51;
	mov.u32 	%r195, %r51;
	@%p60 bra 	$L__BB3_47;
$L__BB3_64:
	setp.eq.s32 	%p61, %r48, 0;
	@%p61 bra 	$L__BB3_85;
	setp.lt.u32 	%p62, %r49, 3;
	@%p62 bra 	$L__BB3_75;
	setp.ge.s32 	%p63, %r192, %r5;
	add.s32 	%r66, %r195, %r81;
	rem.s32 	%r67, %r66, %r82;
	setp.ne.s32 	%p64, %r67, %r7;
	mul.wide.u32 	%rd257, %r195, 8;
	add.s64 	%rd13, %rd5, %rd257;
	and.pred  	%p65, %p63, %p64;
	@%p65 bra 	$L__BB3_68;
	mad.lo.s32 	%r164, %r67, %r5, %r192;
	mul.wide.s32 	%rd258, %r164, 16;
	add.s64 	%rd259, %rd2, %rd258;
	ld.local.u64 	%rd260, [%rd13];
	mul.wide.s32 	%rd261, %r192, 16;
	add.s64 	%rd262, %rd260, %rd261;
	ld.v4.f32 	{%f197, %f198, %f199, %f200}, [%rd262];
	st.global.v4.f32 	[%rd259], {%f197, %f198, %f199, %f200};
$L__BB3_68:
	setp.ge.s32 	%p66, %r192, %r5;
	add.s32 	%r165, %r66, 1;
	rem.s32 	%r68, %r165, %r82;
	setp.ne.s32 	%p67, %r68, %r7;
	and.pred  	%p68, %p66, %p67;
	@%p68 bra 	$L__BB3_70;
	mad.lo.s32 	%r166, %r68, %r5, %r192;
	mul.wide.s32 	%rd263, %r166, 16;
	add.s64 	%rd264, %rd2, %rd263;
	ld.local.u64 	%rd265, [%rd13+8];
	mul.wide.s32 	%rd266, %r192, 16;
	add.s64 	%rd267, %rd265, %rd266;
	ld.v4.f32 	{%f201, %f202, %f203, %f204}, [%rd267];
	st.global.v4.f32 	[%rd264], {%f201, %f202, %f203, %f204};
$L__BB3_70:
	setp.ge.s32 	%p69, %r192, %r5;
	add.s32 	%r167, %r66, 2;
	rem.s32 	%r69, %r167, %r82;
	setp.ne.s32 	%p70, %r69, %r7;
	and.pred  	%p71, %p69, %p70;
	@%p71 bra 	$L__BB3_72;
	mad.lo.s32 	%r168, %r69, %r5, %r192;
	mul.wide.s32 	%rd268, %r168, 16;
	add.s64 	%rd269, %rd2, %rd268;
	ld.local.u64 	%rd270, [%rd13+16];
	mul.wide.s32 	%rd271, %r192, 16;
	add.s64 	%rd272, %rd270, %rd271;
	ld.v4.f32 	{%f205, %f206, %f207, %f208}, [%rd272];
	st.global.v4.f32 	[%rd269], {%f205, %f206, %f207, %f208};
$L__BB3_72:
	setp.ge.s32 	%p72, %r192, %r5;
	add.s32 	%r169, %r66, 3;
	rem.s32 	%r70, %r169, %r82;
	setp.ne.s32 	%p73, %r70, %r7;
	and.pred  	%p74, %p72, %p73;
	@%p74 bra 	$L__BB3_74;
	mad.lo.s32 	%r170, %r70, %r5, %r192;
	mul.wide.s32 	%rd273, %r170, 16;
	add.s64 	%rd274, %rd2, %rd273;
	ld.local.u64 	%rd275, [%rd13+24];
	mul.wide.s32 	%rd276, %r192, 16;
	add.s64 	%rd277, %rd275, %rd276;
	ld.v4.f32 	{%f209, %f210, %f211, %f212}, [%rd277];
	st.global.v4.f32 	[%rd274], {%f209, %f210, %f211, %f212};
$L__BB3_74:
	add.s32 	%r195, %r195, 4;
$L__BB3_75:
	setp.eq.s32 	%p75, %r50, 0;
	@%p75 bra 	$L__BB3_85;
	setp.eq.s32 	%p76, %r50, 1;
	@%p76 bra 	$L__BB3_82;
	setp.ge.s32 	%p77, %r192, %r5;
	add.s32 	%r73, %r195, %r81;
	rem.s32 	%r74, %r73, %r82;
	setp.ne.s32 	%p78, %r74, %r7;
	mul.wide.u32 	%rd278, %r195, 8;
	add.s64 	%rd14, %rd5, %rd278;
	and.pred  	%p79, %p77, %p78;
	@%p79 bra 	$L__BB3_79;
	mad.lo.s32 	%r171, %r74, %r5, %r192;
	mul.wide.s32 	%rd279, %r171, 16;
	add.s64 	%rd280, %rd2, %rd279;
	ld.local.u64 	%rd281, [%rd14];
	mul.wide.s32 	%rd282, %r192, 16;
	add.s64 	%rd283, %rd281, %rd282;
	ld.v4.f32 	{%f213, %f214, %f215, %f216}, [%rd283];
	st.global.v4.f32 	[%rd280], {%f213, %f214, %f215, %f216};
$L__BB3_79:
	setp.ge.s32 	%p80, %r192, %r5;
	add.s32 	%r172, %r73, 1;
	rem.s32 	%r75, %r172, %r82;
	setp.ne.s32 	%p81, %r75, %r7;
	and.pred  	%p82, %p80, %p81;
	@%p82 bra 	$L__BB3_81;
	mad.lo.s32 	%r173, %r75, %r5, %r192;
	mul.wide.s32 	%rd284, %r173, 16;
	add.s64 	%rd285, %rd2, %rd284;
	ld.local.u64 	%rd286, [%rd14+8];
	mul.wide.s32 	%rd287, %r192, 16;
	add.s64 	%rd288, %rd286, %rd287;
	ld.v4.f32 	{%f217, %f218, %f219, %f220}, [%rd288];
	st.global.v4.f32 	[%rd285], {%f217, %f218, %f219, %f220};
$L__BB3_81:
	add.s32 	%r195, %r195, 2;
$L__BB3_82:
	setp.eq.s32 	%p83, %r52, 0;
	@%p83 bra 	$L__BB3_85;
	setp.ge.s32 	%p84, %r192, %r5;
	add.s32 	%r174, %r195, %r81;
	rem.s32 	%r78, %r174, %r82;
	setp.ne.s32 	%p85, %r78, %r7;
	and.pred  	%p86, %p84, %p85;
	@%p86 bra 	$L__BB3_85;
	mad.lo.s32 	%r175, %r78, %r5, %r192;
	mul.wide.s32 	%rd289, %r175, 16;
	add.s64 	%rd290, %rd2, %rd289;
	mul.wide.u32 	%rd291, %r195, 8;
	add.s64 	%rd292, %rd5, %rd291;
	ld.local.u64 	%rd293, [%rd292];
	mul.wide.s32 	%rd294, %r192, 16;
	add.s64 	%rd295, %rd293, %rd294;
	ld.v4.f32 	{%f221, %f222, %f223, %f224}, [%rd295];
	st.global.v4.f32 	[%rd290], {%f221, %f222, %f223, %f224};
$L__BB3_85:
	add.s32 	%r192, %r192, %r4;
	setp.lt.s32 	%p87, %r192, %r9;
	@%p87 bra 	$L__BB3_45;
$L__BB3_86:
	setp.ge.u32 	%p88, %r2, %r82;
	bar.sync 	0;
	ld.global.u32 	%r176, [%rd7+2304];
	add.s32 	%r80, %r176, 1;
	@%p88 bra 	$L__BB3_89;
	mul.wide.u32 	%rd297, %r2, 8;
	add.s64 	%rd298, %rd3, %rd297;
	ld.local.u64 	%rd299, [%rd298];
	add.s64 	%rd301, %rd299, %rd134;
	mul.wide.s32 	%rd302, %r81, 4;
	add.s64 	%rd303, %rd301, %rd302;
	add.s64 	%rd296, %rd303, 1152;
	mul.wide.u32 	%rd304, %r2, 4;
	add.s64 	%rd305, %rd8, %rd304;
	add.s64 	%rd15, %rd305, 1152;
	// begin inline asm
	st.volatile.global.u32 [%rd296], %r80;
	// end inline asm
$L__BB3_88:
	// begin inline asm
	ld.volatile.global.u32 %r178, [%rd15];
	// end inline asm
	setp.ne.s32 	%p89, %r178, %r80;
	@%p89 bra 	$L__BB3_88;
$L__BB3_89:
	setp.ne.s32 	%p90, %r2, 0;
	@%p90 bra 	$L__BB3_91;
	st.global.u32 	[%rd7+2304], %r80;
$L__BB3_91:
	ret;

}
	// .globl	custom_allreduce_barrier
.visible .entry custom_allreduce_barrier(
	.param .align 16 .b8 custom_allreduce_barrier_param_0[64],
	.param .u64 .ptr .align 1 custom_allreduce_barrier_param_1,
	.param .u32 custom_allreduce_barrier_param_2,
	.param .u32 custom_allreduce_barrier_param_3
)
{
	.local .align 16 .b8 	__local_depot4[64];
	.reg .b64 	%SP;
	.reg .b64 	%SPL;
	.reg .pred 	%p<7>;
	.reg .b32 	%r<13>;
	.reg .b64 	%rd<39>;

	mov.u64 	%SPL, __local_depot4;
	ld.param.v2.u64 	{%rd6, %rd7}, [custom_allreduce_barrier_param_0+48];
	ld.param.v2.u64 	{%rd8, %rd9}, [custom_allreduce_barrier_param_0+32];
	ld.param.v2.u64 	{%rd10, %rd11}, [custom_allreduce_barrier_param_0+16];
	ld.param.v2.u64 	{%rd12, %rd13}, [custom_allreduce_barrier_param_0];
	ld.param.u64 	%rd14, [custom_allreduce_barrier_param_1];
	ld.param.u32 	%r5, [custom_allreduce_barrier_param_2];
	ld.param.u32 	%r6, [custom_allreduce_barrier_param_3];
	cvta.to.global.u64 	%rd15, %rd14;
	add.u64 	%rd1, %SPL, 0;
	st.local.v2.u64 	[%rd1], {%rd12, %rd13};
	st.local.v2.u64 	[%rd1+16], {%rd10, %rd11};
	st.local.v2.u64 	[%rd1+32], {%rd8, %rd9};
	st.local.v2.u64 	[%rd1+48], {%rd6, %rd7};
	mov.u32 	%r1, %ctaid.x;
	mul.wide.u32 	%rd17, %r1, 4;
	add.s64 	%rd2, %rd15, %rd17;
	ld.global.u32 	%r7, [%rd2+2304];
	add.s32 	%r2, %r7, 1;
	mov.u32 	%r3, %tid.x;
	setp.ge.u32 	%p1, %r3, %r6;
	mul.wide.u32 	%rd18, %r1, 32;
	add.s64 	%rd3, %rd14, %rd18;
	@%p1 bra 	$L__BB4_3;
	mul.wide.u32 	%rd20, %r3, 8;
	add.s64 	%rd21, %rd1, %rd20;
	ld.local.u64 	%rd22, [%rd21];
	add.s64 	%rd24, %rd22, %rd18;
	mul.wide.s32 	%rd25, %r5, 4;
	add.s64 	%rd19, %rd24, %rd25;
	mul.wide.u32 	%rd26, %r3, 4;
	add.s64 	%rd4, %rd3, %rd26;
	// begin inline asm
	st.volatile.global.u32 [%rd19], %r2;
	// end inline asm
$L__BB4_2:
	// begin inline asm
	ld.volatile.global.u32 %r9, [%rd4];
	// end inline asm
	setp.ne.s32 	%p2, %r9, %r2;
	@%p2 bra 	$L__BB4_2;
$L__BB4_3:
	bar.sync 	0;
	setp.ne.s32 	%p3, %r3, 0;
	@%p3 bra 	$L__BB4_5;
	st.global.u32 	[%rd2+2304], %r2;
$L__BB4_5:
	setp.ge.u32 	%p4, %r3, %r6;
	bar.sync 	0;
	ld.global.u32 	%r10, [%rd2+2304];
	add.s32 	%r4, %r10, 1;
	@%p4 bra 	$L__BB4_8;
	mul.wide.u32 	%rd29, %r3, 8;
	add.s64 	%rd30, %rd1, %rd29;
	ld.local.u64 	%rd31, [%rd30];
	add.s64 	%rd33, %rd31, %rd18;
	mul.wide.s32 	%rd34, %r5, 4;
	add.s64 	%rd35, %rd33, %rd34;
	add.s64 	%rd28, %rd35, 1152;
	mul.wide.u32 	%rd36, %r3, 4;
	add.s64 	%rd37, %rd3, %rd36;
	add.s64 	%rd5, %rd37, 1152;
	// begin inline asm
	st.volatile.global.u32 [%rd28], %r4;
	// end inline asm
$L__BB4_7:
	// begin inline asm
	ld.volatile.global.u32 %r12, [%rd5];
	// end inline asm
	setp.ne.s32 	%p5, %r12, %r4;
	@%p5 bra 	$L__BB4_7;
$L__BB4_8:
	setp.ne.s32 	%p6, %r3, 0;
	@%p6 bra 	$L__BB4_10;
	st.global.u32 	[%rd2+2304], %r4;
$L__BB4_10:
	ret;

}


// ===== COMPILED SASS (sm_100) =====

	.target	sm_100

	.elftype	@"ET_EXEC"


//--------------------- .note.nv.tkinfo           --------------------------
	.section	.note.nv.tkinfo,"",@"SHT_NOTE"
	.sectionflags	@"SHF_NOTE_NV_TKINFO"
	.tkinfo
        /*0018*/ 	.word	0x00000002
        /*0030*/ 	.string	""
        /*0030*/ 	.string	"ptxas"
        /*0030*/ 	.string	"Cuda compilation tools, release 13.0, V13.0.88"
        /*0030*/ 	.string	"Build cuda_13.0.r13.0/compiler.36424714_0"
        /*0030*/ 	.string	"-arch sm_100 -m 64 "



//--------------------- .note.nv.cuinfo           --------------------------
	.section	.note.nv.cuinfo,"",@"SHT_NOTE"
	.sectionflags	@"SHF_NOTE_NV_CUINFO"
        /*0018*/ 	.short	0x0002
        /*001a*/ 	.short	0x0064
        /*001c*/ 	.short	0x0082
	.zero		2


//--------------------- .nv.info                  --------------------------
	.section	.nv.info,"",@"SHT_CUDA_INFO"
	.align	4


	//----- nvinfo : EIATTR_REGCOUNT
	.align		4
        /*0000*/ 	.byte	0x04, 0x2f
        /*0002*/ 	.short	(.L_1 - .L_0)
	.align		4
.L_0:
        /*0004*/ 	.word	index@(custom_allreduce_1stage_bf16)
        /*0008*/ 	.word	0x00000045


	//----- nvinfo : EIATTR_FRAME_SIZE
	.align		4
.L_1:
        /*000c*/ 	.byte	0x04, 0x11
        /*000e*/ 	.short	(.L_3 - .L_2)
	.align		4
.L_2:
        /*0010*/ 	.word	index@(custom_allreduce_1stage_bf16)
        /*0014*/ 	.word	0x00000080


	//----- nvinfo : EIATTR_REGCOUNT
	.align		4
.L_3:
        /*0018*/ 	.byte	0x04, 0x2f
        /*001a*/ 	.short	(.L_5 - .L_4)
	.align		4
.L_4:
        /*001c*/ 	.word	index@(custom_allreduce_2stage_bf16)
        /*0020*/ 	.word	0x00000048


	//----- nvinfo : EIATTR_FRAME_SIZE
	.align		4
.L_5:
        /*0024*/ 	.byte	0x04, 0x11
        /*0026*/ 	.short	(.L_7 - .L_6)
	.align		4
.L_6:
        /*0028*/ 	.word	index@(custom_allreduce_2stage_bf16)
        /*002c*/ 	.word	0x000000c0


	//----- nvinfo : EIATTR_REGCOUNT
	.align		4
.L_7:
        /*0030*/ 	.byte	0x04, 0x2f
        /*0032*/ 	.short	(.L_9 - .L_8)
	.align		4
.L_8:
        /*0034*/ 	.word	index@(custom_allreduce_1stage_f32)
        /*0038*/ 	.word	0x0000003e


	//----- nvinfo : EIATTR_FRAME_SIZE
	.align		4
.L_9:
        /*003c*/ 	.byte	0x04, 0x11
        /*003e*/ 	.short	(.L_11 - .L_10)
	.align		4
.L_10:
        /*0040*/ 	.word	index@(custom_allreduce_1stage_f32)
        /*0044*/ 	.word	0x00000080


	//----- nvinfo : EIATTR_REGCOUNT
	.align		4
.L_11:
        /*0048*/ 	.byte	0x04, 0x2f
        /*004a*/ 	.short	(.L_13 - .L_12)
	.align		4
.L_12:
        /*004c*/ 	.word	index@(custom_allreduce_2stage_f32)
        /*0050*/ 	.word	0x00000042


	//----- nvinfo : EIATTR_FRAME_SIZE
	.align		4
.L_13:
        /*0054*/ 	.byte	0x04, 0x11
        /*0056*/ 	.short	(.L_15 - .L_14)
	.align		4
.L_14:
        /*0058*/ 	.word	index@(custom_allreduce_2stage_f32)
        /*005c*/ 	.word	0x000000c0


	//----- nvinfo : EIATTR_REGCOUNT
	.align		4
.L_15:
        /*0060*/ 	.byte	0x04, 0x2f
        /*0062*/ 	.short	(.L_17 - .L_16)
	.align		4
.L_16:
        /*0064*/ 	.word	index@(custom_allreduce_barrier)
        /*0068*/ 	.word	0x0000001c


	//----- nvinfo : EIATTR_FRAME_SIZE
	.align		4
.L_17:
        /*006c*/ 	.byte	0x04, 0x11
        /*006e*/ 	.short	(.L_19 - .L_18)
	.align		4
.L_18:
        /*0070*/ 	.word	index@(custom_allreduce_barrier)
        /*0074*/ 	.word	0x00000040


	//----- nvinfo : EIATTR_MIN_STACK_SIZE
	.align		4
.L_19:
        /*0078*/ 	.byte	0x04, 0x12
        /*007a*/ 	.short	(.L_21 - .L_20)
	.align		4
.L_20:
        /*007c*/ 	.word	index@(custom_allreduce_barrier)
        /*0080*/ 	.word	0x00000040


	//----- nvinfo : EIATTR_MIN_STACK_SIZE
	.align		4
.L_21:
        /*0084*/ 	.byte	0x04, 0x12
        /*0086*/ 	.short	(.L_23 - .L_22)
	.align		4
.L_22:
        /*0088*/ 	.word	index@(custom_allreduce_2stage_f32)
        /*008c*/ 	.word	0x000000c0


	//----- nvinfo : EIATTR_MIN_STACK_SIZE
	.align		4
.L_23:
        /*0090*/ 	.byte	0x04, 0x12
        /*0092*/ 	.short	(.L_25 - .L_24)
	.align		4
.L_24:
        /*0094*/ 	.word	index@(custom_allreduce_1stage_f32)
        /*0098*/ 	.word	0x00000080


	//----- nvinfo : EIATTR_MIN_STACK_SIZE
	.align		4
.L_25:
        /*009c*/ 	.byte	0x04, 0x12
        /*009e*/ 	.short	(.L_27 - .L_26)
	.align		4
.L_26:
        /*00a0*/ 	.word	index@(custom_allreduce_2stage_bf16)
        /*00a4*/ 	.word	0x000000c0


	//----- nvinfo : EIATTR_MIN_STACK_SIZE
	.align		4
.L_27:
        /*00a8*/ 	.byte	0x04, 0x12
        /*00aa*/ 	.short	(.L_29 - .L_28)
	.align		4
.L_28:
        /*00ac*/ 	.word	index@(custom_allreduce_1stage_bf16)
        /*00b0*/ 	.word	0x00000080
.L_29:


//--------------------- .nv.compat                --------------------------
	.section	.nv.compat,"",@"SHT_CUDA_COMPAT_INFO"
	.align	4
        /*0000*/ 	.byte	0x02, 0x09, 0x00, 0x00, 0x02, 0x02, 0x01, 0x00, 0x02, 0x05, 0x05, 0x00, 0x03, 0x07, 0x01, 0x01
        /*0010*/ 	.byte	0x02, 0x03, 0x00, 0x00, 0x02, 0x06, 0x01, 0x00, 0x04, 0x0b, 0x08, 0x00, 0x09, 0x00, 0x00, 0x00
        /*0020*/ 	.byte	0x00, 0x00, 0x00, 0x00


//--------------------- .nv.info.custom_allreduce_barrier --------------------------
	.section	.nv.info.custom_allreduce_barrier,"",@"SHT_CUDA_INFO"
	.sectionflags	@""
	.align	4


	//----- nvinfo : EIATTR_CUDA_API_VERSION
	.align		4
        /*0000*/ 	.byte	0x04, 0x37
        /*0002*/ 	.short	(.L_31 - .L_30)
.L_30:
        /*0004*/ 	.word	0x00000082


	//----- nvinfo : EIATTR_KPARAM_INFO
	.align		4
.L_31:
        /*0008*/ 	.byte	0x04, 0x17
        /*000a*/ 	.short	(.L_33 - .L_32)
.L_32:
        /*000c*/ 	.word	0x00000000
        /*0010*/ 	.short	0x0003
        /*0012*/ 	.short	0x004c
        /*0014*/ 	.byte	0x00, 0xf0, 0x11, 0x00


	//----- nvinfo : EIATTR_KPARAM_INFO
	.align		4
.L_33:
        /*0018*/ 	.byte	0x04, 0x17
        /*001a*/ 	.short	(.L_35 - .L_34)
.L_34:
        /*001c*/ 	.word	0x00000000
        /*0020*/ 	.short	0x0002
        /*0022*/ 	.short	0x0048
        /*0024*/ 	.byte	0x00, 0xf0, 0x11, 0x00


	//----- nvinfo : EIATTR_KPARAM_INFO
	.align		4
.L_35:
        /*0028*/ 	.byte	0x04, 0x17
        /*002a*/ 	.short	(.L_37 - .L_36)
.L_36:
        /*002c*/ 	.word	0x00000000
        /*0030*/ 	.short	0x0001
        /*0032*/ 	.short	0x0040
        /*0034*/ 	.byte	0x00, 0xf5, 0x21, 0x00


	//----- nvinfo : EIATTR_KPARAM_INFO
	.align		4
.L_37:
        /*0038*/ 	.byte	0x04, 0x17
        /*003a*/ 	.short	(.L_39 - .L_38)
.L_38:
        /*003c*/ 	.word	0x00000000
        /*0040*/ 	.short	0x0000
        /*0042*/ 	.short	0x0000
        /*0044*/ 	.byte	0x00, 0xf0, 0x01, 0x01


	//----- nvinfo : EIATTR_SPARSE_MMA_MASK
	.align		4
.L_39:
        /*0048*/ 	.byte	0x03, 0x50
        /*004a*/ 	.short	0x0000


	//----- nvinfo : EIATTR_MAXREG_COUNT
	.align		4
        /*004c*/ 	.byte	0x03, 0x1b
        /*004e*/ 	.short	0x00ff


	//----- nvinfo : EIATTR_NUM_BARRIERS
	.align		4
        /*0050*/ 	.byte	0x02, 0x4c
        /*0052*/ 	.byte	0x01
	.zero		1


	//----- nvinfo : EIATTR_MERCURY_ISA_VERSION
	.align		4
        /*0054*/ 	.byte	0x03, 0x5f
        /*0056*/ 	.short	0x0101


	//----- nvinfo : EIATTR_VRC_CTA_INIT_COUNT
	.align		4
        /*0058*/ 	.byte	0x02, 0x4a
	.zero		1
	.zero		1


	//----- nvinfo : EIATTR_EXIT_INSTR_OFFSETS
	.align		4
        /*005c*/ 	.byte	0x04, 0x1c
        /*005e*/ 	.short	(.L_41 - .L_40)


	//   ....[0]....
.L_40:
        /*0060*/ 	.word	0x000003a0


	//   ....[1]....
        /*0064*/ 	.word	0x000003c0


	//----- nvinfo : EIATTR_CRS_STACK_SIZE
	.align		4
.L_41:
        /*0068*/ 	.byte	0x04, 0x1e
        /*006a*/ 	.short	(.L_43 - .L_42)
.L_42:
        /*006c*/ 	.word	0x00000000


	//----- nvinfo : EIATTR_CBANK_PARAM_SIZE
	.align		4
.L_43:
        /*0070*/ 	.byte	0x03, 0x19
        /*0072*/ 	.short	0x0050


	//----- nvinfo : EIATTR_PARAM_CBANK
	.align		4
        /*0074*/ 	.byte	0x04, 0x0a
        /*0076*/ 	.short	(.L_45 - .L_44)
	.align		4
.L_44:
        /*0078*/ 	.word	index@(.nv.constant0.custom_allreduce_barrier)
        /*007c*/ 	.short	0x0380
        /*007e*/ 	.short	0x0050


	//----- nvinfo : EIATTR_SW_WAR
	.align		4
.L_45:
        /*0080*/ 	.byte	0x04, 0x36
        /*0082*/ 	.short	(.L_47 - .L_46)
.L_46:
        /*0084*/ 	.word	0x00000008
.L_47:


//--------------------- .nv.info.custom_allreduce_2stage_f32 --------------------------
	.section	.nv.info.custom_allreduce_2stage_f32,"",@"SHT_CUDA_INFO"
	.sectionflags	@""
	.align	4


	//----- nvinfo : EIATTR_CUDA_API_VERSION
	.align		4
        /*0000*/ 	.byte	0x04, 0x37
        /*0002*/ 	.short	(.L_49 - .L_48)
.L_48:
        /*0004*/ 	.word	0x00000082


	//----- nvinfo : EIATTR_KPARAM_INFO
	.align		4
.L_49:
        /*0008*/ 	.byte	0x04, 0x17
        /*000a*/ 	.short	(.L_51 - .L_50)
.L_50:
        /*000c*/ 	.word	0x00000000
        /*0010*/ 	.short	0x0006
        /*0012*/ 	.short	0x0068
        /*0014*/ 	.byte	0x00, 0xf0, 0x11, 0x00


	//----- nvinfo : EIATTR_KPARAM_INFO
	.align		4
.L_51:
        /*0018*/ 	.byte	0x04, 0x17
        /*001a*/ 	.short	(.L_53 - .L_52)
.L_52:
        /*001c*/ 	.word	0x00000000
        /*0020*/ 	.short	0x0005
        /*0022*/ 	.short	0x0064
        /*0024*/ 	.byte	0x00, 0xf0, 0x11, 0x00


	//----- nvinfo : EIATTR_KPARAM_INFO
	.align		4
.L_53:
        /*0028*/ 	.byte	0x04, 0x17
        /*002a*/ 	.short	(.L_55 - .L_54)
.L_54:
        /*002c*/ 	.word	0x00000000
        /*0030*/ 	.short	0x0004
        /*0032*/ 	.short	0x0060
        /*0034*/ 	.byte	0x00, 0xf0, 0x11, 0x00


	//----- nvinfo : EIATTR_KPARAM_INFO
	.align		4
.L_55:
        /*0038*/ 	.byte	0x04, 0x17
        /*003a*/ 	.short	(.L_57 - .L_56)
.L_56:
        /*003c*/ 	.word	0x00000000
        /*0040*/ 	.short	0x0003
        /*0042*/ 	.short	0x0058
        /*0044*/ 	.byte	0x00, 0xf5, 0x21, 0x00


	//----- nvinfo : EIATTR_KPARAM_INFO
	.align		4
.L_57:
        /*0048*/ 	.byte	0x04, 0x17
        /*004a*/ 	.short	(.L_59 - .L_58)
.L_58:
        /*004c*/ 	.word	0x00000000
        /*0050*/ 	.short	0x0002
        /*0052*/ 	.short	0x0050
        /*0054*/ 	.byte	0x00, 0xf5, 0x21, 0x00


	//----- nvinfo : EIATTR_KPARAM_INFO
	.align		4
.L_59:
        /*0058*/ 	.byte	0x04, 0x17
        /*005a*/ 	.short	(.L_61 - .L_60)
.L_60:
        /*005c*/ 	.word	0x00000000
        /*0060*/ 	.short	0x0001
        /*0062*/ 	.short	0x0010
        /*0064*/ 	.byte	0x00, 0xf0, 0x01, 0x01


	//----- nvinfo : EIATTR_KPARAM_INFO
	.align		4
.L_61:
        /*0068*/ 	.byte	0x04, 0x17
        /*006a*/ 	.short	(.L_63 - .L_62)
.L_62:
        /*006c*/ 	.word	0x00000000
        /*0070*/ 	.short	0x0000
        /*0072*/ 	.short	0x0000
        /*0074*/ 	.byte	0x00, 0xf5, 0x21, 0x00


	//----- nvinfo : EIATTR_SPARSE_MMA_MASK
	.align		4
.L_63:
        /*0078*/ 	.byte	0x03, 0x50
        /*007a*/ 	.short	0x0000


	//----- nvinfo : EIATTR_MAXREG_COUNT
	.align		4
        /*007c*/ 	.byte	0x03, 0x1b
        /*007e*/ 	.short	0x0080


	//----- nvinfo : EIATTR_NUM_BARRIERS
	.align		4
        /*0080*/ 	.byte	0x02, 0x4c
        /*0082*/ 	.byte	0x01
	.zero		1


	//----- nvinfo : EIATTR_MERCURY_ISA_VERSION
	.align		4
        /*0084*/ 	.byte	0x03, 0x5f
        /*0086*/ 	.short	0x0101


	//----- nvinfo : EIATTR_VRC_CTA_INIT_COUNT
	.align		4
        /*0088*/ 	.byte	0x02, 0x4a
	.zero		1
	.zero		1


	//----- nvinfo : EIATTR_EXIT_INSTR_OFFSETS
	.align		4
        /*008c*/ 	.byte	0x04, 0x1c
        /*008e*/ 	.short	(.L_65 - .L_64)


	//   ....[0]....
.L_64:
        /*0090*/ 	.word	0x00004710


	//   ....[1]....
        /*0094*/ 	.word	0x00004730


	//----- nvinfo : EIATTR_MAX_THREADS
	.align		4
.L_65:
        /*0098*/ 	.byte	0x04, 0x05
        /*009a*/ 	.short	(.L_67 - .L_66)
.L_66:
        /*009c*/ 	.word	0x00000200
        /*00a0*/ 	.word	0x00000001
        /*00a4*/ 	.word	0x00000001


	//----- nvinfo : EIATTR_CRS_STACK_SIZE
	.align		4
.L_67:
        /*00a8*/ 	.byte	0x04, 0x1e
        /*00aa*/ 	.short	(.L_69 - .L_68)
.L_68:
        /*00ac*/ 	.word	0x00000000


	//----- nvinfo : EIATTR_CBANK_PARAM_SIZE
	.align		4
.L_69:
        /*00b0*/ 	.byte	0x03, 0x19
        /*00b2*/ 	.short	0x006c


	//----- nvinfo : EIATTR_PARAM_CBANK
	.align		4
        /*00b4*/ 	.byte	0x04, 0x0a
        /*00b6*/ 	.short	(.L_71 - .L_70)
	.align		4
.L_70:
        /*00b8*/ 	.word	index@(.nv.constant0.custom_allreduce_2stage_f32)
        /*00bc*/ 	.short	0x0380
        /*00be*/ 	.short	0x006c


	//----- nvinfo : EIATTR_SW_WAR
	.align		4
.L_71:
        /*00c0*/ 	.byte	0x04, 0x36
        /*00c2*/ 	.short	(.L_73 - .L_72)
.L_72:
        /*00c4*/ 	.word	0x00000008
.L_73:


//--------------------- .nv.info.custom_allreduce_1stage_f32 --------------------------
	.section	.nv.info.custom_allreduce_1stage_f32,"",@"SHT_CUDA_INFO"
	.sectionflags	@""
	.align	4


	//----- nvinfo : EIATTR_CUDA_API_VERSION
	.align		4
        /*0000*/ 	.byte	0x04, 0x37
        /*0002*/ 	.short	(.L_75 - .L_74)
.L_74:
        /*0004*/ 	.word	0x00000082


	//----- nvinfo : EIATTR_KPARAM_INFO
	.align		4
.L_75:
        /*0008*/ 	.byte	0x04, 0x17
        /*000a*/ 	.short	(.L_77 - .L_76)
.L_76:
        /*000c*/ 	.word	0x00000000
        /*0010*/ 	.short	0x0006
        /*0012*/ 	.short	0x0068
        /*0014*/ 	.byte	0x00, 0xf0, 0x11, 0x00


	//----- nvinfo : EIATTR_KPARAM_INFO
	.align		4
.L_77:
        /*0018*/ 	.byte	0x04, 0x17
        /*001a*/ 	.short	(.L_79 - .L_78)
.L_78:
        /*001c*/ 	.word	0x00000000
        /*0020*/ 	.short	0x0005
        /*0022*/ 	.short	0x0064
        /*0024*/ 	.byte	0x00, 0xf0, 0x11, 0x00


	//----- nvinfo : EIATTR_KPARAM_INFO
	.align		4
.L_79:
        /*0028*/ 	.byte	0x04, 0x17
        /*002a*/ 	.short	(.L_81 - .L_80)
.L_80:
        /*002c*/ 	.word	0x00000000
        /*0030*/ 	.short	0x0004
        /*0032*/ 	.short	0x0060
        /*0034*/ 	.byte	0x00, 0xf0, 0x11, 0x00


	//----- nvinfo : EIATTR_KPARAM_INFO
	.align		4
.L_81:
        /*0038*/ 	.byte	0x04, 0x17
        /*003a*/ 	.short	(.L_83 - .L_82)
.L_82:
        /*003c*/ 	.word	0x00000000
        /*0040*/ 	.short	0x0003
        /*0042*/ 	.short	0x0058
        /*0044*/ 	.byte	0x00, 0xf5, 0x21, 0x00


	//----- nvinfo : EIATTR_KPARAM_INFO
	.align		4
.L_83:
        /*0048*/ 	.byte	0x04, 0x17
        /*004a*/ 	.short	(.L_85 - .L_84)
.L_84:
        /*004c*/ 	.word	0x00000000
        /*0050*/ 	.short	0x0002
        /*0052*/ 	.short	0x0050
        /*0054*/ 	.byte	0x00, 0xf5, 0x21, 0x00


	//----- nvinfo : EIATTR_KPARAM_INFO
	.align		4
.L_85:
        /*0058*/ 	.byte	0x04, 0x17
        /*005a*/ 	.short	(.L_87 - .L_86)
.L_86:
        /*005c*/ 	.word	0x00000000
        /*0060*/ 	.short	0x0001
        /*0062*/ 	.short	0x0010
        /*0064*/ 	.byte	0x00, 0xf0, 0x01, 0x01


	//----- nvinfo : EIATTR_KPARAM_INFO
	.align		4
.L_87:
        /*0068*/ 	.byte	0x04, 0x17
        /*006a*/ 	.short	(.L_89 - .L_88)
.L_88:
        /*006c*/ 	.word	0x00000000
        /*0070*/ 	.short	0x0000
        /*0072*/ 	.short	0x0000
        /*0074*/ 	.byte	0x00, 0xf5, 0x21, 0x00


	//----- nvinfo : EIATTR_SPARSE_MMA_MASK
	.align		4
.L_89:
        /*0078*/ 	.byte	0x03, 0x50
        /*007a*/ 	.short	0x0000


	//----- nvinfo : EIATTR_MAXREG_COUNT
	.align		4
        /*007c*/ 	.byte	0x03, 0x1b
        /*007e*/ 	.short	0x0080


	//----- nvinfo : EIATTR_NUM_BARRIERS
	.align		4
        /*0080*/ 	.byte	0x02, 0x4c
        /*0082*/ 	.byte	0x01
	.zero		1


	//----- nvinfo : EIATTR_MERCURY_ISA_VERSION
	.align		4
        /*0084*/ 	.byte	0x03, 0x5f
        /*0086*/ 	.short	0x0101


	//----- nvinfo : EIATTR_VRC_CTA_INIT_COUNT
	.align		4
        /*0088*/ 	.byte	0x02, 0x4a
	.zero		1
	.zero		1


	//----- nvinfo : EIATTR_EXIT_INSTR_OFFSETS
	.align		4
        /*008c*/ 	.byte	0x04, 0x1c
        /*008e*/ 	.short	(.L_91 - .L_90)


	//   ....[0]....
.L_90:
        /*0090*/ 	.word	0x00001380


	//   ....[1]....
        /*0094*/ 	.word	0x000013a0


	//----- nvinfo : EIATTR_MAX_THREADS
	.align		4
.L_91:
        /*0098*/ 	.byte	0x04, 0x05
        /*009a*/ 	.short	(.L_93 - .L_92)
.L_92:
        /*009c*/ 	.word	0x00000200
        /*00a0*/ 	.word	0x00000001
        /*00a4*/ 	.word	0x00000001


	//----- nvinfo : EIATTR_CRS_STACK_SIZE
	.align		4
.L_93:
        /*00a8*/ 	.byte	0x04, 0x1e
        /*00aa*/ 	.short	(.L_95 - .L_94)
.L_94:
        /*00ac*/ 	.word	0x00000000


	//----- nvinfo : EIATTR_CBANK_PARAM_SIZE
	.align		4
.L_95:
        /*00b0*/ 	.byte	0x03, 0x19
        /*00b2*/ 	.short	0x006c


	//----- nvinfo : EIATTR_PARAM_CBANK
	.align		4
        /*00b4*/ 	.byte	0x04, 0x0a
        /*00b6*/ 	.short	(.L_97 - .L_96)
	.align		4
.L_96:
        /*00b8*/ 	.word	index@(.nv.constant0.custom_allreduce_1stage_f32)
        /*00bc*/ 	.short	0x0380
        /*00be*/ 	.short	0x006c


	//----- nvinfo : EIATTR_SW_WAR
	.align		4
.L_97:
        /*00c0*/ 	.byte	0x04, 0x36
        /*00c2*/ 	.short	(.L_99 - .L_98)
.L_98:
        /*00c4*/ 	.word	0x00000008
.L_99:


//--------------------- .nv.info.custom_allreduce_2stage_bf16 --------------------------
	.section	.nv.info.custom_allreduce_2stage_bf16,"",@"SHT_CUDA_INFO"
	.sectionflags	@""
	.align	4


	//----- nvinfo : EIATTR_CUDA_API_VERSION
	.align		4
        /*0000*/ 	.byte	0x04, 0x37
        /*0002*/ 	.short	(.L_101 - .L_100)
.L_100:
        /*0004*/ 	.word	0x00000082


	//----- nvinfo : EIATTR_KPARAM_INFO
	.align		4
.L_101:
        /*0008*/ 	.byte	0x04, 0x17
        /*000a*/ 	.short	(.L_103 - .L_102)
.L_102:
        /*000c*/ 	.word	0x00000000
        /*0010*/ 	.short	0x0006
        /*0012*/ 	.short	0x0068
        /*0014*/ 	.byte	0x00, 0xf0, 0x11, 0x00


	//----- nvinfo : EIATTR_KPARAM_INFO
	.align		4
.L_103:
        /*0018*/ 	.byte	0x04, 0x17
        /*001a*/ 	.short	(.L_105 - .L_104)
.L_104:
        /*001c*/ 	.word	0x00000000
        /*0020*/ 	.short	0x0005
        /*0022*/ 	.short	0x0064
        /*0024*/ 	.byte	0x00, 0xf0, 0x11, 0x00


	//----- nvinfo : EIATTR_KPARAM_INFO
	.align		4
.L_105:
        /*0028*/ 	.byte	0x04, 0x17
        /*002a*/ 	.short	(.L_107 - .L_106)
.L_106:
        /*002c*/ 	.word	0x00000000
        /*0030*/ 	.short	0x0004
        /*0032*/ 	.short	0x0060
        /*0034*/ 	.byte	0x00, 0xf0, 0x11, 0x00


	//----- nvinfo : EIATTR_KPARAM_INFO
	.align		4
.L_107:
        /*0038*/ 	.byte	0x04, 0x17
        /*003a*/ 	.short	(.L_109 - .L_108)
.L_108:
        /*003c*/ 	.word	0x00000000
        /*0040*/ 	.short	0x0003
        /*0042*/ 	.short	0x0058
        /*0044*/ 	.byte	0x00, 0xf5, 0x21, 0x00


	//----- nvinfo : EIATTR_KPARAM_INFO
	.align		4
.L_109:
        /*0048*/ 	.byte	0x04, 0x17
        /*004a*/ 	.short	(.L_111 - .L_110)
.L_110:
        /*004c*/ 	.word	0x00000000
        /*0050*/ 	.short	0x0002
        /*0052*/ 	.short	0x0050
        /*0054*/ 	.byte	0x00, 0xf5, 0x21, 0x00


	//----- nvinfo : EIATTR_KPARAM_INFO
	.align		4
.L_111:
        /*0058*/ 	.byte	0x04, 0x17
        /*005a*/ 	.short	(.L_113 - .L_112)
.L_112:
        /*005c*/ 	.word	0x00000000
        /*0060*/ 	.short	0x0001
        /*0062*/ 	.short	0x0010
        /*0064*/ 	.byte	0x00, 0xf0, 0x01, 0x01


	//----- nvinfo : EIATTR_KPARAM_INFO
	.align		4
.L_113:
        /*0068*/ 	.byte	0x04, 0x17
        /*006a*/ 	.short	(.L_115 - .L_114)
.L_114:
        /*006c*/ 	.word	0x00000000
        /*0070*/ 	.short	0x0000
        /*0072*/ 	.short	0x0000
        /*0074*/ 	.byte	0x00, 0xf5, 0x21, 0x00


	//----- nvinfo : EIATTR_SPARSE_MMA_MASK
	.align		4
.L_115:
        /*0078*/ 	.byte	0x03, 0x50
        /*007a*/ 	.short	0x0000


	//----- nvinfo : EIATTR_MAXREG_COUNT
	.align		4
        /*007c*/ 	.byte	0x03, 0x1b
        /*007e*/ 	.short	0x0080


	//----- nvinfo : EIATTR_NUM_BARRIERS
	.align		4
        /*0080*/ 	.byte	0x02, 0x4c
        /*0082*/ 	.byte	0x01
	.zero		1


	//----- nvinfo : EIATTR_MERCURY_ISA_VERSION
	.align		4
        /*0084*/ 	.byte	0x03, 0x5f
        /*0086*/ 	.short	0x0101


	//----- nvinfo : EIATTR_VRC_CTA_INIT_COUNT
	.align		4
        /*0088*/ 	.byte	0x02, 0x4a
	.zero		1
	.zero		1


	//----- nvinfo : EIATTR_EXIT_INSTR_OFFSETS
	.align		4
        /*008c*/ 	.byte	0x04, 0x1c
        /*008e*/ 	.short	(.L_117 - .L_116)


	//   ....[0]....
.L_116:
        /*0090*/ 	.word	0x000046a0


	//   ....[1]....
        /*0094*/ 	.word	0x000046c0


	//----- nvinfo : EIATTR_MAX_THREADS
	.align		4
.L_117:
        /*0098*/ 	.byte	0x04, 0x05
        /*009a*/ 	.short	(.L_119 - .L_118)
.L_118:
        /*009c*/ 	.word	0x00000200
        /*00a0*/ 	.word	0x00000001
        /*00a4*/ 	.word	0x00000001


	//----- nvinfo : EIATTR_CRS_STACK_SIZE
	.align		4
.L_119:
        /*00a8*/ 	.byte	0x04, 0x1e
        /*00aa*/ 	.short	(.L_121 - .L_120)
.L_120:
        /*00ac*/ 	.word	0x00000000


	//----- nvinfo : EIATTR_CBANK_PARAM_SIZE
	.align		4
.L_121:
        /*00b0*/ 	.byte	0x03, 0x19
        /*00b2*/ 	.short	0x006c


	//----- nvinfo : EIATTR_PARAM_CBANK
	.align		4
        /*00b4*/ 	.byte	0x04, 0x0a
        /*00b6*/ 	.short	(.L_123 - .L_122)
	.align		4
.L_122:
        /*00b8*/ 	.word	index@(.nv.constant0.custom_allreduce_2stage_bf16)
        /*00bc*/ 	.short	0x0380
        /*00be*/ 	.short	0x006c


	//----- nvinfo : EIATTR_SW_WAR
	.align		4
.L_123:
        /*00c0*/ 	.byte	0x04, 0x36
        /*00c2*/ 	.short	(.L_125 - .L_124)
.L_124:
        /*00c4*/ 	.word	0x00000008
.L_125:


//--------------------- .nv.info.custom_allreduce_1stage_bf16 --------------------------
	.section	.nv.info.custom_allreduce_1stage_bf16,"",@"SHT_CUDA_INFO"
	.sectionflags	@""
	.align	4


	//----- nvinfo : EIATTR_CUDA_API_VERSION
	.align		4
        /*0000*/ 	.byte	0x04, 0x37
        /*0002*/ 	.short	(.L_127 - .L_126)
.L_126:
        /*0004*/ 	.word	0x00000082


	//----- nvinfo : EIATTR_KPARAM_INFO
	.align		4
.L_127:
        /*0008*/ 	.byte	0x04, 0x17
        /*000a*/ 	.short	(.L_129 - .L_128)
.L_128:
        /*000c*/ 	.word	0x00000000
        /*0010*/ 	.short	0x0006
        /*0012*/ 	.short	0x0068
        /*0014*/ 	.byte	0x00, 0xf0, 0x11, 0x00


	//----- nvinfo : EIATTR_KPARAM_INFO
	.align		4
.L_129:
        /*0018*/ 	.byte	0x04, 0x17
        /*001a*/ 	.short	(.L_131 - .L_130)
.L_130:
        /*001c*/ 	.word	0x00000000
        /*0020*/ 	.short	0x0005
        /*0022*/ 	.short	0x0064
        /*0024*/ 	.byte	0x00, 0xf0, 0x11, 0x00


	//----- nvinfo : EIATTR_KPARAM_INFO
	.align		4
.L_131:
        /*0028*/ 	.byte	0x04, 0x17
        /*002a*/ 	.short	(.L_133 - .L_132)
.L_132:
        /*002c*/ 	.word	0x00000000
        /*0030*/ 	.short	0x0004
        /*0032*/ 	.short	0x0060
        /*0034*/ 	.byte	0x00, 0xf0, 0x11, 0x00


	//----- nvinfo : EIATTR_KPARAM_INFO
	.align		4
.L_133:
        /*0038*/ 	.byte	0x04, 0x17
        /*003a*/ 	.short	(.L_135 - .L_134)
.L_134:
        /*003c*/ 	.word	0x00000000
        /*0040*/ 	.short	0x0003
        /*0042*/ 	.short	0x0058
        /*0044*/ 	.byte	0x00, 0xf5, 0x21, 0x00


	//----- nvinfo : EIATTR_KPARAM_INFO
	.align		4
.L_135:
        /*0048*/ 	.byte	0x04, 0x17
        /*004a*/ 	.short	(.L_137 - .L_136)
.L_136:
        /*004c*/ 	.word	0x00000000
        /*0050*/ 	.short	0x0002
        /*0052*/ 	.short	0x0050
        /*0054*/ 	.byte	0x00, 0xf5, 0x21, 0x00


	//----- nvinfo : EIATTR_KPARAM_INFO
	.align		4
.L_137:
        /*0058*/ 	.byte	0x04, 0x17
        /*005a*/ 	.short	(.L_139 - .L_138)
.L_138:
        /*005c*/ 	.word	0x00000000
        /*0060*/ 	.short	0x0001
        /*0062*/ 	.short	0x0010
        /*0064*/ 	.byte	0x00, 0xf0, 0x01, 0x01


	//----- nvinfo : EIATTR_KPARAM_INFO
	.align		4
.L_139:
        /*0068*/ 	.byte	0x04, 0x17
        /*006a*/ 	.short	(.L_141 - .L_140)
.L_140:
        /*006c*/ 	.word	0x00000000
        /*0070*/ 	.short	0x0000
        /*0072*/ 	.short	0x0000
        /*0074*/ 	.byte	0x00, 0xf5, 0x21, 0x00


	//----- nvinfo : EIATTR_SPARSE_MMA_MASK
	.align		4
.L_141:
        /*0078*/ 	.byte	0x03, 0x50
        /*007a*/ 	.short	0x0000


	//----- nvinfo : EIATTR_MAXREG_COUNT
	.align		4
        /*007c*/ 	.byte	0x03, 0x1b
        /*007e*/ 	.short	0x0080


	//----- nvinfo : EIATTR_NUM_BARRIERS
	.align		4
        /*0080*/ 	.byte	0x02, 0x4c
        /*0082*/ 	.byte	0x01
	.zero		1


	//----- nvinfo : EIATTR_MERCURY_ISA_VERSION
	.align		4
        /*0084*/ 	.byte	0x03, 0x5f
        /*0086*/ 	.short	0x0101


	//----- nvinfo : EIATTR_VRC_CTA_INIT_COUNT
	.align		4
        /*0088*/ 	.byte	0x02, 0x4a
	.zero		1
	.zero		1


	//----- nvinfo : EIATTR_EXIT_INSTR_OFFSETS
	.align		4
        /*008c*/ 	.byte	0x04, 0x1c
        /*008e*/ 	.short	(.L_143 - .L_142)


	//   ....[0]....
.L_142:
        /*0090*/ 	.word	0x00002780


	//   ....[1]....
        /*0094*/ 	.word	0x000027a0


	//----- nvinfo : EIATTR_MAX_THREADS
	.align		4
.L_143:
        /*0098*/ 	.byte	0x04, 0x05
        /*009a*/ 	.short	(.L_145 - .L_144)
.L_144:
        /*009c*/ 	.word	0x00000200
        /*00a0*/ 	.word	0x00000001
        /*00a4*/ 	.word	0x00000001


	//----- nvinfo : EIATTR_CRS_STACK_SIZE
	.align		4
.L_145:
        /*00a8*/ 	.byte	0x04, 0x1e
        /*00aa*/ 	.short	(.L_147 - .L_146)
.L_146:
        /*00ac*/ 	.word	0x00000000


	//----- nvinfo : EIATTR_CBANK_PARAM_SIZE
	.align		4
.L_147:
        /*00b0*/ 	.byte	0x03, 0x19
        /*00b2*/ 	.short	0x006c


	//----- nvinfo : EIATTR_PARAM_CBANK
	.align		4
        /*00b4*/ 	.byte	0x04, 0x0a
        /*00b6*/ 	.short	(.L_149 - .L_148)
	.align		4
.L_148:
        /*00b8*/ 	.word	index@(.nv.constant0.custom_allreduce_1stage_bf16)
        /*00bc*/ 	.short	0x0380
        /*00be*/ 	.short	0x006c


	//----- nvinfo : EIATTR_SW_WAR
	.align		4
.L_149:
        /*00c0*/ 	.byte	0x04, 0x36
        /*00c2*/ 	.short	(.L_151 - .L_150)
.L_150:
        /*00c4*/ 	.word	0x00000008
.L_151:


//--------------------- .nv.callgraph             --------------------------
	.section	.nv.callgraph,"",@"SHT_CUDA_CALLGRAPH"
	.align	4
	.sectionentsize	8
	.align		4
        /*0000*/ 	.word	0x00000000
	.align		4
        /*0004*/ 	.word	0xffffffff
	.align		4
        /*0008*/ 	.word	0x00000000
	.align		4
        /*000c*/ 	.word	0xfffffffe
	.align		4
        /*0010*/ 	.word	0x00000000
	.align		4
        /*0014*/ 	.word	0xfffffffd
	.align		4
        /*0018*/ 	.word	0x00000000
	.align		4
        /*001c*/ 	.word	0xfffffffc


//--------------------- .text.custom_allreduce_barrier --------------------------
	.section	.text.custom_allreduce_barrier,"ax",@progbits
	.align	128
        .global         custom_allreduce_barrier
        .type           custom_allreduce_barrier,@function
        .size           custom_allreduce_barrier,(.L_x_110 - custom_allreduce_barrier)
        .other          custom_allreduce_barrier,@"STO_CUDA_ENTRY STV_DEFAULT"
custom_allreduce_barrier:
.text.custom_allreduce_barrier:
[----:B------:R-:W0:Y:S01]  /*0000*/  LDC R1, c[0x0][0x37c] ;  /* 0x0000df00ff017b82 */ /* 0x000e220000000800 */
[----:B------:R-:W1:Y:S07]  /*0010*/  S2R R21, SR_CTAID.X ;  /* 0x0000000000157919 */ /* 0x000e6e0000002500 */
[----:B------:R-:W1:Y:S01]  /*0020*/  LDC.64 R2, c[0x0][0x3c0] ;  /* 0x0000f000ff027b82 */ /* 0x000e620000000a00 */
[----:B------:R-:W2:Y:S01]  /*0030*/  LDCU.64 UR4, c[0x0][0x358] ;  /* 0x00006b00ff0477ac */ /* 0x000ea20008000a00 */
[----:B0-----:R-:W-:Y:S01]  /*0040*/  IADD3 R1, PT, PT, R1, -0x40, RZ ;  /* 0xffffffc001017810 */ /* 0x001fe20007ffe0ff */
[----:B------:R-:W0:Y:S01]  /*0050*/  S2R R25, SR_TID.X ;  /* 0x0000000000197919 */ /* 0x000e220000002100 */
[----:B------:R-:W0:Y:S04]  /*0060*/  LDCU UR6, c[0x0][0x3cc] ;  /* 0x00007980ff0677ac */ /* 0x000e280008000800 */
[----:B------:R-:W3:Y:S08]  /*0070*/  LDC.64 R4, c[0x0][0x380] ;  /* 0x0000e000ff047b82 */ /* 0x000ef00000000a00 */
[----:B------:R-:W3:Y:S08]  /*0080*/  LDC.64 R6, c[0x0][0x388] ;  /* 0x0000e200ff067b82 */ /* 0x000ef00000000a00 */
[----:B------:R-:W4:Y:S01]  /*0090*/  LDC.64 R8, c[0x0][0x390] ;  /* 0x0000e400ff087b82 */ /* 0x000f220000000a00 */
[----:B-1----:R-:W-:-:S07]  /*00a0*/  IMAD.WIDE.U32 R22, R21, 0x4, R2 ;  /* 0x0000000415167825 */ /* 0x002fce00078e0002 */
[----:B------:R-:W4:Y:S01]  /*00b0*/  LDC.64 R10, c[0x0][0x398] ;  /* 0x0000e600ff0a7b82 */ /* 0x000f220000000a00 */
[----:B--2---:R-:W2:Y:S01]  /*00c0*/  LDG.E R20, desc[UR4][R22.64+0x900] ;  /* 0x0009000416147981 */ /* 0x004ea2000c1e1900 */
[----:B0-----:R-:W-:Y:S01]  /*00d0*/  ISETP.GE.U32.AND P0, PT, R25, UR6, PT ;  /* 0x0000000619007c0c */ /* 0x001fe2000bf06070 */
[----:B------:R-:W-:Y:S01]  /*00e0*/  IMAD.WIDE.U32 R2, R21, 0x20, R2 ;  /* 0x0000002015027825 */ /* 0x000fe200078e0002 */
[----:B------:R-:W-:-:S04]  /*00f0*/  MOV R0, R1 ;  /* 0x0000000100007202 */ /* 0x000fc80000000f00 */
[----:B------:R-:W0:Y:S01]  /*0100*/  LDC.64 R12, c[0x0][0x3a0] ;  /* 0x0000e800ff0c7b82 */ /* 0x000e220000000a00 */
[----:B---3--:R1:W-:Y:S07]  /*0110*/  STL.128 [R1], R4 ;  /* 0x0000000401007387 */ /* 0x0083ee0000100c00 */
[----:B------:R-:W0:Y:S08]  /*0120*/  LDC.64 R14, c[0x0][0x3a8] ;  /* 0x0000ea00ff0e7b82 */ /* 0x000e300000000a00 */
[----:B------:R-:W3:Y:S01]  /*0130*/  LDC.64 R16, c[0x0][0x3b0] ;  /* 0x0000ec00ff107b82 */ /* 0x000ee20000000a00 */
[----:B----4-:R1:W-:Y:S07]  /*0140*/  STL.128 [R1+0x10], R8 ;  /* 0x0000100801007387 */ /* 0x0103ee0000100c00 */
[----:B------:R-:W3:Y:S01]  /*0150*/  LDC.64 R18, c[0x0][0x3b8] ;  /* 0x0000ee00ff127b82 */ /* 0x000ee20000000a00 */
[----:B0-----:R1:W-:Y:S04]  /*0160*/  STL.128 [R1+0x20], R12 ;  /* 0x0000200c01007387 */ /* 0x0013e80000100c00 */
[----:B---3--:R1:W-:Y:S01]  /*0170*/  STL.128 [R1+0x30], R16 ;  /* 0x0000301001007387 */ /* 0x0083e20000100c00 */
[----:B--2---:R-:W-:Y:S01]  /*0180*/  IADD3 R20, PT, PT, R20, 0x1, RZ ;  /* 0x0000000114147810 */ /* 0x004fe20007ffe0ff */
[----:B-1----:R-:W-:Y:S06]  /*0190*/  @P0 BRA `(.L_x_0) ;  /* 0x00000000002c0947 */ /* 0x002fec0003800000 */
[----:B------:R-:W-:Y:S01]  /*01a0*/  LEA R8, R25, R0, 0x3 ;  /* 0x0000000019087211 */ /* 0x000fe200078e18ff */
[----:B------:R-:W0:Y:S04]  /*01b0*/  LDC R7, c[0x0][0x3c8] ;  /* 0x0000f200ff077b82 */ /* 0x000e280000000800 */
[----:B------:R-:W2:Y:S02]  /*01c0*/  LDL.64 R4, [R8] ;  /* 0x0000000008047983 */ /* 0x000ea40000100a00 */
[----:B--2---:R-:W-:-:S04]  /*01d0*/  IMAD.WIDE.U32 R4, R21, 0x20, R4 ;  /* 0x0000002015047825 */ /* 0x004fc800078e0004 */
[----:B0-----:R-:W-:-:S04]  /*01e0*/  IMAD.WIDE R4, R7, 0x4, R4 ;  /* 0x0000000407047825 */ /* 0x001fc800078e0204 */
[----:B------:R-:W-:Y:S01]  /*01f0*/  IMAD.WIDE.U32 R6, R25, 0x4, R2 ;  /* 0x0000000419067825 */ /* 0x000fe200078e0002 */
[----:B------:R0:W-:Y:S06]  /*0200*/  STG.E.STRONG.SYS desc[UR4][R4.64], R20 ;  /* 0x0000001404007986 */ /* 0x0001ec000c115904 */
.L_x_1:
[----:B0-----:R-:W2:Y:S01]  /*0210*/  LDG.E.STRONG.SYS R5, desc[UR4][R6.64] ;  /* 0x0000000406057981 */ /* 0x001ea2000c1f5900 */
[----:B------:R-:W-:Y:S05]  /*0220*/  YIELD ;  /* 0x0000000000007946 */ /* 0x000fea0003800000 */
[----:B--2---:R-:W-:-:S13]  /*0230*/  ISETP.NE.AND P1, PT, R5, R20, PT ;  /* 0x000000140500720c */ /* 0x004fda0003f25270 */
[----:B------:R-:W-:Y:S05]  /*0240*/  @P1 BRA `(.L_x_1) ;  /* 0xfffffffc00f01947 */ /* 0x000fea000383ffff */
.L_x_0:
[----:B------:R-:W-:Y:S05]  /*0250*/  WARPSYNC.ALL ;  /* 0x0000000000007948 */ /* 0x000fea0003800000 */
[----:B------:R-:W-:Y:S01]  /*0260*/  BAR.SYNC.DEFER_BLOCKING 0x0 ;  /* 0x0000000000007b1d */ /* 0x000fe20000010000 */
[----:B------:R-:W-:-:S13]  /*0270*/  ISETP.NE.AND P1, PT, R25, RZ, PT ;  /* 0x000000ff1900720c */ /* 0x000fda0003f25270 */
[----:B------:R0:W-:Y:S01]  /*0280*/  @!P1 STG.E desc[UR4][R22.64+0x900], R20 ;  /* 0x0009001416009986 */ /* 0x0001e2000c101904 */
[----:B------:R-:W-:Y:S06]  /*0290*/  BAR.SYNC.DEFER_BLOCKING 0x0 ;  /* 0x0000000000007b1d */ /* 0x000fec0000010000 */
[----:B------:R-:W2:Y:S01]  /*02a0*/  LDG.E R4, desc[UR4][R22.64+0x900] ;  /* 0x0009000416047981 */ /* 0x000ea2000c1e1900 */
[----:B------:R-:W-:Y:S01]  /*02b0*/  BSSY B0, `(.L_x_2) ;  /* 0x000000e000007945 */ /* 0x000fe20003800000 */
[----:B--2---:R-:W-:-:S03]  /*02c0*/  IADD3 R7, PT, PT, R4, 0x1, RZ ;  /* 0x0000000104077810 */ /* 0x004fc60007ffe0ff */
[----:B0-----:R-:W-:Y:S05]  /*02d0*/  @P0 BRA `(.L_x_3) ;  /* 0x00000000002c0947 */ /* 0x001fea0003800000 */
[C---:B------:R-:W-:Y:S01]  /*02e0*/  LEA R0, R25.reuse, R0, 0x3 ;  /* 0x0000000019007211 */ /* 0x040fe200078e18ff */
[----:B------:R-:W0:Y:S04]  /*02f0*/  LDC R9, c[0x0][0x3c8] ;  /* 0x0000f200ff097b82 */ /* 0x000e280000000800 */
[----:B------:R-:W2:Y:S01]  /*0300*/  LDL.64 R4, [R0] ;  /* 0x0000000000047983 */ /* 0x000ea20000100a00 */
[----:B------:R-:W-:-:S04]  /*0310*/  IMAD.WIDE.U32 R2, R25, 0x4, R2 ;  /* 0x0000000419027825 */ /* 0x000fc800078e0002 */
[----:B--2---:R-:W-:-:S04]  /*0320*/  IMAD.WIDE.U32 R4, R21, 0x20, R4 ;  /* 0x0000002015047825 */ /* 0x004fc800078e0004 */
[----:B0-----:R-:W-:-:S05]  /*0330*/  IMAD.WIDE R4, R9, 0x4, R4 ;  /* 0x0000000409047825 */ /* 0x001fca00078e0204 */
[----:B------:R0:W-:Y:S02]  /*0340*/  STG.E.STRONG.SYS desc[UR4][R4.64+0x480], R7 ;  /* 0x0004800704007986 */ /* 0x0001e4000c115904 */
.L_x_4:
[----:B------:R-:W2:Y:S01]  /*0350*/  LDG.E.STRONG.SYS R0, desc[UR4][R2.64+0x480] ;  /* 0x0004800402007981 */ /* 0x000ea2000c1f5900 */
[----:B------:R-:W-:Y:S05]  /*0360*/  YIELD ;  /* 0x0000000000007946 */ /* 0x000fea0003800000 */
[----:B--2---:R-:W-:-:S13]  /*0370*/  ISETP.NE.AND P0, PT, R0, R7, PT ;  /* 0x000000070000720c */ /* 0x004fda0003f05270 */
[----:B------:R-:W-:Y:S05]  /*0380*/  @P0 BRA `(.L_x_4) ;  /* 0xfffffffc00f00947 */ /* 0x000fea000383ffff */
.L_x_3:
[----:B------:R-:W-:Y:S05]  /*0390*/  BSYNC B0 ;  /* 0x0000000000007941 */ /* 0x000fea0003800000 */
.L_x_2:
[----:B------:R-:W-:Y:S05]  /*03a0*/  @P1 EXIT ;  /* 0x000000000000194d */ /* 0x000fea0003800000 */
[----:B------:R-:W-:Y:S01]  /*03b0*/  STG.E desc[UR4][R22.64+0x900], R7 ;  /* 0x0009000716007986 */ /* 0x000fe2000c101904 */
[----:B------:R-:W-:Y:S05]  /*03c0*/  EXIT ;  /* 0x000000000000794d */ /* 0x000fea0003800000 */
.L_x_5:
[----:B------:R-:W-:-:S00]  /*03d0*/  BRA `(.L_x_5) ;  /* 0xfffffffc00fc7947 */ /* 0x000fc0000383ffff */
[----:B------:R-:W-:-:S00]  /*03e0*/  NOP ;  /* 0x0000000000007918 */ /* 0x000fc00000000000 */
        /* <DEDUP_REMOVED lines=9> */
.L_x_110:


//--------------------- .text.custom_allreduce_2stage_f32 --------------------------
	.section	.text.custom_allreduce_2stage_f32,"ax",@progbits
	.align	128
        .global         custom_allreduce_2stage_f32
        .type           custom_allreduce_2stage_f32,@function
        .size           custom_allreduce_2stage_f32,(.L_x_111 - custom_allreduce_2stage_f32)
        .other          custom_allreduce_2stage_f32,@"STO_CUDA_ENTRY STV_DEFAULT"
custom_allreduce_2stage_f32:
.text.custom_allreduce_2stage_f32:
[----:B------:R-:W0:Y:S01]  /*0000*/  LDC R1, c[0x0][0x37c] ;  /* 0x0000df00ff017b82 */ /* 0x000e220000000800 */
[----:B------:R-:W1:Y:S07]  /*0010*/  LDCU UR4, c[0x0][0x3e4] ;  /* 0x00007c80ff0477ac */ /* 0x000e6e0008000800 */
[----:B------:R-:W2:Y:S01]  /*0020*/  LDC R7, c[0x0][0x3e8] ;  /* 0x0000fa00ff077b82 */ /* 0x000ea20000000800 */
[----:B------:R-:W3:Y:S01]  /*0030*/  S2R R6, SR_TID.X ;  /* 0x0000000000067919 */ /* 0x000ee20000002100 */
[----:B0-----:R-:W-:Y:S01]  /*0040*/  VIADD R1, R1, 0xffffff40 ;  /* 0xffffff4001017836 */ /* 0x001fe20000000000 */
[----:B------:R-:W0:Y:S03]  /*0050*/  LDCU UR5, c[0x0][0x3e0] ;  /* 0x00007c00ff0577ac */ /* 0x000e260008000800 */
[----:B------:R-:W-:Y:S01]  /*0060*/  IMAD.MOV.U32 R53, RZ, RZ, R1 ;  /* 0x000000ffff357224 */ /* 0x000fe200078e0001 */
[----:B------:R-:W4:Y:S01]  /*0070*/  LDCU.64 UR6, c[0x0][0x358] ;  /* 0x00006b00ff0677ac */ /* 0x000f220008000a00 */
[----:B------:R-:W5:Y:S08]  /*0080*/  LDC.64 R24, c[0x0][0x390] ;  /* 0x0000e400ff187b82 */ /* 0x000f700000000a00 */
[----:B------:R-:W5:Y:S01]  /*0090*/  LDC.64 R26, c[0x0][0x398] ;  /* 0x0000e600ff1a7b82 */ /* 0x000f620000000a00 */
[----:B-1----:R-:W-:Y:S01]  /*00a0*/  IMAD.U32 R11, RZ, RZ, UR4 ;  /* 0x00000004ff0b7e24 */ /* 0x002fe2000f8e00ff */
[----:B------:R-:W1:Y:S01]  /*00b0*/  LDCU UR4, c[0x0][0x360] ;  /* 0x00006c00ff0477ac */ /* 0x000e620008000800 */
[----:B0-----:R-:W-:-:S03]  /*00c0*/  IMAD.U32 R20, RZ, RZ, UR5 ;  /* 0x00000005ff147e24 */ /* 0x001fc6000f8e00ff */
[-C--:B------:R-:W-:Y:S01]  /*00d0*/  IABS R9, R11.reuse ;  /* 0x0000000b00097213 */ /* 0x080fe20000000000 */
[----:B------:R-:W-:Y:S01]  /*00e0*/  VIADD R48, R11, 0xffffffff ;  /* 0xffffffff0b307836 */ /* 0x000fe20000000000 */
[----:B------:R-:W0:Y:S01]  /*00f0*/  LDC.64 R32, c[0x0][0x3a0] ;  /* 0x0000e800ff207b82 */ /* 0x000e220000000a00 */
[----:B------:R-:W-:Y:S01]  /*0100*/  LOP3.LUT R8, RZ, R11, RZ, 0x33, !PT ;  /* 0x0000000bff087212 */ /* 0x000fe200078e33ff */
[----:B------:R-:W3:Y:S01]  /*0110*/  I2F.RP R0, R9 ;  /* 0x0000000900007306 */ /* 0x000ee20000209400 */
[----:B------:R-:W-:-:S05]  /*0120*/  IMAD.MOV.U32 R28, RZ, RZ, R9 ;  /* 0x000000ffff1c7224 */ /* 0x000fca00078e0009 */
[----:B------:R-:W0:Y:S08]  /*0130*/  LDC.64 R34, c[0x0][0x3a8] ;  /* 0x0000ea00ff227b82 */ /* 0x000e300000000a00 */
[----:B------:R-:W2:Y:S01]  /*0140*/  LDC.64 R16, c[0x0][0x3b0] ;  /* 0x0000ec00ff107b82 */ /* 0x000ea20000000a00 */
[----:B---3--:R-:W3:Y:S01]  /*0150*/  MUFU.RCP R0, R0 ;  /* 0x0000000000007308 */ /* 0x008ee20000001000 */
[----:B-----5:R0:W-:Y:S06]  /*0160*/  STL.128 [R1], R24 ;  /* 0x0000001801007387 */ /* 0x0201ec0000100c00 */
[----:B------:R-:W2:Y:S08]  /*0170*/  LDC.64 R18, c[0x0][0x3b8] ;  /* 0x0000ee00ff127b82 */ /* 0x000eb00000000a00 */
[----:B------:R-:W5:Y:S01]  /*0180*/  LDC.64 R12, c[0x0][0x3c0] ;  /* 0x0000f000ff0c7b82 */ /* 0x000f620000000a00 */
[----:B0-----:R0:W-:Y:S01]  /*0190*/  STL.128 [R1+0x10], R32 ;  /* 0x0000102001007387 */ /* 0x0011e20000100c00 */
[----:B---3--:R-:W-:-:S04]  /*01a0*/  IADD3 R2, PT, PT, R0, 0xffffffe, RZ ;  /* 0x0ffffffe00027810 */ /* 0x008fc80007ffe0ff */
[----:B------:R3:W4:Y:S02]  /*01b0*/  F2I.FTZ.U32.TRUNC.NTZ R3, R2 ;  /* 0x0000000200037305 */ /* 0x000724000021f000 */
[----:B------:R-:W5:Y:S01]  /*01c0*/  LDC.64 R14, c[0x0][0x3c8] ;  /* 0x0000f200ff0e7b82 */ /* 0x000f620000000a00 */
[----:B---3--:R-:W-:-:S07]  /*01d0*/  IMAD.MOV.U32 R2, RZ, RZ, RZ ;  /* 0x000000ffff027224 */ /* 0x008fce00078e00ff */
[----:B------:R-:W1:Y:S01]  /*01e0*/  LDC R50, c[0x0][0x370] ;  /* 0x0000dc00ff327b82 */ /* 0x000e620000000800 */
[----:B--2---:R0:W-:Y:S01]  /*01f0*/  STL.128 [R1+0x20], R16 ;  /* 0x0000201001007387 */ /* 0x0041e20000100c00 */
[----:B----4-:R-:W-:-:S04]  /*0200*/  IMAD R4, R3, R9, RZ ;  /* 0x0000000903047224 */ /* 0x010fc800078e02ff */
[----:B------:R-:W-:Y:S01]  /*0210*/  IMAD.MOV R5, RZ, RZ, -R4 ;  /* 0x000000ffff057224 */ /* 0x000fe200078e0a04 */
[----:B------:R-:W-:-:S03]  /*0220*/  IABS R4, R7 ;  /* 0x0000000700047213 */ /* 0x000fc60000000000 */
[----:B------:R-:W-:Y:S01]  /*0230*/  IMAD.HI.U32 R10, R3, R5, R2 ;  /* 0x00000005030a7227 */ /* 0x000fe200078e0002 */
[----:B------:R-:W-:Y:S01]  /*0240*/  MOV R5, R4 ;  /* 0x0000000400057202 */ /* 0x000fe20000000f00 */
[----:B-----5:R0:W-:Y:S04]  /*0250*/  STL.128 [R1+0x30], R12 ;  /* 0x0000300c01007387 */ /* 0x0201e80000100c00 */
[----:B------:R-:W-:-:S04]  /*0260*/  IMAD.HI.U32 R3, R10, R5, RZ ;  /* 0x000000050a037227 */ /* 0x000fc800078e00ff */
[----:B------:R-:W-:Y:S02]  /*0270*/  IMAD.MOV R0, RZ, RZ, -R3 ;  /* 0x000000ffff007224 */ /* 0x000fe400078e0a03 */
[----:B-1----:R-:W-:Y:S02]  /*0280*/  IMAD R50, R50, UR4, RZ ;  /* 0x0000000432327c24 */ /* 0x002fe4000f8e02ff */
[----:B------:R-:W-:Y:S01]  /*0290*/  IMAD R5, R9, R0, R5 ;  /* 0x0000000009057224 */ /* 0x000fe200078e0205 */
[----:B------:R-:W-:-:S04]  /*02a0*/  LOP3.LUT R0, R7, R11, RZ, 0x3c, !PT ;  /* 0x0000000b07007212 */ /* 0x000fc800078e3cff */
[----:B------:R-:W-:Y:S02]  /*02b0*/  ISETP.GT.U32.AND P1, PT, R28, R5, PT ;  /* 0x000000051c00720c */ /* 0x000fe40003f24070 */
[----:B------:R-:W-:-:S11]  /*02c0*/  ISETP.GE.AND P2, PT, R0, RZ, PT ;  /* 0x000000ff0000720c */ /* 0x000fd60003f46270 */
[----:B------:R-:W-:Y:S01]  /*02d0*/  @!P1 IADD3 R5, PT, PT, R5, -R9, RZ ;  /* 0x8000000905059210 */ /* 0x000fe20007ffe0ff */
[----:B------:R-:W-:Y:S01]  /*02e0*/  @!P1 VIADD R3, R3, 0x1 ;  /* 0x0000000103039836 */ /* 0x000fe20000000000 */
[----:B------:R-:W-:Y:S02]  /*02f0*/  ISETP.NE.AND P1, PT, R48, R20, PT ;  /* 0x000000143000720c */ /* 0x000fe40003f25270 */
[----:B------:R-:W-:Y:S02]  /*0300*/  ISETP.GE.U32.AND P0, PT, R5, R28, PT ;  /* 0x0000001c0500720c */ /* 0x000fe40003f06070 */
[----:B------:R-:W1:Y:S11]  /*0310*/  S2R R5, SR_CTAID.X ;  /* 0x0000000000057919 */ /* 0x000e760000002500 */
[----:B------:R-:W-:Y:S01]  /*0320*/  @P0 VIADD R3, R3, 0x1 ;  /* 0x0000000103030836 */ /* 0x000fe20000000000 */
[----:B------:R-:W-:-:S04]  /*0330*/  ISETP.NE.AND P0, PT, R11, RZ, PT ;  /* 0x000000ff0b00720c */ /* 0x000fc80003f05270 */
[----:B------:R-:W-:-:S04]  /*0340*/  @!P2 IADD3 R3, PT, PT, -R3, RZ, RZ ;  /* 0x000000ff0303a210 */ /* 0x000fc80007ffe1ff */
[----:B------:R-:W-:Y:S01]  /*0350*/  SEL R0, R8, R3, !P0 ;  /* 0x0000000308007207 */ /* 0x000fe20004000000 */
[----:B------:R-:W-:-:S03]  /*0360*/  VIADD R3, R1, 0x40 ;  /* 0x0000004001037836 */ /* 0x000fc60000000000 */
[C---:B------:R-:W-:Y:S01]  /*0370*/  IADD3 R4, PT, PT, -R0.reuse, RZ, RZ ;  /* 0x000000ff00047210 */ /* 0x040fe20007ffe1ff */
[----:B------:R-:W-:-:S05]  /*0380*/  IMAD R2, R0, R20, R0 ;  /* 0x0000001400027224 */ /* 0x000fca00078e0200 */
[----:B------:R-:W-:Y:S01]  /*0390*/  SEL R2, R2, R7, P1 ;  /* 0x0000000702027207 */ /* 0x000fe20000800000 */
[C---:B------:R-:W-:Y:S01]  /*03a0*/  IMAD R7, R11.reuse, R4, R7 ;  /* 0x000000040b077224 */ /* 0x040fe200078e0207 */
[----:B------:R-:W-:Y:S01]  /*03b0*/  ISETP.GE.AND P1, PT, R11, 0x1, PT ;  /* 0x000000010b00780c */ /* 0x000fe20003f26270 */
[----:B-1----:R-:W-:Y:S01]  /*03c0*/  IMAD R51, R5, UR4, R6 ;  /* 0x0000000405337c24 */ /* 0x002fe2000f8e0206 */
[----:B------:R-:W-:Y:S01]  /*03d0*/  IADD3 R4, PT, PT, R1, 0x80, RZ ;  /* 0x0000008001047810 */ /* 0x000fe20007ffe0ff */
[----:B------:R-:W-:-:S10]  /*03e0*/  IMAD.IADD R7, R0, 0x1, R7 ;  /* 0x0000000100077824 */ /* 0x000fd400078e0207 */
[----:B0-----:R-:W-:Y:S05]  /*03f0*/  @!P1 BRA `(.L_x_6) ;  /* 0x0000001400809947 */ /* 0x001fea0003800000 */
[----:B------:R-:W-:Y:S01]  /*0400*/  ISETP.GE.U32.AND P2, PT, R48, 0x7, PT ;  /* 0x000000073000780c */ /* 0x000fe20003f46070 */
[----:B------:R-:W-:Y:S01]  /*0410*/  IMAD.MOV.U32 R24, RZ, RZ, RZ ;  /* 0x000000ffff187224 */ /* 0x000fe200078e00ff */
[----:B------:R-:W-:-:S04]  /*0420*/  LOP3.LUT R29, R11, 0x7, RZ, 0xc0, !PT ;  /* 0x000000070b1d7812 */ /* 0x000fc800078ec0ff */
[----:B------:R-:W-:-:S07]  /*0430*/  ISETP.NE.AND P1, PT, R29, RZ, PT ;  /* 0x000000ff1d00720c */ /* 0x000fce0003f25270 */
[----:B------:R-:W-:Y:S06]  /*0440*/  @!P2 BRA `(.L_x_7) ;  /* 0x0000000800f0a947 */ /* 0x000fec0003800000 */
[----:B------:R-:W0:Y:S01]  /*0450*/  LDC.64 R22, c[0x0][0x380] ;  /* 0x0000e000ff167b82 */ /* 0x000e220000000a00 */
[----:B------:R-:W-:Y:S01]  /*0460*/  HFMA2 R25, -RZ, RZ, 0, 0 ;  /* 0x00000000ff197431 */ /* 0x000fe200000001ff */
[----:B------:R-:W-:-:S06]  /*0470*/  LOP3.LUT R24, R11, 0x7ffffff8, RZ, 0xc0, !PT ;  /* 0x7ffffff80b187812 */ /* 0x000fcc00078ec0ff */
[----:B------:R-:W1:Y:S02]  /*0480*/  LDC.64 R20, c[0x0][0x3e0] ;  /* 0x0000f800ff147b82 */ /* 0x000e640000000a00 */
.L_x_8:
[----:B-1----:R-:W-:Y:S02]  /*0490*/  IMAD.MOV.U32 R11, RZ, RZ, R21 ;  /* 0x000000ffff0b7224 */ /* 0x002fe400078e0015 */
[----:B------:R-:W-:-:S03]  /*04a0*/  IMAD.IADD R26, R25, 0x1, R20 ;  /* 0x00000001191a7824 */ /* 0x000fc600078e0214 */
[----:B------:R-:W-:Y:S02]  /*04b0*/  IABS R9, R11 ;  /* 0x0000000b00097213 */ /* 0x000fe40000000000 */
[----:B------:R-:W-:Y:S02]  /*04c0*/  IABS R8, R26 ;  /* 0x0000001a00087213 */ /* 0x000fe40000000000 */
[----:B--2---:R-:W1:Y:S01]  /*04d0*/  I2F.RP R15, R9 ;  /* 0x00000009000f7306 */ /* 0x004e620000209400 */
[----:B------:R-:W-:Y:S02]  /*04e0*/  IADD3 R14, PT, PT, R26, 0x1, RZ ;  /* 0x000000011a0e7810 */ /* 0x000fe40007ffe0ff */
[----:B------:R-:W-:Y:S02]  /*04f0*/  IMAD.HI.U32 R10, R10, R8, RZ ;  /* 0x000000080a0a7227 */ /* 0x000fe400078e00ff */
[----:B------:R-:W-:Y:S02]  /*0500*/  IABS R17, R14 ;  /* 0x0000000e00117213 */ /* 0x000fe40000000000 */
[----:B------:R-:W-:Y:S01]  /*0510*/  IMAD.MOV R10, RZ, RZ, -R10 ;  /* 0x000000ffff0a7224 */ /* 0x000fe200078e0a0a */
[----:B------:R-:W-:-:S03]  /*0520*/  ISETP.GE.AND P4, PT, R14, RZ, PT ;  /* 0x000000ff0e00720c */ /* 0x000fc60003f86270 */
[----:B------:R-:W-:Y:S01]  /*0530*/  IMAD R8, R9, R10, R8 ;  /* 0x0000000a09087224 */ /* 0x000fe200078e0208 */
[----:B-1----:R-:W1:Y:S04]  /*0540*/  MUFU.RCP R15, R15 ;  /* 0x0000000f000f7308 */ /* 0x002e680000001000 */
[----:B------:R-:W-:-:S13]  /*0550*/  ISETP.GT.U32.AND P0, PT, R28, R8, PT ;  /* 0x000000081c00720c */ /* 0x000fda0003f04070 */
[----:B------:R-:W-:Y:S02]  /*0560*/  @!P0 IADD3 R8, PT, PT, R8, -R9, RZ ;  /* 0x8000000908088210 */ /* 0x000fe40007ffe0ff */
[----:B-1----:R-:W-:Y:S02]  /*0570*/  IADD3 R12, PT, PT, R15, 0xffffffe, RZ ;  /* 0x0ffffffe0f0c7810 */ /* 0x002fe40007ffe0ff */
[----:B------:R-:W-:Y:S01]  /*0580*/  ISETP.GT.U32.AND P0, PT, R28, R8, PT ;  /* 0x000000081c00720c */ /* 0x000fe20003f04070 */
[----:B------:R-:W-:Y:S01]  /*0590*/  IMAD.MOV.U32 R28, RZ, RZ, R9 ;  /* 0x000000ffff1c7224 */ /* 0x000fe200078e0009 */
[----:B------:R1:W2:Y:S02]  /*05a0*/  F2I.FTZ.U32.TRUNC.NTZ R13, R12 ;  /* 0x0000000c000d7305 */ /* 0x0002a4000021f000 */
[----:B-1----:R-:W-:-:S09]  /*05b0*/  IMAD.MOV.U32 R12, RZ, RZ, RZ ;  /* 0x000000ffff0c7224 */ /* 0x002fd200078e00ff */
[----:B------:R-:W-:Y:S01]  /*05c0*/  @!P0 IMAD.IADD R8, R8, 0x1, -R9 ;  /* 0x0000000108088824 */ /* 0x000fe200078e0a09 */
[----:B------:R-:W-:Y:S01]  /*05d0*/  ISETP.NE.AND P0, PT, R11, RZ, PT ;  /* 0x000000ff0b00720c */ /* 0x000fe20003f05270 */
[----:B--2---:R-:W-:-:S04]  /*05e0*/  IMAD.MOV R16, RZ, RZ, -R13 ;  /* 0x000000ffff107224 */ /* 0x004fc800078e0a0d */
[----:B------:R-:W-:-:S04]  /*05f0*/  IMAD R15, R16, R9, RZ ;  /* 0x00000009100f7224 */ /* 0x000fc800078e02ff */
[----:B------:R-:W-:-:S04]  /*0600*/  IMAD.HI.U32 R10, R13, R15, R12 ;  /* 0x0000000f0d0a7227 */ /* 0x000fc800078e000c */
[----:B------:R-:W-:-:S04]  /*0610*/  IMAD.MOV.U32 R13, RZ, RZ, R17 ;  /* 0x000000ffff0d7224 */ /* 0x000fc800078e0011 */
[----:B------:R-:W-:-:S04]  /*0620*/  IMAD.HI.U32 R12, R10, R13, RZ ;  /* 0x0000000d0a0c7227 */ /* 0x000fc800078e00ff */
[----:B------:R-:W-:-:S04]  /*0630*/  IMAD.MOV R12, RZ, RZ, -R12 ;  /* 0x000000ffff0c7224 */ /* 0x000fc800078e0a0c */
[----:B------:R-:W-:Y:S01]  /*0640*/  IMAD R12, R9, R12, R13 ;  /* 0x0000000c090c7224 */ /* 0x000fe200078e020d */
[----:B------:R-:W-:Y:S02]  /*0650*/  MOV R13, R8 ;  /* 0x00000008000d7202 */ /* 0x000fe40000000f00 */
[----:B------:R-:W-:Y:S02]  /*0660*/  LOP3.LUT R8, RZ, R11, RZ, 0x33, !PT ;  /* 0x0000000bff087212 */ /* 0x000fe400078e33ff */
[----:B------:R-:W-:-:S13]  /*0670*/  ISETP.GT.U32.AND P2, PT, R28, R12, PT ;  /* 0x0000000c1c00720c */ /* 0x000fda0003f44070 */
[----:B------:R-:W-:Y:S02]  /*0680*/  @!P2 IADD3 R12, PT, PT, R12, -R9, RZ ;  /* 0x800000090c0ca210 */ /* 0x000fe40007ffe0ff */
[----:B------:R-:W-:Y:S02]  /*0690*/  ISETP.GE.AND P2, PT, R26, RZ, PT ;  /* 0x000000ff1a00720c */ /* 0x000fe40003f46270 */
[----:B------:R-:W-:-:S11]  /*06a0*/  ISETP.GT.U32.AND P3, PT, R28, R12, PT ;  /* 0x0000000c1c00720c */ /* 0x000fd60003f64070 */
[----:B------:R-:W-:Y:S02]  /*06b0*/  @!P2 IMAD.MOV R13, RZ, RZ, -R13 ;  /* 0x000000ffff0da224 */ /* 0x000fe400078e0a0d */
[----:B------:R-:W-:-:S03]  /*06c0*/  @!P3 IMAD.IADD R12, R12, 0x1, -R9 ;  /* 0x000000010c0cb824 */ /* 0x000fc600078e0a09 */
[----:B------:R-:W-:Y:S01]  /*06d0*/  SEL R13, R8, R13, !P0 ;  /* 0x0000000d080d7207 */ /* 0x000fe20004000000 */
[----:B------:R-:W-:-:S04]  /*06e0*/  @!P4 IMAD.MOV R12, RZ, RZ, -R12 ;  /* 0x000000ffff0cc224 */ /* 0x000fc800078e0a0c */
[----:B0-----:R-:W-:Y:S01]  /*06f0*/  IMAD.WIDE R16, R13, 0x8, R22 ;  /* 0x000000080d107825 */ /* 0x001fe200078e0216 */
[----:B------:R-:W-:-:S05]  /*0700*/  SEL R12, R8, R12, !P0 ;  /* 0x0000000c080c7207 */ /* 0x000fca0004000000 */
[----:B------:R-:W-:Y:S01]  /*0710*/  IMAD.WIDE R18, R12, 0x8, R22 ;  /* 0x000000080c127825 */ /* 0x000fe200078e0216 */
[----:B------:R-:W2:Y:S05]  /*0720*/  LDG.E.64.CONSTANT R16, desc[UR6][R16.64] ;  /* 0x0000000610107981 */ /* 0x000eaa000c1e9b00 */
[----:B------:R-:W2:Y:S01]  /*0730*/  LDG.E.64.CONSTANT R18, desc[UR6][R18.64] ;  /* 0x0000000612127981 */ /* 0x000ea2000c1e9b00 */
[C---:B------:R-:W-:Y:S01]  /*0740*/  IADD3 R27, PT, PT, R26.reuse, 0x3, RZ ;  /* 0x000000031a1b7810 */ /* 0x040fe20007ffe0ff */
[----:B------:R-:W-:-:S03]  /*0750*/  VIADD R14, R26, 0x2 ;  /* 0x000000021a0e7836 */ /* 0x000fc60000000000 */
[----:B------:R-:W-:Y:S02]  /*0760*/  IABS R31, R27 ;  /* 0x0000001b001f7213 */ /* 0x000fe40000000000 */
[----:B------:R-:W-:Y:S02]  /*0770*/  IABS R32, R14 ;  /* 0x0000000e00207213 */ /* 0x000fe40000000000 */
[----:B------:R-:W-:Y:S01]  /*0780*/  ISETP.GE.AND P5, PT, R27, RZ, PT ;  /* 0x000000ff1b00720c */ /* 0x000fe20003fa6270 */
[----:B------:R-:W-:-:S04]  /*0790*/  IMAD.HI.U32 R30, R10, R31, RZ ;  /* 0x0000001f0a1e7227 */ /* 0x000fc800078e00ff */
[----:B------:R-:W-:-:S04]  /*07a0*/  IMAD.HI.U32 R15, R10, R32, RZ ;  /* 0x000000200a0f7227 */ /* 0x000fc800078e00ff */
[----:B------:R-:W-:Y:S01]  /*07b0*/  IMAD.MOV R30, RZ, RZ, -R30 ;  /* 0x000000ffff1e7224 */ /* 0x000fe200078e0a1e */
[----:B------:R-:W-:Y:S01]  /*07c0*/  IADD3 R15, PT, PT, -R15, RZ, RZ ;  /* 0x000000ff0f0f7210 */ /* 0x000fe20007ffe1ff */
[----:B------:R-:W-:Y:S02]  /*07d0*/  IMAD R27, R25, 0x8, R53 ;  /* 0x00000008191b7824 */ /* 0x000fe400078e0235 */
[C---:B------:R-:W-:Y:S02]  /*07e0*/  IMAD R31, R9.reuse, R30, R31 ;  /* 0x0000001e091f7224 */ /* 0x040fe400078e021f */
[----:B------:R-:W-:Y:S02]  /*07f0*/  IMAD R15, R9, R15, R32 ;  /* 0x0000000f090f7224 */ /* 0x000fe400078e0220 */
[--C-:B------:R-:W-:Y:S01]  /*0800*/  IMAD R30, R13, 0x8, R53.reuse ;  /* 0x000000080d1e7824 */ /* 0x100fe200078e0235 */
[----:B------:R-:W-:Y:S01]  /*0810*/  ISETP.GT.U32.AND P3, PT, R28, R31, PT ;  /* 0x0000001f1c00720c */ /* 0x000fe20003f64070 */
[----:B------:R-:W-:Y:S01]  /*0820*/  IMAD R32, R12, 0x8, R53 ;  /* 0x000000080c207824 */ /* 0x000fe200078e0235 */
[----:B------:R-:W-:-:S11]  /*0830*/  ISETP.GT.U32.AND P2, PT, R28, R15, PT ;  /* 0x0000000f1c00720c */ /* 0x000fd60003f44070 */
[--C-:B------:R-:W-:Y:S01]  /*0840*/  @!P3 IMAD.IADD R31, R31, 0x1, -R9.reuse ;  /* 0x000000011f1fb824 */ /* 0x100fe200078e0a09 */
[----:B------:R-:W-:Y:S01]  /*0850*/  ISETP.GE.AND P3, PT, R14, RZ, PT ;  /* 0x000000ff0e00720c */ /* 0x000fe20003f66270 */
[----:B------:R-:W-:-:S03]  /*0860*/  @!P2 IMAD.IADD R15, R15, 0x1, -R9 ;  /* 0x000000010f0fa824 */ /* 0x000fc600078e0a09 */
[C---:B------:R-:W-:Y:S02]  /*0870*/  ISETP.GT.U32.AND P4, PT, R28.reuse, R31, PT ;  /* 0x0000001f1c00720c */ /* 0x040fe40003f84070 */
[----:B------:R-:W-:-:S11]  /*0880*/  ISETP.GT.U32.AND P2, PT, R28, R15, PT ;  /* 0x0000000f1c00720c */ /* 0x000fd60003f44070 */
[-C--:B------:R-:W-:Y:S02]  /*0890*/  @!P4 IADD3 R31, PT, PT, R31, -R9.reuse, RZ ;  /* 0x800000091f1fc210 */ /* 0x080fe40007ffe0ff */
[----:B------:R-:W-:-:S03]  /*08a0*/  @!P2 IADD3 R15, PT, PT, R15, -R9, RZ ;  /* 0x800000090f0fa210 */ /* 0x000fc60007ffe0ff */
[----:B------:R-:W-:Y:S02]  /*08b0*/  IMAD.MOV.U32 R13, RZ, RZ, R31 ;  /* 0x000000ffff0d7224 */ /* 0x000fe400078e001f */
[----:B------:R-:W3:Y:S01]  /*08c0*/  LDL.64 R30, [R30] ;  /* 0x000000001e1e7983 */ /* 0x000ee20000100a00 */
[----:B------:R-:W-:Y:S02]  /*08d0*/  @!P3 IMAD.MOV R15, RZ, RZ, -R15 ;  /* 0x000000ffff0fb224 */ /* 0x000fe400078e0a0f */
[----:B------:R-:W-:-:S03]  /*08e0*/  @!P5 IADD3 R13, PT, PT, -R13, RZ, RZ ;  /* 0x000000ff0d0dd210 */ /* 0x000fc60007ffe1ff */
[C---:B------:R-:W-:Y:S02]  /*08f0*/  SEL R34, R8.reuse, R15, !P0 ;  /* 0x0000000f08227207 */ /* 0x040fe40004000000 */
[----:B------:R-:W-:-:S03]  /*0900*/  SEL R35, R8, R13, !P0 ;  /* 0x0000000d08237207 */ /* 0x000fc60004000000 */
[----:B------:R-:W-:-:S04]  /*0910*/  IMAD.WIDE R12, R34, 0x8, R22 ;  /* 0x00000008220c7825 */ /* 0x000fc800078e0216 */
[----:B------:R-:W-:Y:S02]  /*0920*/  IMAD.WIDE R14, R35, 0x8, R22 ;  /* 0x00000008230e7825 */ /* 0x000fe400078e0216 */
[----:B------:R-:W4:Y:S04]  /*0930*/  LDG.E.64.CONSTANT R12, desc[UR6][R12.64] ;  /* 0x000000060c0c7981 */ /* 0x000f28000c1e9b00 */
[----:B------:R-:W4:Y:S04]  /*0940*/  LDG.E.64.CONSTANT R14, desc[UR6][R14.64] ;  /* 0x000000060e0e7981 */ /* 0x000f28000c1e9b00 */
[----:B--2---:R0:W-:Y:S04]  /*0950*/  STL.128 [R27+0x40], R16 ;  /* 0x000040101b007387 */ /* 0x0041e80000100c00 */
[----:B------:R-:W2:Y:S01]  /*0960*/  LDL.64 R32, [R32] ;  /* 0x0000000020207983 */ /* 0x000ea20000100a00 */
[----:B------:R-:W-:-:S05]  /*0970*/  VIADD R36, R26, 0x4 ;  /* 0x000000041a247836 */ /* 0x000fca0000000000 */
[----:B------:R-:W-:Y:S02]  /*0980*/  IABS R37, R36 ;  /* 0x0000002400257213 */ /* 0x000fe40000000000 */
[----:B0-----:R-:W-:-:S04]  /*0990*/  IADD3 R17, PT, PT, R26, 0x5, RZ ;  /* 0x000000051a117810 */ /* 0x001fc80007ffe0ff */
[----:B------:R-:W-:Y:S01]  /*09a0*/  IABS R38, R17 ;  /* 0x0000001100267213 */ /* 0x000fe20000000000 */
[----:B------:R-:W-:-:S04]  /*09b0*/  IMAD.HI.U32 R16, R10, R37, RZ ;  /* 0x000000250a107227 */ /* 0x000fc800078e00ff */
[----:B------:R-:W-:-:S04]  /*09c0*/  IMAD.HI.U32 R18, R10, R38, RZ ;  /* 0x000000260a127227 */ /* 0x000fc800078e00ff */
[----:B------:R-:W-:Y:S02]  /*09d0*/  IMAD.MOV R18, RZ, RZ, -R18 ;  /* 0x000000ffff127224 */ /* 0x000fe400078e0a12 */
[----:B------:R-:W-:Y:S02]  /*09e0*/  IMAD.MOV R16, RZ, RZ, -R16 ;  /* 0x000000ffff107224 */ /* 0x000fe400078e0a10 */
[C---:B------:R-:W-:Y:S02]  /*09f0*/  IMAD R38, R9.reuse, R18, R38 ;  /* 0x0000001209267224 */ /* 0x040fe400078e0226 */
[----:B------:R-:W-:-:S03]  /*0a00*/  IMAD R37, R9, R16, R37 ;  /* 0x0000001009257224 */ /* 0x000fc600078e0225 */
[C---:B------:R-:W-:Y:S02]  /*0a10*/  ISETP.GT.U32.AND P3, PT, R28.reuse, R38, PT ;  /* 0x000000261c00720c */ /* 0x040fe40003f64070 */
[----:B------:R-:W-:Y:S02]  /*0a20*/  ISETP.GT.U32.AND P2, PT, R28, R37, PT ;  /* 0x000000251c00720c */ /* 0x000fe40003f44070 */
[----:B------:R-:W-:-:S09]  /*0a30*/  ISETP.GE.AND P5, PT, R36, RZ, PT ;  /* 0x000000ff2400720c */ /* 0x000fd20003fa6270 */
[----:B------:R-:W-:Y:S02]  /*0a40*/  @!P3 IMAD.IADD R38, R38, 0x1, -R9 ;  /* 0x000000012626b824 */ /* 0x000fe400078e0a09 */
[----:B------:R-:W-:-:S03]  /*0a50*/  @!P2 IADD3 R37, PT, PT, R37, -R9, RZ ;  /* 0x800000092525a210 */ /* 0x000fc60007ffe0ff */
[C---:B------:R-:W-:Y:S02]  /*0a60*/  ISETP.GT.U32.AND P3, PT, R28.reuse, R38, PT ;  /* 0x000000261c00720c */ /* 0x040fe40003f64070 */
[----:B------:R-:W-:Y:S02]  /*0a70*/  ISETP.GT.U32.AND P2, PT, R28, R37, PT ;  /* 0x000000251c00720c */ /* 0x000fe40003f44070 */
[----:B---3--:R-:W-:-:S05]  /*0a80*/  IADD3 R16, P6, PT, R30, 0xa00, RZ ;  /* 0x00000a001e107810 */ /* 0x008fca0007fde0ff */
[----:B------:R-:W-:Y:S01]  /*0a90*/  IMAD.X R31, RZ, RZ, R31, P6 ;  /* 0x000000ffff1f7224 */ /* 0x000fe200030e061f */
[----:B------:R-:W-:Y:S01]  /*0aa0*/  ISETP.GE.AND P6, PT, R17, RZ, PT ;  /* 0x000000ff1100720c */ /* 0x000fe20003fc6270 */
[----:B------:R-:W-:-:S03]  /*0ab0*/  IMAD R30, R34, 0x8, R53 ;  /* 0x00000008221e7824 */ /* 0x000fc600078e0235 */
[----:B------:R-:W-:Y:S01]  /*0ac0*/  MOV R17, R31 ;  /* 0x0000001f00117202 */ /* 0x000fe20000000f00 */
[--C-:B------:R-:W-:Y:S02]  /*0ad0*/  @!P2 IMAD.IADD R37, R37, 0x1, -R9.reuse ;  /* 0x000000012525a824 */ /* 0x100fe400078e0a09 */
[----:B------:R-:W-:Y:S02]  /*0ae0*/  @!P3 IMAD.IADD R38, R38, 0x1, -R9 ;  /* 0x000000012626b824 */ /* 0x000fe400078e0a09 */
[----:B------:R-:W-:-:S04]  /*0af0*/  @!P5 IMAD.MOV R37, RZ, RZ, -R37 ;  /* 0x000000ffff25d224 */ /* 0x000fc800078e0a25 */
[----:B------:R-:W-:Y:S02]  /*0b00*/  @!P6 IADD3 R38, PT, PT, -R38, RZ, RZ ;  /* 0x000000ff2626e210 */ /* 0x000fe40007ffe1ff */
[C---:B------:R-:W-:Y:S02]  /*0b10*/  SEL R37, R8.reuse, R37, !P0 ;  /* 0x0000002508257207 */ /* 0x040fe40004000000 */
[----:B------:R-:W-:Y:S02]  /*0b20*/  SEL R38, R8, R38, !P0 ;  /* 0x0000002608267207 */ /* 0x000fe40004000000 */
[----:B--2---:R-:W-:-:S04]  /*0b30*/  IADD3 R18, P4, PT, R32, 0xa00, RZ ;  /* 0x00000a0020127810 */ /* 0x004fc80007f9e0ff */
[----:B------:R-:W-:Y:S01]  /*0b40*/  IADD3.X R19, PT, PT, RZ, R33, RZ, P4, !PT ;  /* 0x00000021ff137210 */ /* 0x000fe200027fe4ff */
[----:B------:R-:W-:-:S04]  /*0b50*/  IMAD R32, R35, 0x8, R53 ;  /* 0x0000000823207824 */ /* 0x000fc800078e0235 */
[----:B------:R0:W-:Y:S04]  /*0b60*/  STL.128 [R27+0x80], R16 ;  /* 0x000080101b007387 */ /* 0x0001e80000100c00 */
[----:B------:R-:W2:Y:S04]  /*0b70*/  LDL.64 R30, [R30] ;  /* 0x000000001e1e7983 */ /* 0x000ea80000100a00 */
[----:B----4-:R1:W-:Y:S04]  /*0b80*/  STL.128 [R27+0x50], R12 ;  /* 0x0000500c1b007387 */ /* 0x0103e80000100c00 */
[----:B------:R-:W3:Y:S01]  /*0b90*/  LDL.64 R32, [R32] ;  /* 0x0000000020207983 */ /* 0x000ee20000100a00 */
[----:B0-----:R-:W-:-:S04]  /*0ba0*/  IMAD.WIDE R18, R38, 0x8, R22 ;  /* 0x0000000826127825 */ /* 0x001fc800078e0216 */
[----:B------:R-:W-:Y:S02]  /*0bb0*/  IMAD.WIDE R16, R37, 0x8, R22 ;  /* 0x0000000825107825 */ /* 0x000fe400078e0216 */
[----:B------:R-:W4:Y:S04]  /*0bc0*/  LDG.E.64.CONSTANT R18, desc[UR6][R18.64] ;  /* 0x0000000612127981 */ /* 0x000f28000c1e9b00 */
[----:B------:R-:W4:Y:S01]  /*0bd0*/  LDG.E.64.CONSTANT R16, desc[UR6][R16.64] ;  /* 0x0000000610107981 */ /* 0x000f22000c1e9b00 */
[C---:B------:R-:W-:Y:S01]  /*0be0*/  VIADD R34, R26.reuse, 0x6 ;  /* 0x000000061a227836 */ /* 0x040fe20000000000 */
[----:B------:R-:W-:-:S04]  /*0bf0*/  IADD3 R26, PT, PT, R26, 0x7, RZ ;  /* 0x000000071a1a7810 */ /* 0x000fc80007ffe0ff */
[----:B-1----:R-:W-:Y:S02]  /*0c00*/  IABS R14, R34 ;  /* 0x00000022000e7213 */ /* 0x002fe40000000000 */
[----:B------:R-:W-:-:S03]  /*0c10*/  IABS R15, R26 ;  /* 0x0000001a000f7213 */ /* 0x000fc60000000000 */
[----:B------:R-:W-:-:S04]  /*0c20*/  IMAD.HI.U32 R12, R10, R14, RZ ;  /* 0x0000000e0a0c7227 */ /* 0x000fc800078e00ff */
[----:B------:R-:W-:-:S04]  /*0c30*/  IMAD.HI.U32 R13, R10, R15, RZ ;  /* 0x0000000f0a0d7227 */ /* 0x000fc800078e00ff */
[----:B------:R-:W-:Y:S02]  /*0c40*/  IMAD.MOV R12, RZ, RZ, -R12 ;  /* 0x000000ffff0c7224 */ /* 0x000fe400078e0a0c */
[----:B------:R-:W-:Y:S02]  /*0c50*/  IMAD.MOV R36, RZ, RZ, -R13 ;  /* 0x000000ffff247224 */ /* 0x000fe400078e0a0d */
[C---:B------:R-:W-:Y:S02]  /*0c60*/  IMAD R12, R9.reuse, R12, R14 ;  /* 0x0000000c090c7224 */ /* 0x040fe400078e020e */
[----:B------:R-:W-:-:S03]  /*0c70*/  IMAD R13, R9, R36, R15 ;  /* 0x00000024090d7224 */ /* 0x000fc600078e020f */
[C---:B------:R-:W-:Y:S02]  /*0c80*/  ISETP.GT.U32.AND P2, PT, R28.reuse, R12, PT ;  /* 0x0000000c1c00720c */ /* 0x040fe40003f44070 */
[----:B------:R-:W-:-:S11]  /*0c90*/  ISETP.GT.U32.AND P3, PT, R28, R13, PT ;  /* 0x0000000d1c00720c */ /* 0x000fd60003f64070 */
[----:B------:R-:W-:Y:S02]  /*0ca0*/  @!P2 IADD3 R12, PT, PT, R12, -R9, RZ ;  /* 0x800000090c0ca210 */ /* 0x000fe40007ffe0ff */
[----:B------:R-:W-:Y:S02]  /*0cb0*/  @!P3 IMAD.IADD R13, R13, 0x1, -R9 ;  /* 0x000000010d0db824 */ /* 0x000fe400078e0a09 */
[----:B------:R-:W-:-:S03]  /*0cc0*/  ISETP.GT.U32.AND P5, PT, R28, R12, PT ;  /* 0x0000000c1c00720c */ /* 0x000fc60003fa4070 */
[----:B------:R-:W-:Y:S02]  /*0cd0*/  ISETP.GT.U32.AND P4, PT, R28, R13, PT ;  /* 0x0000000d1c00720c */ /* 0x000fe40003f84070 */
[----:B------:R-:W-:Y:S02]  /*0ce0*/  ISETP.GE.AND P2, PT, R26, RZ, PT ;  /* 0x000000ff1a00720c */ /* 0x000fe40003f46270 */
[----:B------:R-:W-:-:S06]  /*0cf0*/  ISETP.GE.AND P3, PT, R34, RZ, PT ;  /* 0x000000ff2200720c */ /* 0x000fcc0003f66270 */
[----:B------:R-:W-:-:S03]  /*0d00*/  @!P5 IMAD.IADD R12, R12, 0x1, -R9 ;  /* 0x000000010c0cd824 */ /* 0x000fc600078e0a09 */
[----:B------:R-:W-:Y:S02]  /*0d10*/  @!P4 IADD3 R13, PT, PT, R13, -R9, RZ ;  /* 0x800000090d0dc210 */ /* 0x000fe40007ffe0ff */
[----:B------:R-:W-:-:S03]  /*0d20*/  MOV R35, R12 ;  /* 0x0000000c00237202 */ /* 0x000fc60000000f00 */
[----:B------:R-:W-:Y:S01]  /*0d30*/  IMAD.MOV.U32 R39, RZ, RZ, R13 ;  /* 0x000000ffff277224 */ /* 0x000fe200078e000d */
[----:B------:R-:W-:-:S03]  /*0d40*/  @!P3 IADD3 R35, PT, PT, -R35, RZ, RZ ;  /* 0x000000ff2323b210 */ /* 0x000fc60007ffe1ff */
[----:B------:R-:W-:-:S05]  /*0d50*/  @!P2 IMAD.MOV R39, RZ, RZ, -R39 ;  /* 0x000000ffff27a224 */ /* 0x000fca00078e0a27 */
[----:B------:R-:W-:Y:S02]  /*0d60*/  SEL R39, R8, R39, !P0 ;  /* 0x0000002708277207 */ /* 0x000fe40004000000 */
[----:B--2---:R-:W-:Y:S01]  /*0d70*/  IADD3 R26, P5, PT, R30, 0xa00, RZ ;  /* 0x00000a001e1a7810 */ /* 0x004fe20007fbe0ff */
[----:B------:R-:W-:-:S04]  /*0d80*/  IMAD R30, R37, 0x8, R53 ;  /* 0x00000008251e7824 */ /* 0x000fc800078e0235 */
[----:B------:R-:W-:Y:S01]  /*0d90*/  IMAD.X R31, RZ, RZ, R31, P5 ;  /* 0x000000ffff1f7224 */ /* 0x000fe200028e061f */
[----:B---3--:R-:W-:-:S03]  /*0da0*/  IADD3 R14, P6, PT, R32, 0xa00, RZ ;  /* 0x00000a00200e7810 */ /* 0x008fc60007fde0ff */
[----:B------:R-:W-:Y:S01]  /*0db0*/  IMAD.MOV.U32 R13, RZ, RZ, R31 ;  /* 0x000000ffff0d7224 */ /* 0x000fe200078e001f */
[----:B------:R-:W-:Y:S01]  /*0dc0*/  MOV R12, R26 ;  /* 0x0000001a000c7202 */ /* 0x000fe20000000f00 */
[----:B------:R-:W-:Y:S02]  /*0dd0*/  IMAD.X R15, RZ, RZ, R33, P6 ;  /* 0x000000ffff0f7224 */ /* 0x000fe400030e0621 */
[----:B------:R-:W-:-:S03]  /*0de0*/  IMAD R32, R38, 0x8, R53 ;  /* 0x0000000826207824 */ /* 0x000fc600078e0235 */
[----:B------:R0:W-:Y:S04]  /*0df0*/  STL.128 [R27+0x90], R12 ;  /* 0x0000900c1b007387 */ /* 0x0001e80000100c00 */
[----:B------:R-:W2:Y:S01]  /*0e00*/  LDL.64 R30, [R30] ;  /* 0x000000001e1e7983 */ /* 0x000ea20000100a00 */
[----:B------:R-:W-:-:S03]  /*0e10*/  SEL R26, R8, R35, !P0 ;  /* 0x00000023081a7207 */ /* 0x000fc60004000000 */
[----:B----4-:R1:W-:Y:S04]  /*0e20*/  STL.128 [R27+0x60], R16 ;  /* 0x000060101b007387 */ /* 0x0103e80000100c00 */
[----:B------:R-:W3:Y:S01]  /*0e30*/  LDL.64 R32, [R32] ;  /* 0x0000000020207983 */ /* 0x000ee20000100a00 */
[----:B------:R-:W-:-:S04]  /*0e40*/  IMAD.WIDE R36, R39, 0x8, R22 ;  /* 0x0000000827247825 */ /* 0x000fc800078e0216 */
[----:B------:R-:W-:Y:S01]  /*0e50*/  IMAD.WIDE R34, R26, 0x8, R22 ;  /* 0x000000081a227825 */ /* 0x000fe200078e0216 */
[----:B0-----:R-:W4:Y:S04]  /*0e60*/  LDG.E.64.CONSTANT R14, desc[UR6][R36.64] ;  /* 0x00000006240e7981 */ /* 0x001f28000c1e9b00 */
[----:B------:R-:W4:Y:S01]  /*0e70*/  LDG.E.64.CONSTANT R12, desc[UR6][R34.64] ;  /* 0x00000006220c7981 */ /* 0x000f22000c1e9b00 */
[----:B--2---:R-:W-:Y:S01]  /*0e80*/  IADD3 R40, P2, PT, R30, 0xa00, RZ ;  /* 0x00000a001e287810 */ /* 0x004fe20007f5e0ff */
[----:B------:R-:W-:-:S04]  /*0e90*/  IMAD R30, R26, 0x8, R53 ;  /* 0x000000081a1e7824 */ /* 0x000fc800078e0235 */
[----:B------:R-:W-:Y:S01]  /*0ea0*/  IMAD.X R41, RZ, RZ, R31, P2 ;  /* 0x000000ffff297224 */ /* 0x000fe200010e061f */
[----:B---3--:R-:W-:-:S03]  /*0eb0*/  IADD3 R38, P3, PT, R32, 0xa00, RZ ;  /* 0x00000a0020267810 */ /* 0x008fc60007f7e0ff */
[----:B-1----:R-:W-:Y:S01]  /*0ec0*/  IMAD.MOV.U32 R17, RZ, RZ, R41 ;  /* 0x000000ffff117224 */ /* 0x002fe200078e0029 */
[----:B------:R-:W-:Y:S02]  /*0ed0*/  MOV R16, R40 ;  /* 0x0000002800107202 */ /* 0x000fe40000000f00 */
[----:B------:R-:W-:Y:S01]  /*0ee0*/  IADD3.X R19, PT, PT, RZ, R33, RZ, P3, !PT ;  /* 0x00000021ff137210 */ /* 0x000fe20001ffe4ff */
[----:B------:R-:W-:Y:S02]  /*0ef0*/  IMAD.MOV.U32 R18, RZ, RZ, R38 ;  /* 0x000000ffff127224 */ /* 0x000fe400078e0026 */
[----:B------:R-:W-:-:S03]  /*0f00*/  IMAD R32, R39, 0x8, R53 ;  /* 0x0000000827207824 */ /* 0x000fc600078e0235 */
[----:B------:R-:W-:Y:S04]  /*0f10*/  STL.128 [R27+0xa0], R16 ;  /* 0x0000a0101b007387 */ /* 0x000fe80000100c00 */
[----:B------:R-:W2:Y:S04]  /*0f20*/  LDL.64 R30, [R30] ;  /* 0x000000001e1e7983 */ /* 0x000ea80000100a00 */
[----:B----4-:R0:W-:Y:S04]  /*0f30*/  STL.128 [R27+0x70], R12 ;  /* 0x0000700c1b007387 */ /* 0x0101e80000100c00 */
[----:B------:R-:W3:Y:S01]  /*0f40*/  LDL.64 R32, [R32] ;  /* 0x0000000020207983 */ /* 0x000ee20000100a00 */
[----:B------:R-:W-:-:S02]  /*0f50*/  IADD3 R25, PT, PT, R25, 0x8, RZ ;  /* 0x0000000819197810 */ /* 0x000fc40007ffe0ff */
[----:B--2---:R-:W-:Y:S02]  /*0f60*/  IADD3 R34, P2, PT, R30, 0xa00, RZ ;  /* 0x00000a001e227810 */ /* 0x004fe40007f5e0ff */
[----:B---3--:R-:W-:Y:S02]  /*0f70*/  IADD3 R26, P3, PT, R32, 0xa00, RZ ;  /* 0x00000a00201a7810 */ /* 0x008fe40007f7e0ff */
[----:B------:R-:W-:-:S03]  /*0f80*/  IADD3.X R35, PT, PT, RZ, R31, RZ, P2, !PT ;  /* 0x0000001fff237210 */ /* 0x000fc600017fe4ff */
[----:B------:R-:W-:Y:S01]  /*0f90*/  IMAD.X R33, RZ, RZ, R33, P3 ;  /* 0x000000ffff217224 */ /* 0x000fe200018e0621 */
[----:B0-----:R-:W-:Y:S01]  /*0fa0*/  MOV R13, R35 ;  /* 0x00000023000d7202 */ /* 0x001fe20000000f00 */
[----:B------:R-:W-:Y:S02]  /*0fb0*/  IMAD.MOV.U32 R12, RZ, RZ, R34 ;  /* 0x000000ffff0c7224 */ /* 0x000fe400078e0022 */
[----:B------:R-:W-:Y:S02]  /*0fc0*/  IMAD.MOV.U32 R14, RZ, RZ, R26 ;  /* 0x000000ffff0e7224 */ /* 0x000fe400078e001a */
[----:B------:R-:W-:-:S05]  /*0fd0*/  IMAD.MOV.U32 R15, RZ, RZ, R33 ;  /* 0x000000ffff0f7224 */ /* 0x000fca00078e0021 */
[----:B------:R2:W-:Y:S01]  /*0fe0*/  STL.128 [R27+0xb0], R12 ;  /* 0x0000b00c1b007387 */ /* 0x0005e20000100c00 */
[----:B------:R-:W-:-:S13]  /*0ff0*/  ISETP.NE.AND P2, PT, R25, R24, PT ;  /* 0x000000181900720c */ /* 0x000fda0003f45270 */
[----:B------:R-:W-:Y:S05]  /*1000*/  @P2 BRA `(.L_x_8) ;  /* 0xfffffff400202947 */ /* 0x000fea000383ffff */
.L_x_7:
[----:B------:R-:W-:Y:S05]  /*1010*/  @!P1 BRA `(.L_x_6) ;  /* 0x0000000800789947 */ /* 0x000fea0003800000 */
[----:B------:R-:W-:Y:S02]  /*1020*/  ISETP.GE.U32.AND P2, PT, R29, 0x4, PT ;  /* 0x000000041d00780c */ /* 0x000fe40003f46070 */
[----:B------:R-:W-:-:S04]  /*1030*/  LOP3.LUT R30, R11, 0x3, RZ, 0xc0, !PT ;  /* 0x000000030b1e7812 */ /* 0x000fc800078ec0ff */
[----:B------:R-:W-:-:S07]  /*1040*/  ISETP.NE.AND P1, PT, R30, RZ, PT ;  /* 0x000000ff1e00720c */ /* 0x000fce0003f25270 */
[----:B------:R-:W-:Y:S06]  /*1050*/  @!P2 BRA `(.L_x_9) ;  /* 0x00000004004ca947 */ /* 0x000fec0003800000 */
[----:B------:R-:W-:-:S05]  /*1060*/  IMAD.IADD R29, R24, 0x1, R20 ;  /* 0x00000001181d7824 */ /* 0x000fca00078e0214 */
[----:B--2---:R-:W-:Y:S02]  /*1070*/  IABS R14, R29 ;  /* 0x0000001d000e7213 */ /* 0x004fe40000000000 */
[----:B------:R-:W-:-:S03]  /*1080*/  ISETP.GE.AND P3, PT, R29, RZ, PT ;  /* 0x000000ff1d00720c */ /* 0x000fc60003f66270 */
[----:B------:R-:W-:-:S05]  /*1090*/  IMAD.HI.U32 R12, R10, R14, RZ ;  /* 0x0000000e0a0c7227 */ /* 0x000fca00078e00ff */
[----:B------:R-:W-:-:S05]  /*10a0*/  IADD3 R12, PT, PT, -R12, RZ, RZ ;  /* 0x000000ff0c0c7210 */ /* 0x000fca0007ffe1ff */
[----:B------:R-:W-:Y:S02]  /*10b0*/  IMAD R14, R9, R12, R14 ;  /* 0x0000000c090e7224 */ /* 0x000fe400078e020e */
[----:B------:R-:W0:Y:S03]  /*10c0*/  LDC.64 R12, c[0x0][0x380] ;  /* 0x0000e000ff0c7b82 */ /* 0x000e260000000a00 */
[----:B------:R-:W-:-:S13]  /*10d0*/  ISETP.GT.U32.AND P2, PT, R28, R14, PT ;  /* 0x0000000e1c00720c */ /* 0x000fda0003f44070 */
[----:B------:R-:W-:-:S05]  /*10e0*/  @!P2 IMAD.IADD R14, R14, 0x1, -R9 ;  /* 0x000000010e0ea824 */ /* 0x000fca00078e0a09 */
[----:B------:R-:W-:-:S13]  /*10f0*/  ISETP.GT.U32.AND P2, PT, R28, R14, PT ;  /* 0x0000000e1c00720c */ /* 0x000fda0003f44070 */
[----:B------:R-:W-:-:S05]  /*1100*/  @!P2 IADD3 R14, PT, PT, R14, -R9, RZ ;  /* 0x800000090e0ea210 */ /* 0x000fca0007ffe0ff */
[----:B------:R-:W-:-:S05]  /*1110*/  @!P3 IMAD.MOV R14, RZ, RZ, -R14 ;  /* 0x000000ffff0eb224 */ /* 0x000fca00078e0a0e */
[----:B------:R-:W-:-:S05]  /*1120*/  SEL R18, R8, R14, !P0 ;  /* 0x0000000e08127207 */ /* 0x000fca0004000000 */
[----:B0-----:R-:W-:-:S05]  /*1130*/  IMAD.WIDE R14, R18, 0x8, R12 ;  /* 0x00000008120e7825 */ /* 0x001fca00078e020c */
[----:B------:R0:W2:Y:S01]  /*1140*/  LDG.E.64.CONSTANT R16, desc[UR6][R14.64] ;  /* 0x000000060e107981 */ /* 0x0000a2000c1e9b00 */
[----:B------:R-:W-:Y:S01]  /*1150*/  IADD3 R19, PT, PT, R29, 0x1, RZ ;  /* 0x000000011d137810 */ /* 0x000fe20007ffe0ff */
[----:B------:R-:W-:-:S03]  /*1160*/  IMAD R18, R18, 0x8, R53 ;  /* 0x0000000812127824 */ /* 0x000fc600078e0235 */
[----:B------:R-:W-:Y:S02]  /*1170*/  IABS R22, R19 ;  /* 0x0000001300167213 */ /* 0x000fe40000000000 */
[----:B------:R-:W-:-:S03]  /*1180*/  ISETP.GE.AND P3, PT, R19, RZ, PT ;  /* 0x000000ff1300720c */ /* 0x000fc60003f66270 */
[----:B------:R-:W-:Y:S01]  /*1190*/  IMAD.HI.U32 R21, R10, R22, RZ ;  /* 0x000000160a157227 */ /* 0x000fe200078e00ff */
[----:B0-----:R-:W-:-:S03]  /*11a0*/  LEA R14, R24, R53, 0x3 ;  /* 0x00000035180e7211 */ /* 0x001fc600078e18ff */
[----:B------:R-:W-:-:S04]  /*11b0*/  IMAD.MOV R21, RZ, RZ, -R21 ;  /* 0x000000ffff157224 */ /* 0x000fc800078e0a15 */
[----:B------:R-:W-:-:S05]  /*11c0*/  IMAD R21, R9, R21, R22 ;  /* 0x0000001509157224 */ /* 0x000fca00078e0216 */
[----:B------:R-:W-:-:S13]  /*11d0*/  ISETP.GT.U32.AND P2, PT, R28, R21, PT ;  /* 0x000000151c00720c */ /* 0x000fda0003f44070 */
[----:B------:R-:W-:-:S04]  /*11e0*/  @!P2 IADD3 R21, PT, PT, R21, -R9, RZ ;  /* 0x800000091515a210 */ /* 0x000fc80007ffe0ff */
[----:B------:R-:W-:-:S13]  /*11f0*/  ISETP.GT.U32.AND P2, PT, R28, R21, PT ;  /* 0x000000151c00720c */ /* 0x000fda0003f44070 */
[----:B------:R-:W-:-:S05]  /*1200*/  @!P2 IMAD.IADD R21, R21, 0x1, -R9 ;  /* 0x000000011515a824 */ /* 0x000fca00078e0a09 */
[----:B------:R-:W-:-:S04]  /*1210*/  @!P3 IADD3 R21, PT, PT, -R21, RZ, RZ ;  /* 0x000000ff1515b210 */ /* 0x000fc80007ffe1ff */
[----:B------:R-:W-:-:S05]  /*1220*/  SEL R21, R8, R21, !P0 ;  /* 0x0000001508157207 */ /* 0x000fca0004000000 */
[----:B------:R-:W-:-:S06]  /*1230*/  IMAD.WIDE R22, R21, 0x8, R12 ;  /* 0x0000000815167825 */ /* 0x000fcc00078e020c */
[----:B------:R-:W3:Y:S04]  /*1240*/  LDG.E.64.CONSTANT R22, desc[UR6][R22.64] ;  /* 0x0000000616167981 */ /* 0x000ee8000c1e9b00 */
[----:B--2---:R0:W-:Y:S04]  /*1250*/  STL.64 [R14+0x40], R16 ;  /* 0x000040100e007387 */ /* 0x0041e80000100a00 */
[----:B------:R-:W2:Y:S01]  /*1260*/  LDL.64 R18, [R18] ;  /* 0x0000000012127983 */ /* 0x000ea20000100a00 */
[----:B------:R-:W-:-:S05]  /*1270*/  VIADD R15, R29, 0x2 ;  /* 0x000000021d0f7836 */ /* 0x000fca0000000000 */
[----:B------:R-:W-:-:S05]  /*1280*/  IABS R26, R15 ;  /* 0x0000000f001a7213 */ /* 0x000fca0000000000 */
[----:B------:R-:W-:-:S05]  /*1290*/  IMAD.HI.U32 R25, R10, R26, RZ ;  /* 0x0000001a0a197227 */ /* 0x000fca00078e00ff */
[----:B------:R-:W-:-:S05]  /*12a0*/  IADD3 R25, PT, PT, -R25, RZ, RZ ;  /* 0x000000ff19197210 */ /* 0x000fca0007ffe1ff */
[----:B------:R-:W-:-:S05]  /*12b0*/  IMAD R25, R9, R25, R26 ;  /* 0x0000001909197224 */ /* 0x000fca00078e021a */
[----:B------:R-:W-:Y:S02]  /*12c0*/  ISETP.GT.U32.AND P2, PT, R28, R25, PT ;  /* 0x000000191c00720c */ /* 0x000fe40003f44070 */
[----:B------:R-:W-:-:S11]  /*12d0*/  ISETP.GE.AND P3, PT, R15, RZ, PT ;  /* 0x000000ff0f00720c */ /* 0x000fd60003f66270 */
[----:B------:R-:W-:-:S05]  /*12e0*/  @!P2 IMAD.IADD R25, R25, 0x1, -R9 ;  /* 0x000000011919a824 */ /* 0x000fca00078e0a09 */
[----:B------:R-:W-:-:S13]  /*12f0*/  ISETP.GT.U32.AND P2, PT, R28, R25, PT ;  /* 0x000000191c00720c */ /* 0x000fda0003f44070 */
[----:B------:R-:W-:-:S05]  /*1300*/  @!P2 IADD3 R25, PT, PT, R25, -R9, RZ ;  /* 0x800000091919a210 */ /* 0x000fca0007ffe0ff */
[----:B------:R-:W-:-:S05]  /*1310*/  @!P3 IMAD.MOV R25, RZ, RZ, -R25 ;  /* 0x000000ffff19b224 */ /* 0x000fca00078e0a19 */
[----:B------:R-:W-:Y:S01]  /*1320*/  SEL R25, R8, R25, !P0 ;  /* 0x0000001908197207 */ /* 0x000fe20004000000 */
[----:B---3--:R-:W-:Y:S04]  /*1330*/  STL.64 [R14+0x48], R22 ;  /* 0x000048160e007387 */ /* 0x008fe80000100a00 */
[----:B0-----:R-:W-:-:S06]  /*1340*/  IMAD.WIDE R16, R25, 0x8, R12 ;  /* 0x0000000819107825 */ /* 0x001fcc00078e020c */
[----:B------:R-:W3:Y:S01]  /*1350*/  LDG.E.64.CONSTANT R16, desc[UR6][R16.64] ;  /* 0x0000000610107981 */ /* 0x000ee2000c1e9b00 */
[----:B--2---:R-:W-:Y:S02]  /*1360*/  IADD3 R26, P4, PT, R18, 0xa00, RZ ;  /* 0x00000a00121a7810 */ /* 0x004fe40007f9e0ff */
[----:B------:R-:W-:-:S03]  /*1370*/  LEA R18, R21, R53, 0x3 ;  /* 0x0000003515127211 */ /* 0x000fc600078e18ff */
[----:B------:R-:W-:-:S05]  /*1380*/  IMAD.X R27, RZ, RZ, R19, P4 ;  /* 0x000000ffff1b7224 */ /* 0x000fca00020e0613 */
[----:B------:R0:W-:Y:S04]  /*1390*/  STL.64 [R14+0x80], R26 ;  /* 0x0000801a0e007387 */ /* 0x0001e80000100a00 */
[----:B------:R-:W2:Y:S01]  /*13a0*/  LDL.64 R18, [R18] ;  /* 0x0000000012127983 */ /* 0x000ea20000100a00 */
[----:B------:R-:W-:-:S04]  /*13b0*/  IADD3 R15, PT, PT, R29, 0x3, RZ ;  /* 0x000000031d0f7810 */ /* 0x000fc80007ffe0ff */
[----:B------:R-:W-:-:S05]  /*13c0*/  IABS R29, R15 ;  /* 0x0000000f001d7213 */ /* 0x000fca0000000000 */
[----:B------:R-:W-:-:S04]  /*13d0*/  IMAD.HI.U32 R21, R10, R29, RZ ;  /* 0x0000001d0a157227 */ /* 0x000fc800078e00ff */
[----:B0-----:R-:W-:-:S04]  /*13e0*/  IMAD.MOV R26, RZ, RZ, -R21 ;  /* 0x000000ffff1a7224 */ /* 0x001fc800078e0a15 */
[----:B------:R-:W-:-:S05]  /*13f0*/  IMAD R21, R9, R26, R29 ;  /* 0x0000001a09157224 */ /* 0x000fca00078e021d */
[----:B------:R-:W-:Y:S02]  /*1400*/  ISETP.GT.U32.AND P2, PT, R28, R21, PT ;  /* 0x000000151c00720c */ /* 0x000fe40003f44070 */
[----:B------:R-:W-:-:S11]  /*1410*/  ISETP.GE.AND P3, PT, R15, RZ, PT ;  /* 0x000000ff0f00720c */ /* 0x000fd60003f66270 */
[----:B------:R-:W-:-:S04]  /*1420*/  @!P2 IADD3 R21, PT, PT, R21, -R9, RZ ;  /* 0x800000091515a210 */ /* 0x000fc80007ffe0ff */
[----:B------:R-:W-:Y:S02]  /*1430*/  ISETP.GT.U32.AND P2, PT, R28, R21, PT ;  /* 0x000000151c00720c */ /* 0x000fe40003f44070 */
[----:B------:R-:W-:-:S11]  /*1440*/  LEA R25, R25, R53, 0x3 ;  /* 0x0000003519197211 */ /* 0x000fd600078e18ff */
[----:B------:R-:W-:-:S04]  /*1450*/  @!P2 IMAD.IADD R21, R21, 0x1, -R9 ;  /* 0x000000011515a824 */ /* 0x000fc800078e0a09 */
[----:B------:R-:W-:-:S05]  /*1460*/  @!P3 IMAD.MOV R21, RZ, RZ, -R21 ;  /* 0x000000ffff15b224 */ /* 0x000fca00078e0a15 */
[----:B------:R-:W-:Y:S01]  /*1470*/  SEL R21, R8, R21, !P0 ;  /* 0x0000001508157207 */ /* 0x000fe20004000000 */
[----:B---3--:R0:W-:Y:S04]  /*1480*/  STL.64 [R14+0x50], R16 ;  /* 0x000050100e007387 */ /* 0x0081e80000100a00 */
[----:B------:R-:W-:-:S06]  /*1490*/  IMAD.WIDE R12, R21, 0x8, R12 ;  /* 0x00000008150c7825 */ /* 0x000fcc00078e020c */
[----:B------:R-:W3:Y:S01]  /*14a0*/  LDG.E.64.CONSTANT R12, desc[UR6][R12.64] ;  /* 0x000000060c0c7981 */ /* 0x000ee2000c1e9b00 */
[----:B--2---:R-:W-:-:S04]  /*14b0*/  IADD3 R22, P2, PT, R18, 0xa00, RZ ;  /* 0x00000a0012167810 */ /* 0x004fc80007f5e0ff */
[----:B------:R-:W-:-:S05]  /*14c0*/  IADD3.X R23, PT, PT, RZ, R19, RZ, P2, !PT ;  /* 0x00000013ff177210 */ /* 0x000fca00017fe4ff */
[----:B------:R0:W-:Y:S04]  /*14d0*/  STL.64 [R14+0x88], R22 ;  /* 0x000088160e007387 */ /* 0x0001e80000100a00 */
[----:B------:R-:W2:Y:S01]  /*14e0*/  LDL.64 R18, [R25] ;  /* 0x0000000019127983 */ /* 0x000ea20000100a00 */
[----:B------:R-:W-:-:S03]  /*14f0*/  LEA R21, R21, R53, 0x3 ;  /* 0x0000003515157211 */ /* 0x000fc600078e18ff */
[----:B---3--:R0:W-:Y:S01]  /*1500*/  STL.64 [R14+0x58], R12 ;  /* 0x0000580c0e007387 */ /* 0x0081e20000100a00 */
[----:B--2---:R-:W-:-:S05]  /*1510*/  IADD3 R26, P2, PT, R18, 0xa00, RZ ;  /* 0x00000a00121a7810 */ /* 0x004fca0007f5e0ff */
[----:B------:R-:W-:-:S05]  /*1520*/  IMAD.X R27, RZ, RZ, R19, P2 ;  /* 0x000000ffff1b7224 */ /* 0x000fca00010e0613 */
[----:B------:R0:W-:Y:S04]  /*1530*/  STL.64 [R14+0x90], R26 ;  /* 0x0000901a0e007387 */ /* 0x0001e80000100a00 */
[----:B------:R-:W2:Y:S01]  /*1540*/  LDL.64 R18, [R21] ;  /* 0x0000000015127983 */ /* 0x000ea20000100a00 */
[----:B------:R-:W-:Y:S02]  /*1550*/  IADD3 R24, PT, PT, R24, 0x4, RZ ;  /* 0x0000000418187810 */ /* 0x000fe40007ffe0ff */
[----:B--2---:R-:W-:-:S05]  /*1560*/  IADD3 R18, P2, PT, R18, 0xa00, RZ ;  /* 0x00000a0012127810 */ /* 0x004fca0007f5e0ff */
[----:B------:R-:W-:-:S05]  /*1570*/  IMAD.X R19, RZ, RZ, R19, P2 ;  /* 0x000000ffff137224 */ /* 0x000fca00010e0613 */
[----:B------:R0:W-:Y:S03]  /*1580*/  STL.64 [R14+0x98], R18 ;  /* 0x000098120e007387 */ /* 0x0001e60000100a00 */
.L_x_9:
[----:B------:R-:W-:Y:S05]  /*1590*/  @!P1 BRA `(.L_x_6) ;  /* 0x0000000400189947 */ /* 0x000fea0003800000 */
[----:B------:R-:W-:Y:S02]  /*15a0*/  ISETP.NE.AND P2, PT, R30, 0x1, PT ;  /* 0x000000011e00780c */ /* 0x000fe40003f45270 */
[----:B0-2---:R-:W-:-:S04]  /*15b0*/  LOP3.LUT R12, R11, 0x1, RZ, 0xc0, !PT ;  /* 0x000000010b0c7812 */ /* 0x005fc800078ec0ff */
[----:B------:R-:W-:-:S07]  /*15c0*/  ISETP.NE.U32.AND P1, PT, R12, 0x1, PT ;  /* 0x000000010c00780c */ /* 0x000fce0003f25070 */
[----:B------:R-:W-:Y:S06]  /*15d0*/  @!P2 BRA `(.L_x_10) ;  /* 0x0000000000aca947 */ /* 0x000fec0003800000 */
[----:B------:R-:W-:-:S05]  /*15e0*/  IMAD.IADD R17, R24, 0x1, R20 ;  /* 0x0000000118117824 */ /* 0x000fca00078e0214 */
[----:B------:R-:W-:Y:S02]  /*15f0*/  IABS R14, R17 ;  /* 0x00000011000e7213 */ /* 0x000fe40000000000 */
        /* <DEDUP_REMOVED lines=11> */
[----:B0-----:R-:W-:-:S06]  /*16b0*/  IMAD.WIDE R14, R16, 0x8, R12 ;  /* 0x00000008100e7825 */ /* 0x001fcc00078e020c */
[----:B------:R-:W2:Y:S01]  /*16c0*/  LDG.E.64.CONSTANT R14, desc[UR6][R14.64] ;  /* 0x000000060e0e7981 */ /* 0x000ea2000c1e9b00 */
[----:B------:R-:W-:Y:S02]  /*16d0*/  IADD3 R17, PT, PT, R17, 0x1, RZ ;  /* 0x0000000111117810 */ /* 0x000fe40007ffe0ff */
[----:B------:R-:W-:Y:S02]  /*16e0*/  LEA R23, R24, R53, 0x3 ;  /* 0x0000003518177211 */ /* 0x000fe400078e18ff */
[----:B------:R-:W-:Y:S02]  /*16f0*/  IABS R19, R17 ;  /* 0x0000001100137213 */ /* 0x000fe40000000000 */
[----:B------:R-:W-:Y:S02]  /*1700*/  ISETP.GE.AND P3, PT, R17, RZ, PT ;  /* 0x000000ff1100720c */ /* 0x000fe40003f66270 */
[----:B------:R-:W-:Y:S01]  /*1710*/  LEA R21, R16, R53, 0x3 ;  /* 0x0000003510157211 */ /* 0x000fe200078e18ff */
[----:B------:R-:W-:-:S04]  /*1720*/  IMAD.HI.U32 R18, R10, R19, RZ ;  /* 0x000000130a127227 */ /* 0x000fc800078e00ff */
[----:B------:R-:W-:-:S04]  /*1730*/  IMAD.MOV R18, RZ, RZ, -R18 ;  /* 0x000000ffff127224 */ /* 0x000fc800078e0a12 */
[----:B------:R-:W-:-:S05]  /*1740*/  IMAD R18, R9, R18, R19 ;  /* 0x0000001209127224 */ /* 0x000fca00078e0213 */
[----:B------:R-:W-:-:S13]  /*1750*/  ISETP.GT.U32.AND P2, PT, R28, R18, PT ;  /* 0x000000121c00720c */ /* 0x000fda0003f44070 */
[----:B------:R-:W-:-:S04]  /*1760*/  @!P2 IADD3 R18, PT, PT, R18, -R9, RZ ;  /* 0x800000091212a210 */ /* 0x000fc80007ffe0ff */
[----:B------:R-:W-:-:S13]  /*1770*/  ISETP.GT.U32.AND P2, PT, R28, R18, PT ;  /* 0x000000121c00720c */ /* 0x000fda0003f44070 */
[----:B------:R-:W-:-:S04]  /*1780*/  @!P2 IMAD.IADD R18, R18, 0x1, -R9 ;  /* 0x000000011212a824 */ /* 0x000fc800078e0a09 */
[----:B------:R-:W-:-:S05]  /*1790*/  @!P3 IMAD.MOV R18, RZ, RZ, -R18 ;  /* 0x000000ffff12b224 */ /* 0x000fca00078e0a12 */
[----:B------:R-:W-:-:S05]  /*17a0*/  SEL R22, R8, R18, !P0 ;  /* 0x0000001208167207 */ /* 0x000fca0004000000 */
[----:B------:R-:W-:-:S06]  /*17b0*/  IMAD.WIDE R12, R22, 0x8, R12 ;  /* 0x00000008160c7825 */ /* 0x000fcc00078e020c */
[----:B------:R-:W3:Y:S04]  /*17c0*/  LDG.E.64.CONSTANT R12, desc[UR6][R12.64] ;  /* 0x000000060c0c7981 */ /* 0x000ee8000c1e9b00 */
[----:B--2---:R0:W-:Y:S04]  /*17d0*/  STL.64 [R23+0x40], R14 ;  /* 0x0000400e17007387 */ /* 0x0041e80000100a00 */
        /* <DEDUP_REMOVED lines=11> */
.L_x_10:
[----:B------:R-:W-:Y:S05]  /*1890*/  @P1 BRA `(.L_x_6) ;  /* 0x0000000000581947 */ /* 0x000fea0003800000 */
[----:B0-----:R-:W-:-:S05]  /*18a0*/  IMAD.IADD R14, R24, 0x1, R20 ;  /* 0x00000001180e7824 */ /* 0x001fca00078e0214 */
        /* <DEDUP_REMOVED lines=14> */
[----:B------:R-:W-:Y:S01]  /*1990*/  LEA R15, R24, R53, 0x3 ;  /* 0x00000035180f7211 */ /* 0x000fe200078e18ff */
[----:B------:R-:W-:-:S04]  /*19a0*/  IMAD R10, R10, 0x8, R53 ;  /* 0x000000080a0a7824 */ /* 0x000fc800078e0235 */
[----:B--2---:R1:W-:Y:S04]  /*19b0*/  STL.64 [R15+0x40], R8 ;  /* 0x000040080f007387 */ /* 0x0043e80000100a00 */
[----:B------:R-:W2:Y:S02]  /*19c0*/  LDL.64 R12, [R10] ;  /* 0x000000000a0c7983 */ /* 0x000ea40000100a00 */
[----:B--2---:R-:W-:-:S04]  /*19d0*/  IADD3 R12, P0, PT, R12, 0xa00, RZ ;  /* 0x00000a000c0c7810 */ /* 0x004fc80007f1e0ff */
[----:B------:R-:W-:-:S05]  /*19e0*/  IADD3.X R13, PT, PT, RZ, R13, RZ, P0, !PT ;  /* 0x0000000dff0d7210 */ /* 0x000fca00007fe4ff */
[----:B------:R1:W-:Y:S04]  /*19f0*/  STL.64 [R15+0x80], R12 ;  /* 0x0000800c0f007387 */ /* 0x0003e80000100a00 */
.L_x_6:
[----:B------:R-:W3:Y:S01]  /*1a00*/  LDC.64 R56, c[0x0][0x3d0] ;  /* 0x0000f400ff387b82 */ /* 0x000ee20000000a00 */
[----:B------:R4:W5:Y:S01]  /*1a10*/  LDL.64 R60, [R1+0x80] ;  /* 0x00008000013c7983 */ /* 0x0009620000100a00 */
[----:B---3--:R-:W-:-:S05]  /*1a20*/  IMAD.WIDE.U32 R58, R5, 0x4, R56 ;  /* 0x00000004053a7825 */ /* 0x008fca00078e0038 */
[----:B-1----:R-:W3:Y:S01]  /*1a30*/  LDG.E R9, desc[UR6][R58.64+0x900] ;  /* 0x000900063a097981 */ /* 0x002ee2000c1e1900 */
[C---:B------:R-:W-:Y:S01]  /*1a40*/  ISETP.GE.U32.AND P0, PT, R6.reuse, R11, PT ;  /* 0x0000000b0600720c */ /* 0x040fe20003f06070 */
[----:B------:R-:W-:Y:S01]  /*1a50*/  IMAD.WIDE.U32 R56, R5, 0x20, R56 ;  /* 0x0000002005387825 */ /* 0x000fe200078e0038 */
[----:B------:R-:W-:-:S03]  /*1a60*/  ISETP.NE.AND P1, PT, R6, RZ, PT ;  /* 0x000000ff0600720c */ /* 0x000fc60003f25270 */
[----:B---3--:R-:W-:-:S08]  /*1a70*/  VIADD R9, R9, 0x1 ;  /* 0x0000000109097836 */ /* 0x008fd00000000000 */
[----:B----4-:R-:W-:Y:S05]  /*1a80*/  @P0 BRA `(.L_x_11) ;  /* 0x0000000000280947 */ /* 0x010fea0003800000 */
[----:B------:R-:W-:-:S05]  /*1a90*/  LEA R8, R6, R53, 0x3 ;  /* 0x0000003506087211 */ /* 0x000fca00078e18ff */
[----:B0-2---:R-:W2:Y:S01]  /*1aa0*/  LDL.64 R12, [R8] ;  /* 0x00000000080c7983 */ /* 0x005ea20000100a00 */
[----:B------:R-:W-:-:S04]  /*1ab0*/  IMAD.WIDE.U32 R14, R6, 0x4, R56 ;  /* 0x00000004060e7825 */ /* 0x000fc800078e0038 */
[----:B--2---:R-:W-:-:S04]  /*1ac0*/  IMAD.WIDE.U32 R12, R5, 0x20, R12 ;  /* 0x00000020050c7825 */ /* 0x004fc800078e000c */
[----:B------:R-:W-:-:S05]  /*1ad0*/  IMAD.WIDE R12, R20, 0x4, R12 ;  /* 0x00000004140c7825 */ /* 0x000fca00078e020c */
[----:B------:R0:W-:Y:S02]  /*1ae0*/  STG.E.STRONG.SYS desc[UR6][R12.64], R9 ;  /* 0x000000090c007986 */ /* 0x0001e4000c115906 */
.L_x_12:
[----:B------:R-:W2:Y:S01]  /*1af0*/  LDG.E.STRONG.SYS R8, desc[UR6][R14.64] ;  /* 0x000000060e087981 */ /* 0x000ea2000c1f5900 */
[----:B------:R-:W-:Y:S05]  /*1b00*/  YIELD ;  /* 0x0000000000007946 */ /* 0x000fea0003800000 */
[----:B--2---:R-:W-:-:S13]  /*1b10*/  ISETP.NE.AND P0, PT, R8, R9, PT ;  /* 0x000000090800720c */ /* 0x004fda0003f05270 */
[----:B------:R-:W-:Y:S05]  /*1b20*/  @P0 BRA `(.L_x_12) ;  /* 0xfffffffc00f00947 */ /* 0x000fea000383ffff */
.L_x_11:
[----:B------:R-:W-:Y:S05]  /*1b30*/  WARPSYNC.ALL ;  /* 0x0000000000007948 */ /* 0x000fea0003800000 */
[----:B------:R-:W-:Y:S01]  /*1b40*/  BAR.SYNC.DEFER_BLOCKING 0x0 ;  /* 0x0000000000007b1d */ /* 0x000fe20000010000 */
[----:B------:R-:W-:-:S05]  /*1b50*/  IMAD R49, R0, R20, R51 ;  /* 0x0000001400317224 */ /* 0x000fca00078e0233 */
[----:B------:R-:W-:Y:S01]  /*1b60*/  ISETP.GE.AND P0, PT, R49, R2, PT ;  /* 0x000000023100720c */ /* 0x000fe20003f06270 */
[----:B------:R-:W-:Y:S01]  /*1b70*/  BSSY.RECONVERGENT B0, `(.L_x_13) ;  /* 0x00000e9000007945 */ /* 0x000fe20003800200 */
[----:B------:R1:W-:Y:S11]  /*1b80*/  @!P1 STG.E desc[UR6][R58.64+0x900], R9 ;  /* 0x000900093a009986 */ /* 0x0003f6000c101906 */
[----:B------:R-:W-:Y:S05]  /*1b90*/  @P0 BRA `(.L_x_14) ;  /* 0x0000000c00980947 */ /* 0x000fea0003800000 */
[----:B------:R3:W5:Y:S01]  /*1ba0*/  LDL.64 R54, [R1+0x40] ;  /* 0x0000400001367983 */ /* 0x0007620000100a00 */
[----:B------:R-:W-:-:S13]  /*1bb0*/  ISETP.GE.AND P0, PT, R11, 0x2, PT ;  /* 0x000000020b00780c */ /* 0x000fda0003f06270 */
[----:B---3--:R-:W-:Y:S05]  /*1bc0*/  @!P0 BRA `(.L_x_15) ;  /* 0x00000008004c8947 */ /* 0x008fea0003800000 */
[C---:B------:R-:W-:Y:S01]  /*1bd0*/  VIADD R44, R11.reuse, 0x7 ;  /* 0x000000070b2c7836 */ /* 0x040fe20000000000 */
[C---:B------:R-:W-:Y:S02]  /*1be0*/  IADD3 R45, PT, PT, R11.reuse, 0x3, RZ ;  /* 0x000000030b2d7810 */ /* 0x040fe40007ffe0ff */
[----:B------:R-:W-:Y:S02]  /*1bf0*/  IADD3 R46, PT, PT, R11, -0x2, RZ ;  /* 0xfffffffe0b2e7810 */ /* 0x000fe40007ffe0ff */
[----:B------:R-:W-:Y:S02]  /*1c00*/  LOP3.LUT R8, R44, 0x7, RZ, 0xc0, !PT ;  /* 0x000000072c087812 */ /* 0x000fe400078ec0ff */
[----:B01----:R-:W-:Y:S02]  /*1c10*/  LOP3.LUT R9, R45, 0x3, RZ, 0xc0, !PT ;  /* 0x000000032d097812 */ /* 0x003fe400078ec0ff */
[----:B------:R-:W-:Y:S01]  /*1c20*/  LOP3.LUT R47, R48, 0xfffffff8, RZ, 0xc0, !PT ;  /* 0xfffffff8302f7812 */ /* 0x000fe200078ec0ff */
[----:B------:R-:W-:Y:S01]  /*1c30*/  VIADD R8, R8, 0xffffffff ;  /* 0xffffffff08087836 */ /* 0x000fe20000000000 */
[----:B------:R-:W-:-:S04]  /*1c40*/  ISETP.NE.AND P0, PT, R9, 0x1, PT ;  /* 0x000000010900780c */ /* 0x000fc80003f05270 */
[----:B------:R-:W-:-:S13]  /*1c50*/  ISETP.GE.U32.AND P1, PT, R8, 0x3, PT ;  /* 0x000000030800780c */ /* 0x000fda0003f26070 */
.L_x_20:
[----:B0-2--5:R-:W-:-:S05]  /*1c60*/  IMAD.WIDE R12, R49, 0x10, R54 ;  /* 0x00000010310c7825 */ /* 0x025fca00078e0236 */
[----:B------:R0:W5:Y:S04]  /*1c70*/  LD.E R8, desc[UR6][R12.64] ;  /* 0x000000060c087980 */ /* 0x000168000c101900 */
[----:B------:R0:W5:Y:S04]  /*1c80*/  LD.E R9, desc[UR6][R12.64+0x4] ;  /* 0x000004060c097980 */ /* 0x000168000c101900 */
[----:B------:R0:W5:Y:S04]  /*1c90*/  LD.E R10, desc[UR6][R12.64+0x8] ;  /* 0x000008060c0a7980 */ /* 0x000168000c101900 */
[----:B------:R0:W5:Y:S01]  /*1ca0*/  LD.E R11, desc[UR6][R12.64+0xc] ;  /* 0x00000c060c0b7980 */ /* 0x000162000c101900 */
[----:B------:R-:W-:Y:S01]  /*1cb0*/  ISETP.GE.U32.AND P2, PT, R46, 0x7, PT ;  /* 0x000000072e00780c */ /* 0x000fe20003f46070 */
[----:B------:R-:W-:-:S12]  /*1cc0*/  IMAD.MOV.U32 R28, RZ, RZ, 0x1 ;  /* 0x00000001ff1c7424 */ /* 0x000fd800078e00ff */
[----:B0-----:R-:W-:Y:S05]  /*1cd0*/  @!P2 BRA `(.L_x_16) ;  /* 0x0000000000f0a947 */ /* 0x001fea0003800000 */
[----:B------:R-:W-:-:S07]  /*1ce0*/  MOV R52, 0x1 ;  /* 0x0000000100347802 */ /* 0x000fce0000000f00 */
.L_x_17:
[----:B------:R-:W-:-:S05]  /*1cf0*/  IMAD R30, R52, 0x8, R3 ;  /* 0x00000008341e7824 */ /* 0x000fca00078e0203 */
[----:B------:R-:W2:Y:S04]  /*1d00*/  LDL.64 R12, [R30] ;  /* 0x000000001e0c7983 */ /* 0x000ea80000100a00 */
[----:B------:R-:W3:Y:S04]  /*1d10*/  LDL.128 R16, [R30+0x8] ;  /* 0x000008001e107983 */ /* 0x000ee80000100c00 */
[----:B------:R-:W4:Y:S04]  /*1d20*/  LDL.128 R24, [R30+0x18] ;  /* 0x000018001e187983 */ /* 0x000f280000100c00 */
[----:B------:R-:W4:Y:S04]  /*1d30*/  LDL.128 R32, [R30+0x28] ;  /* 0x000028001e207983 */ /* 0x000f280000100c00 */
[----:B------:R-:W4:Y:S01]  /*1d40*/  LDL.64 R36, [R30+0x38] ;  /* 0x000038001e247983 */ /* 0x000f220000100a00 */
[----:B--2---:R-:W-:-:S04]  /*1d50*/  IMAD.WIDE R12, R49, 0x10, R12 ;  /* 0x00000010310c7825 */ /* 0x004fc800078e020c */
[C---:B---3--:R-:W-:Y:S02]  /*1d60*/  IMAD.WIDE R16, R49.reuse, 0x10, R16 ;  /* 0x0000001031107825 */ /* 0x048fe400078e0210 */
[----:B------:R-:W2:Y:S02]  /*1d70*/  LD.E.128 R12, desc[UR6][R12.64] ;  /* 0x000000060c0c7980 */ /* 0x000ea4000c101d00 */
[C---:B------:R-:W-:Y:S02]  /*1d80*/  IMAD.WIDE R20, R49.reuse, 0x10, R18 ;  /* 0x0000001031147825 */ /* 0x040fe400078e0212 */
[----:B------:R-:W3:Y:S02]  /*1d90*/  LD.E.128 R16, desc[UR6][R16.64] ;  /* 0x0000000610107980 */ /* 0x000ee4000c101d00 */
[C---:B----4-:R-:W-:Y:S02]  /*1da0*/  IMAD.WIDE R24, R49.reuse, 0x10, R24 ;  /* 0x0000001031187825 */ /* 0x050fe400078e0218 */
[----:B------:R-:W4:Y:S02]  /*1db0*/  LD.E.128 R20, desc[UR6][R20.64] ;  /* 0x0000000614147980 */ /* 0x000f24000c101d00 */
[----:B------:R-:W-:-:S02]  /*1dc0*/  IMAD.WIDE R28, R49, 0x10, R26 ;  /* 0x00000010311c7825 */ /* 0x000fc400078e021a */
[----:B------:R-:W4:Y:S02]  /*1dd0*/  LD.E.128 R24, desc[UR6][R24.64] ;  /* 0x0000000618187980 */ /* 0x000f24000c101d00 */
[C---:B------:R-:W-:Y:S02]  /*1de0*/  IMAD.WIDE R32, R49.reuse, 0x10, R32 ;  /* 0x0000001031207825 */ /* 0x040fe400078e0220 */
[----:B------:R-:W4:Y:S02]  /*1df0*/  LD.E.128 R28, desc[UR6][R28.64] ;  /* 0x000000061c1c7980 */ /* 0x000f24000c101d00 */
[C---:B------:R-:W-:Y:S02]  /*1e00*/  IMAD.WIDE R38, R49.reuse, 0x10, R34 ;  /* 0x0000001031267825 */ /* 0x040fe400078e0222 */
[----:B------:R-:W4:Y:S02]  /*1e10*/  LD.E.128 R32, desc[UR6][R32.64] ;  /* 0x0000000620207980 */ /* 0x000f24000c101d00 */
[----:B------:R-:W-:-:S02]  /*1e20*/  IMAD.WIDE R40, R49, 0x10, R36 ;  /* 0x0000001031287825 */ /* 0x000fc400078e0224 */
[----:B------:R-:W4:Y:S04]  /*1e30*/  LD.E.128 R36, desc[UR6][R38.64] ;  /* 0x0000000626247980 */ /* 0x000f28000c101d00 */
[----:B------:R-:W4:Y:S01]  /*1e40*/  LD.E.128 R40, desc[UR6][R40.64] ;  /* 0x0000000628287980 */ /* 0x000f22000c101d00 */
[----:B------:R-:W-:-:S04]  /*1e50*/  IADD3 R62, PT, PT, R52, 0x7, RZ ;  /* 0x00000007343e7810 */ /* 0x000fc80007ffe0ff */
[----:B------:R-:W-:Y:S01]  /*1e60*/  ISETP.NE.AND P2, PT, R62, R47, PT ;  /* 0x0000002f3e00720c */ /* 0x000fe20003f45270 */
[----:B--2--5:R-:W-:Y:S01]  /*1e70*/  FADD R63, R12, R8 ;  /* 0x000000080c3f7221 */ /* 0x024fe20000000000 */
[----:B------:R-:W-:Y:S01]  /*1e80*/  FADD R8, R13, R9 ;  /* 0x000000090d087221 */ /* 0x000fe20000000000 */
[----:B------:R-:W-:Y:S01]  /*1e90*/  FADD R9, R14, R10 ;  /* 0x0000000a0e097221 */ /* 0x000fe20000000000 */
[----:B------:R-:W-:Y:S01]  /*1ea0*/  FADD R10, R15, R11 ;  /* 0x0000000b0f0a7221 */ /* 0x000fe20000000000 */
[----:B---3--:R-:W-:Y:S01]  /*1eb0*/  FADD R63, R63, R16 ;  /* 0x000000103f3f7221 */ /* 0x008fe20000000000 */
[----:B------:R-:W-:Y:S01]  /*1ec0*/  FADD R8, R8, R17 ;  /* 0x0000001108087221 */ /* 0x000fe20000000000 */
[----:B------:R-:W-:Y:S01]  /*1ed0*/  FADD R9, R9, R18 ;  /* 0x0000001209097221 */ /* 0x000fe20000000000 */
[----:B------:R-:W-:Y:S01]  /*1ee0*/  FADD R10, R10, R19 ;  /* 0x000000130a0a7221 */ /* 0x000fe20000000000 */
[----:B----4-:R-:W-:Y:S01]  /*1ef0*/  FADD R63, R63, R20 ;  /* 0x000000143f3f7221 */ /* 0x010fe20000000000 */
[----:B------:R-:W-:Y:S01]  /*1f00*/  FADD R8, R8, R21 ;  /* 0x0000001508087221 */ /* 0x000fe20000000000 */
        /* <DEDUP_REMOVED lines=14> */
[----:B------:R-:W-:-:S02]  /*1ff0*/  VIADD R28, R52, 0x8 ;  /* 0x00000008341c7836 */ /* 0x000fc40000000000 */
        /* <DEDUP_REMOVED lines=8> */
[----:B------:R-:W-:Y:S01]  /*2080*/  MOV R52, R28 ;  /* 0x0000001c00347202 */ /* 0x000fe20000000f00 */
[----:B------:R-:W-:Y:S06]  /*2090*/  @P2 BRA `(.L_x_17) ;  /* 0xfffffffc00142947 */ /* 0x000fec000383ffff */
.L_x_16:
[----:B------:R-:W-:-:S13]  /*20a0*/  LOP3.LUT P2, RZ, R48, 0x7, RZ, 0xc0, !PT ;  /* 0x0000000730ff7812 */ /* 0x000fda000784c0ff */
[----:B------:R-:W-:Y:S05]  /*20b0*/  @!P2 BRA `(.L_x_18) ;  /* 0x0000000000e8a947 */ /* 0x000fea0003800000 */
[----:B------:R-:W-:Y:S01]  /*20c0*/  LOP3.LUT P2, RZ, R44, 0x3, RZ, 0xc0, !PT ;  /* 0x000000032cff7812 */ /* 0x000fe2000784c0ff */
[----:B------:R-:W-:-:S12]  /*20d0*/  @!P1 BRA `(.L_x_19) ;  /* 0x0000000000789947 */ /* 0x000fd80003800000 */
[----:B------:R-:W-:-:S05]  /*20e0*/  IMAD R29, R28, 0x8, R3 ;  /* 0x000000081c1d7824 */ /* 0x000fca00078e0203 */
[----:B------:R-:W2:Y:S04]  /*20f0*/  LDL.64 R12, [R29] ;  /* 0x000000001d0c7983 */ /* 0x000ea80000100a00 */
[----:B------:R-:W3:Y:S04]  /*2100*/  LDL.64 R14, [R29+0x8] ;  /* 0x000008001d0e7983 */ /* 0x000ee80000100a00 */
[----:B------:R-:W4:Y:S04]  /*2110*/  LDL.64 R18, [R29+0x10] ;  /* 0x000010001d127983 */ /* 0x000f280000100a00 */
[----:B------:R-:W4:Y:S01]  /*2120*/  LDL.64 R22, [R29+0x18] ;  /* 0x000018001d167983 */ /* 0x000f220000100a00 */
[----:B--2---:R-:W-:-:S04]  /*2130*/  IMAD.WIDE R12, R49, 0x10, R12 ;  /* 0x00000010310c7825 */ /* 0x004fc800078e020c */
[C---:B---3--:R-:W-:Y:S02]  /*2140*/  IMAD.WIDE R16, R49.reuse, 0x10, R14 ;  /* 0x0000001031107825 */ /* 0x048fe400078e020e */
[----:B------:R-:W2:Y:S02]  /*2150*/  LD.E.128 R12, desc[UR6][R12.64] ;  /* 0x000000060c0c7980 */ /* 0x000ea4000c101d00 */
[C---:B----4-:R-:W-:Y:S02]  /*2160*/  IMAD.WIDE R20, R49.reuse, 0x10, R18 ;  /* 0x0000001031147825 */ /* 0x050fe400078e0212 */
[----:B------:R-:W3:Y:S02]  /*2170*/  LD.E.128 R16, desc[UR6][R16.64] ;  /* 0x0000000610107980 */ /* 0x000ee4000c101d00 */
[----:B------:R-:W-:Y:S02]  /*2180*/  IMAD.WIDE R24, R49, 0x10, R22 ;  /* 0x0000001031187825 */ /* 0x000fe400078e0216 */
[----:B------:R-:W4:Y:S04]  /*2190*/  LD.E.128 R20, desc[UR6][R20.64] ;  /* 0x0000000614147980 */ /* 0x000f28000c101d00 */
[----:B------:R-:W4:Y:S01]  /*21a0*/  LD.E.128 R24, desc[UR6][R24.64] ;  /* 0x0000000618187980 */ /* 0x000f22000c101d00 */
[----:B------:R-:W-:Y:S01]  /*21b0*/  IADD3 R28, PT, PT, R28, 0x4, RZ ;  /* 0x000000041c1c7810 */ /* 0x000fe20007ffe0ff */
        /* <DEDUP_REMOVED lines=15> */
[----:B------:R-:W-:-:S07]  /*22b0*/  FADD R11, R14, R27 ;  /* 0x0000001b0e0b7221 */ /* 0x000fce0000000000 */
.L_x_19:
[----:B------:R-:W-:Y:S05]  /*22c0*/  @!P2 BRA `(.L_x_18) ;  /* 0x000000000064a947 */ /* 0x000fea0003800000 */
[----:B------:R-:W-:Y:S01]  /*22d0*/  LOP3.LUT P2, RZ, R45, 0x1, RZ, 0xc0, !PT ;  /* 0x000000012dff7812 */ /* 0x000fe2000784c0ff */
[C---:B------:R-:W-:Y:S01]  /*22e0*/  @P0 IMAD R24, R28.reuse, 0x8, R3 ;  /* 0x000000081c180824 */ /* 0x040fe200078e0203 */
[----:B------:R-:W-:-:S04]  /*22f0*/  @P0 IADD3 R28, PT, PT, R28, 0x2, RZ ;  /* 0x000000021c1c0810 */ /* 0x000fc80007ffe0ff */
[----:B------:R-:W2:Y:S04]  /*2300*/  @P0 LDL.64 R12, [R24] ;  /* 0x00000000180c0983 */ /* 0x000ea80000100a00 */
[----:B------:R-:W3:Y:S03]  /*2310*/  @P0 LDL.64 R14, [R24+0x8] ;  /* 0x00000800180e0983 */ /* 0x000ee60000100a00 */
[----:B------:R-:W-:-:S05]  /*2320*/  @P2 IMAD R28, R28, 0x8, R3 ;  /* 0x000000081c1c2824 */ /* 0x000fca00078e0203 */
[----:B------:R-:W4:Y:S01]  /*2330*/  @P2 LDL.64 R16, [R28] ;  /* 0x000000001c102983 */ /* 0x000f220000100a00 */
[----:B--2---:R-:W-:-:S04]  /*2340*/  @P0 IMAD.WIDE R12, R49, 0x10, R12 ;  /* 0x00000010310c0825 */ /* 0x004fc800078e020c */
[C---:B---3--:R-:W-:Y:S02]  /*2350*/  @P0 IMAD.WIDE R18, R49.reuse, 0x10, R14 ;  /* 0x0000001031120825 */ /* 0x048fe400078e020e */
[----:B------:R-:W2:Y:S02]  /*2360*/  @P0 LD.E.128 R12, desc[UR6][R12.64] ;  /* 0x000000060c0c0980 */ /* 0x000ea4000c101d00 */
[----:B----4-:R-:W-:Y:S02]  /*2370*/  @P2 IMAD.WIDE R20, R49, 0x10, R16 ;  /* 0x0000001031142825 */ /* 0x010fe400078e0210 */
[----:B------:R-:W3:Y:S04]  /*2380*/  @P0 LD.E.128 R16, desc[UR6][R18.64] ;  /* 0x0000000612100980 */ /* 0x000ee8000c101d00 */
[----:B------:R-:W4:Y:S01]  /*2390*/  @P2 LD.E.128 R20, desc[UR6][R20.64] ;  /* 0x0000000614142980 */ /* 0x000f22000c101d00 */
[----:B--2--5:R-:W-:Y:S01]  /*23a0*/  @P0 FADD R27, R10, R14 ;  /* 0x0000000e0a1b0221 */ /* 0x024fe20000000000 */
[----:B------:R-:W-:Y:S01]  /*23b0*/  @P0 FADD R25, R8, R12 ;  /* 0x0000000c08190221 */ /* 0x000fe20000000000 */
[----:B------:R-:W-:Y:S01]  /*23c0*/  @P0 FADD R26, R9, R13 ;  /* 0x0000000d091a0221 */ /* 0x000fe20000000000 */
[----:B------:R-:W-:-:S02]  /*23d0*/  @P0 FADD R14, R11, R15 ;  /* 0x0000000f0b0e0221 */ /* 0x000fc40000000000 */
[----:B---3--:R-:W-:Y:S01]  /*23e0*/  @P0 FADD R8, R25, R16 ;  /* 0x0000001019080221 */ /* 0x008fe20000000000 */
[----:B------:R-:W-:Y:S01]  /*23f0*/  @P0 FADD R9, R26, R17 ;  /* 0x000000111a090221 */ /* 0x000fe20000000000 */
[----:B------:R-:W-:Y:S01]  /*2400*/  @P0 FADD R10, R27, R18 ;  /* 0x000000121b0a0221 */ /* 0x000fe20000000000 */
[----:B------:R-:W-:Y:S01]  /*2410*/  @P0 FADD R11, R14, R19 ;  /* 0x000000130e0b0221 */ /* 0x000fe20000000000 */
[----:B----4-:R-:W-:Y:S01]  /*2420*/  @P2 FADD R8, R8, R20 ;  /* 0x0000001408082221 */ /* 0x010fe20000000000 */
[----:B------:R-:W-:Y:S01]  /*2430*/  @P2 FADD R9, R9, R21 ;  /* 0x0000001509092221 */ /* 0x000fe20000000000 */
[----:B------:R-:W-:Y:S01]  /*2440*/  @P2 FADD R10, R10, R22 ;  /* 0x000000160a0a2221 */ /* 0x000fe20000000000 */
[----:B------:R-:W-:-:S07]  /*2450*/  @P2 FADD R11, R11, R23 ;  /* 0x000000170b0b2221 */ /* 0x000fce0000000000 */
.L_x_18:
[----:B------:R-:W0:Y:S01]  /*2460*/  LDCU UR4, c[0x0][0x3e0] ;  /* 0x00007c00ff0477ac */ /* 0x000e220008000800 */
[----:B------:R-:W-:Y:S01]  /*2470*/  IADD3 R13, PT, PT, -R0, RZ, RZ ;  /* 0x000000ff000d7210 */ /* 0x000fe20007ffe1ff */
[----:B0-----:R-:W-:-:S04]  /*2480*/  IMAD.U32 R20, RZ, RZ, UR4 ;  /* 0x00000004ff147e24 */ /* 0x001fc8000f8e00ff */
[----:B------:R-:W-:Y:S01]  /*2490*/  IMAD R13, R20, R13, R49 ;  /* 0x0000000d140d7224 */ /* 0x000fe200078e0231 */
[----:B------:R-:W-:-:S03]  /*24a0*/  IADD3 R49, PT, PT, R50, R49, RZ ;  /* 0x0000003132317210 */ /* 0x000fc60007ffe0ff */
[----:B------:R-:W-:Y:S01]  /*24b0*/  IMAD.WIDE R12, R13, 0x10, R60 ;  /* 0x000000100d0c7825 */ /* 0x000fe200078e023c */
[----:B------:R-:W-:-:S04]  /*24c0*/  ISETP.GE.AND P2, PT, R49, R2, PT ;  /* 0x000000023100720c */ /* 0x000fc80003f46270 */
[----:B-----5:R0:W-:Y:S09]  /*24d0*/  ST.E.128 desc[UR6][R12.64], R8 ;  /* 0x000000080c007985 */ /* 0x0201f2000c101d06 */
[----:B------:R-:W-:Y:S05]  /*24e0*/  @!P2 BRA `(.L_x_20) ;  /* 0xfffffff400dca947 */ /* 0x000fea000383ffff */
[----:B------:R-:W-:Y:S05]  /*24f0*/  BRA `(.L_x_14) ;  /* 0x0000000400407947 */ /* 0x000fea0003800000 */
.L_x_15:
[----:B0-2---:R-:W0:Y:S01]  /*2500*/  I2F.U32.RP R12, R50 ;  /* 0x00000032000c7306 */ /* 0x005e220000209000 */
[C---:B------:R-:W-:Y:S01]  /*2510*/  IMAD.IADD R3, R50.reuse, 0x1, R49 ;  /* 0x0000000132037824 */ /* 0x040fe200078e0231 */
[----:B------:R-:W-:Y:S01]  /*2520*/  IADD3 R13, PT, PT, RZ, -R50, RZ ;  /* 0x80000032ff0d7210 */ /* 0x000fe20007ffe0ff */
[----:B------:R-:W-:Y:S01]  /*2530*/  BSSY.RECONVERGENT B1, `(.L_x_21) ;  /* 0x000002a000017945 */ /* 0x000fe20003800200 */
[----:B------:R-:W-:Y:S02]  /*2540*/  ISETP.NE.U32.AND P2, PT, R50, RZ, PT ;  /* 0x000000ff3200720c */ /* 0x000fe40003f45070 */
[----:B------:R-:W-:Y:S02]  /*2550*/  ISETP.GE.AND P0, PT, R3, R2, PT ;  /* 0x000000020300720c */ /* 0x000fe40003f06270 */
[----:B------:R-:W-:Y:S02]  /*2560*/  VIMNMX R10, PT, PT, R2, R3, !PT ;  /* 0x00000003020a7248 */ /* 0x000fe40007fe0100 */
[----:B------:R-:W-:-:S04]  /*2570*/  SEL R11, RZ, 0x1, P0 ;  /* 0x00000001ff0b7807 */ /* 0x000fc80000000000 */
[----:B------:R-:W-:Y:S01]  /*2580*/  IADD3 R3, PT, PT, R10, -R3, -R11 ;  /* 0x800000030a037210 */ /* 0x000fe20007ffe80b */
[----:B0-----:R-:W0:Y:S02]  /*2590*/  MUFU.RCP R12, R12 ;  /* 0x0000000c000c7308 */ /* 0x001e240000001000 */
[----:B0-----:R-:W-:-:S06]  /*25a0*/  VIADD R8, R12, 0xffffffe ;  /* 0x0ffffffe0c087836 */ /* 0x001fcc0000000000 */
[----:B-1----:R0:W1:Y:S02]  /*25b0*/  F2I.FTZ.U32.TRUNC.NTZ R9, R8 ;  /* 0x0000000800097305 */ /* 0x002064000021f000 */
[----:B0-----:R-:W-:Y:S02]  /*25c0*/  HFMA2 R8, -RZ, RZ, 0, 0 ;  /* 0x00000000ff087431 */ /* 0x001fe400000001ff */
[----:B-1----:R-:W-:-:S04]  /*25d0*/  IMAD R13, R13, R9, RZ ;  /* 0x000000090d0d7224 */ /* 0x002fc800078e02ff */
[----:B------:R-:W-:-:S06]  /*25e0*/  IMAD.HI.U32 R12, R9, R13, R8 ;  /* 0x0000000d090c7227 */ /* 0x000fcc00078e0008 */
[----:B------:R-:W-:-:S04]  /*25f0*/  IMAD.HI.U32 R12, R12, R3, RZ ;  /* 0x000000030c0c7227 */ /* 0x000fc800078e00ff */
[----:B------:R-:W-:-:S04]  /*2600*/  IMAD.MOV R8, RZ, RZ, -R12 ;  /* 0x000000ffff087224 */ /* 0x000fc800078e0a0c */
[----:B------:R-:W-:-:S05]  /*2610*/  IMAD R3, R50, R8, R3 ;  /* 0x0000000832037224 */ /* 0x000fca00078e0203 */
[----:B------:R-:W-:-:S13]  /*2620*/  ISETP.GE.U32.AND P0, PT, R3, R50, PT ;  /* 0x000000320300720c */ /* 0x000fda0003f06070 */
[----:B------:R-:W-:Y:S01]  /*2630*/  @P0 IADD3 R3, PT, PT, -R50, R3, RZ ;  /* 0x0000000332030210 */ /* 0x000fe20007ffe1ff */
[----:B------:R-:W-:-:S03]  /*2640*/  @P0 VIADD R12, R12, 0x1 ;  /* 0x000000010c0c0836 */ /* 0x000fc60000000000 */
[----:B------:R-:W-:-:S13]  /*2650*/  ISETP.GE.U32.AND P1, PT, R3, R50, PT ;  /* 0x000000320300720c */ /* 0x000fda0003f26070 */
[----:B------:R-:W-:Y:S02]  /*2660*/  @P1 IADD3 R12, PT, PT, R12, 0x1, RZ ;  /* 0x000000010c0c1810 */ /* 0x000fe40007ffe0ff */
[----:B------:R-:W-:-:S05]  /*2670*/  @!P2 LOP3.LUT R12, RZ, R50, RZ, 0x33, !PT ;  /* 0x00000032ff0ca212 */ /* 0x000fca00078e33ff */
[----:B------:R-:W-:-:S05]  /*2680*/  IMAD.IADD R3, R11, 0x1, R12 ;  /* 0x000000010b037824 */ /* 0x000fca00078e020c */
[C---:B------:R-:W-:Y:S02]  /*2690*/  LOP3.LUT R8, R3.reuse, 0x3, RZ, 0xc0, !PT ;  /* 0x0000000303087812 */ /* 0x040fe400078ec0ff */
[----:B------:R-:W-:Y:S02]  /*26a0*/  ISETP.GE.U32.AND P1, PT, R3, 0x3, PT ;  /* 0x000000030300780c */ /* 0x000fe40003f26070 */
[----:B------:R-:W-:-:S13]  /*26b0*/  ISETP.NE.AND P0, PT, R8, 0x3, PT ;  /* 0x000000030800780c */ /* 0x000fda0003f05270 */
[----:B------:R-:W-:Y:S05]  /*26c0*/  @!P0 BRA `(.L_x_22) ;  /* 0x0000000000408947 */ /* 0x000fea0003800000 */
[----:B------:R-:W-:Y:S01]  /*26d0*/  IADD3 R3, PT, PT, R3, 0x1, RZ ;  /* 0x0000000103037810 */ /* 0x000fe20007ffe0ff */
[----:B------:R-:W-:-:S03]  /*26e0*/  IMAD.MOV.U32 R16, RZ, RZ, RZ ;  /* 0x000000ffff107224 */ /* 0x000fc600078e00ff */
[----:B------:R-:W-:-:S07]  /*26f0*/  LOP3.LUT R3, R3, 0x3, RZ, 0xc0, !PT ;  /* 0x0000000303037812 */ /* 0x000fce00078ec0ff */
.L_x_23:
[----:B-----5:R-:W-:-:S05]  /*2700*/  IMAD.WIDE R12, R49, 0x10, R54 ;  /* 0x00000010310c7825 */ /* 0x020fca00078e0236 */
[----:B0-----:R-:W2:Y:S04]  /*2710*/  LD.E R8, desc[UR6][R12.64] ;  /* 0x000000060c087980 */ /* 0x001ea8000c101900 */
[----:B------:R-:W2:Y:S04]  /*2720*/  LD.E R9, desc[UR6][R12.64+0x4] ;  /* 0x000004060c097980 */ /* 0x000ea8000c101900 */
[----:B------:R-:W2:Y:S04]  /*2730*/  LD.E R10, desc[UR6][R12.64+0x8] ;  /* 0x000008060c0a7980 */ /* 0x000ea8000c101900 */
[----:B------:R-:W2:Y:S01]  /*2740*/  LD.E R11, desc[UR6][R12.64+0xc] ;  /* 0x00000c060c0b7980 */ /* 0x000ea2000c101900 */
[----:B------:R-:W-:Y:S01]  /*2750*/  IADD3 R15, PT, PT, -R0, RZ, RZ ;  /* 0x000000ff000f7210 */ /* 0x000fe20007ffe1ff */
[----:B------:R-:W-:-:S04]  /*2760*/  VIADD R16, R16, 0x1 ;  /* 0x0000000110107836 */ /* 0x000fc80000000000 */
[----:B------:R-:W-:Y:S01]  /*2770*/  IMAD R15, R20, R15, R49 ;  /* 0x0000000f140f7224 */ /* 0x000fe200078e0231 */
[----:B------:R-:W-:Y:S02]  /*2780*/  ISETP.NE.AND P0, PT, R16, R3, PT ;  /* 0x000000031000720c */ /* 0x000fe40003f05270 */
[----:B------:R-:W-:Y:S01]  /*2790*/  IADD3 R49, PT, PT, R50, R49, RZ ;  /* 0x0000003132317210 */ /* 0x000fe20007ffe0ff */
[----:B------:R-:W-:-:S05]  /*27a0*/  IMAD.WIDE R14, R15, 0x10, R60 ;  /* 0x000000100f0e7825 */ /* 0x000fca00078e023c */
[----:B--2---:R0:W-:Y:S05]  /*27b0*/  ST.E.128 desc[UR6][R14.64], R8 ;  /* 0x000000080e007985 */ /* 0x0041ea000c101d06 */
[----:B------:R-:W-:Y:S05]  /*27c0*/  @P0 BRA `(.L_x_23) ;  /* 0xfffffffc00cc0947 */ /* 0x000fea000383ffff */
.L_x_22:
[----:B------:R-:W-:Y:S05]  /*27d0*/  BSYNC.RECONVERGENT B1 ;  /* 0x0000000000017941 */ /* 0x000fea0003800200 */
.L_x_21:
[----:B------:R-:W-:Y:S05]  /*27e0*/  @!P1 BRA `(.L_x_14) ;  /* 0x0000000000849947 */ /* 0x000fea0003800000 */
.L_x_24:
[----:B---3-5:R-:W-:-:S05]  /*27f0*/  IMAD.WIDE R16, R49, 0x10, R54 ;  /* 0x0000001031107825 */ /* 0x028fca00078e0236 */
[----:B0-----:R-:W2:Y:S04]  /*2800*/  LD.E R8, desc[UR6][R16.64] ;  /* 0x0000000610087980 */ /* 0x001ea8000c101900 */
[----:B------:R-:W2:Y:S04]  /*2810*/  LD.E R9, desc[UR6][R16.64+0x4] ;  /* 0x0000040610097980 */ /* 0x000ea8000c101900 */
[----:B------:R-:W2:Y:S04]  /*2820*/  LD.E R10, desc[UR6][R16.64+0x8] ;  /* 0x00000806100a7980 */ /* 0x000ea8000c101900 */
[----:B------:R-:W2:Y:S01]  /*2830*/  LD.E R11, desc[UR6][R16.64+0xc] ;  /* 0x00000c06100b7980 */ /* 0x000ea2000c101900 */
[----:B------:R-:W-:-:S02]  /*2840*/  IMAD.MOV R3, RZ, RZ, -R0 ;  /* 0x000000ffff037224 */ /* 0x000fc400078e0a00 */
[----:B------:R-:W-:-:S04]  /*2850*/  IMAD.WIDE R22, R50, 0x10, R16 ;  /* 0x0000001032167825 */ /* 0x000fc800078e0210 */
[----:B------:R-:W-:-:S04]  /*2860*/  IMAD R3, R20, R3, R49 ;  /* 0x0000000314037224 */ /* 0x000fc800078e0231 */
[----:B------:R-:W-:-:S05]  /*2870*/  IMAD.WIDE R28, R3, 0x10, R60 ;  /* 0x00000010031c7825 */ /* 0x000fca00078e023c */
[----:B--2---:R0:W-:Y:S04]  /*2880*/  ST.E.128 desc[UR6][R28.64], R8 ;  /* 0x000000081c007985 */ /* 0x0041e8000c101d06 */
[----:B------:R-:W2:Y:S04]  /*2890*/  LD.E R12, desc[UR6][R22.64] ;  /* 0x00000006160c7980 */ /* 0x000ea8000c101900 */
[----:B------:R-:W2:Y:S04]  /*28a0*/  LD.E R13, desc[UR6][R22.64+0x4] ;  /* 0x00000406160d7980 */ /* 0x000ea8000c101900 */
[----:B------:R-:W2:Y:S04]  /*28b0*/  LD.E R14, desc[UR6][R22.64+0x8] ;  /* 0x00000806160e7980 */ /* 0x000ea8000c101900 */
[----:B------:R-:W2:Y:S01]  /*28c0*/  LD.E R15, desc[UR6][R22.64+0xc] ;  /* 0x00000c06160f7980 */ /* 0x000ea2000c101900 */
[----:B------:R-:W-:-:S04]  /*28d0*/  IMAD.WIDE R24, R50, 0x10, R28 ;  /* 0x0000001032187825 */ /* 0x000fc800078e021c */
[C---:B------:R-:W-:Y:S01]  /*28e0*/  IMAD.WIDE R26, R50.reuse, 0x10, R22 ;  /* 0x00000010321a7825 */ /* 0x040fe200078e0216 */
[----:B--2---:R1:W-:Y:S04]  /*28f0*/  ST.E.128 desc[UR6][R24.64], R12 ;  /* 0x0000000c18007985 */ /* 0x0043e8000c101d06 */
[----:B------:R-:W2:Y:S04]  /*2900*/  LD.E R16, desc[UR6][R26.64] ;  /* 0x000000061a107980 */ /* 0x000ea8000c101900 */
[----:B------:R-:W2:Y:S04]  /*2910*/  LD.E R17, desc[UR6][R26.64+0x4] ;  /* 0x000004061a117980 */ /* 0x000ea8000c101900 */
[----:B------:R-:W2:Y:S04]  /*2920*/  LD.E R18, desc[UR6][R26.64+0x8] ;  /* 0x000008061a127980 */ /* 0x000ea8000c101900 */
[----:B------:R-:W2:Y:S01]  /*2930*/  LD.E R19, desc[UR6][R26.64+0xc] ;  /* 0x00000c061a137980 */ /* 0x000ea2000c101900 */
[----:B0-----:R-:W-:-:S04]  /*2940*/  IMAD.WIDE R28, R50, 0x10, R24 ;  /* 0x00000010321c7825 */ /* 0x001fc800078e0218 */
[C---:B------:R-:W-:Y:S01]  /*2950*/  IMAD.WIDE R30, R50.reuse, 0x10, R26 ;  /* 0x00000010321e7825 */ /* 0x040fe200078e021a */
[----:B--2---:R3:W-:Y:S04]  /*2960*/  ST.E.128 desc[UR6][R28.64], R16 ;  /* 0x000000101c007985 */ /* 0x0047e8000c101d06 */
[----:B------:R-:W2:Y:S04]  /*2970*/  LD.E R8, desc[UR6][R30.64] ;  /* 0x000000061e087980 */ /* 0x000ea8000c101900 */
[----:B------:R-:W2:Y:S04]  /*2980*/  LD.E R9, desc[UR6][R30.64+0x4] ;  /* 0x000004061e097980 */ /* 0x000ea8000c101900 */
[----:B------:R-:W2:Y:S04]  /*2990*/  LD.E R10, desc[UR6][R30.64+0x8] ;  /* 0x000008061e0a7980 */ /* 0x000ea8000c101900 */
[----:B------:R-:W2:Y:S01]  /*29a0*/  LD.E R11, desc[UR6][R30.64+0xc] ;  /* 0x00000c061e0b7980 */ /* 0x000ea2000c101900 */
[C---:B-1----:R-:W-:Y:S01]  /*29b0*/  IMAD.WIDE R12, R50.reuse, 0x10, R28 ;  /* 0x00000010320c7825 */ /* 0x042fe200078e021c */
[----:B------:R-:W-:-:S04]  /*29c0*/  LEA R49, R50, R49, 0x2 ;  /* 0x0000003132317211 */ /* 0x000fc800078e10ff */
[----:B------:R-:W-:Y:S01]  /*29d0*/  ISETP.GE.AND P0, PT, R49, R2, PT ;  /* 0x000000023100720c */ /* 0x000fe20003f06270 */
[----:B--2---:R3:W-:-:S12]  /*29e0*/  ST.E.128 desc[UR6][R12.64], R8 ;  /* 0x000000080c007985 */ /* 0x0047d8000c101d06 */
[----:B------:R-:W-:Y:S05]  /*29f0*/  @!P0 BRA `(.L_x_24) ;  /* 0xfffffffc007c8947 */ /* 0x000fea000383ffff */
.L_x_14:
[----:B------:R-:W-:Y:S05]  /*2a00*/  BSYNC.RECONVERGENT B0 ;  /* 0x0000000000007941 */ /* 0x000fea0003800200 */
.L_x_13:
[----:B------:R-:W-:Y:S06]  /*2a10*/  BAR.SYNC.DEFER_BLOCKING 0x0 ;  /* 0x0000000000007b1d */ /* 0x000fec0000010000 */
[----:B------:R-:W4:Y:S01]  /*2a20*/  LDCU UR4, c[0x0][0x3e4] ;  /* 0x00007c80ff0477ac */ /* 0x000f220008000800 */
[----:B------:R-:W0:Y:S01]  /*2a30*/  LDG.E R2, desc[UR6][R58.64+0x900] ;  /* 0x000900063a027981 */ /* 0x000e22000c1e1900 */
[----:B----4-:R-:W-:Y:S01]  /*2a40*/  IMAD.U32 R3, RZ, RZ, UR4 ;  /* 0x00000004ff037e24 */ /* 0x010fe2000f8e00ff */
[----:B------:R-:W4:Y:S01]  /*2a50*/  LDCU.64 UR4, c[0x0][0x3e0] ;  /* 0x00007c00ff0477ac */ /* 0x000f220008000a00 */
[----:B------:R-:W-:-:S03]  /*2a60*/  ISETP.NE.AND P1, PT, R6, RZ, PT ;  /* 0x000000ff0600720c */ /* 0x000fc60003f25270 */
[----:B------:R-:W-:Y:S02]  /*2a70*/  ISETP.GE.U32.AND P0, PT, R6, R3, PT ;  /* 0x000000030600720c */ /* 0x000fe40003f06070 */
[----:B0-23--:R-:W-:-:S11]  /*2a80*/  IADD3 R13, PT, PT, R2, 0x1, RZ ;  /* 0x00000001020d7810 */ /* 0x00dfd60007ffe0ff */
[----:B----4-:R-:W-:Y:S05]  /*2a90*/  @P0 BRA `(.L_x_25) ;  /* 0x0000000000380947 */ /* 0x010fea0003800000 */
[----:B------:R-:W-:-:S05]  /*2aa0*/  IMAD R2, R6, 0x8, R53 ;  /* 0x0000000806027824 */ /* 0x000fca00078e0235 */
[----:B-1----:R-:W2:Y:S01]  /*2ab0*/  LDL.64 R8, [R2] ;  /* 0x0000000002087983 */ /* 0x002ea20000100a00 */
[----:B------:R-:W-:-:S04]  /*2ac0*/  IMAD.WIDE.U32 R10, R6, 0x4, R56 ;  /* 0x00000004060a7825 */ /* 0x000fc800078e0038 */
[----:B--2---:R-:W-:-:S04]  /*2ad0*/  IMAD.WIDE.U32 R8, R5, 0x20, R8 ;  /* 0x0000002005087825 */ /* 0x004fc800078e0008 */
[----:B------:R-:W-:Y:S01]  /*2ae0*/  IMAD.WIDE R8, R20, 0x4, R8 ;  /* 0x0000000414087825 */ /* 0x000fe200078e0208 */
[----:B------:R-:W-:Y:S06]  /*2af0*/  MEMBAR.ALL.SYS ;  /* 0x0000000000007992 */ /* 0x000fec000000b000 */
[----:B------:R-:W-:-:S00]  /*2b00*/  ERRBAR ;  /* 0x00000000000079ab */ /* 0x000fc00000000000 */
[----:B------:R-:W-:Y:S06]  /*2b10*/  CGAERRBAR ;  /* 0x00000000000075ab */ /* 0x000fec0000000000 */
[----:B------:R0:W-:Y:S02]  /*2b20*/  STG.E.STRONG.SYS desc[UR6][R8.64+0x480], R13 ;  /* 0x0004800d08007986 */ /* 0x0001e4000c115906 */
.L_x_26:
[----:B------:R-:W2:Y:S04]  /*2b30*/  LDG.E.STRONG.SYS R2, desc[UR6][R10.64+0x480] ;  /* 0x000480060a027981 */ /* 0x000ea8000c1f5900 */
[----:B--2---:R-:W-:Y:S01]  /*2b40*/  CCTL.IVALL ;  /* 0x00000000ff00798f */ /* 0x004fe20002000000 */
[----:B------:R-:W-:Y:S05]  /*2b50*/  YIELD ;  /* 0x0000000000007946 */ /* 0x000fea0003800000 */
[----:B------:R-:W-:-:S13]  /*2b60*/  ISETP.NE.AND P0, PT, R2, R13, PT ;  /* 0x0000000d0200720c */ /* 0x000fda0003f05270 */
[----:B------:R-:W-:Y:S05]  /*2b70*/  @P0 BRA `(.L_x_26) ;  /* 0xfffffffc00ec0947 */ /* 0x000fea000383ffff */
.L_x_25:
[----:B------:R-:W-:Y:S05]  /*2b80*/  WARPSYNC.ALL ;  /* 0x0000000000007948 */ /* 0x000fea0003800000 */
[----:B------:R-:W-:Y:S01]  /*2b90*/  BAR.SYNC.DEFER_BLOCKING 0x0 ;  /* 0x0000000000007b1d */ /* 0x000fe20000010000 */
[----:B------:R-:W-:-:S04]  /*2ba0*/  ISETP.GE.AND P0, PT, R3, 0x1, PT ;  /* 0x000000010300780c */ /* 0x000fc80003f06270 */
[----:B------:R-:W-:Y:S01]  /*2bb0*/  ISETP.GE.OR P0, PT, R51, R7, !P0 ;  /* 0x000000073300720c */ /* 0x000fe20004706670 */
[----:B------:R-:W-:Y:S01]  /*2bc0*/  BSSY.RECONVERGENT B0, `(.L_x_27) ;  /* 0x00001a1000007945 */ /* 0x000fe20003800200 */
[----:B------:R2:W-:Y:S11]  /*2bd0*/  @!P1 STG.E desc[UR6][R58.64+0x900], R13 ;  /* 0x0009000d3a009986 */ /* 0x0005f6000c101906 */
[----:B------:R-:W-:Y:S05]  /*2be0*/  @P0 BRA `(.L_x_28) ;  /* 0x0000001800780947 */ /* 0x000fea0003800000 */
[C---:B------:R-:W-:Y:S02]  /*2bf0*/  LOP3.LUT R20, R3.reuse, 0x7, RZ, 0xc0, !PT ;  /* 0x0000000703147812 */ /* 0x040fe400078ec0ff */
[----:B------:R-:W-:Y:S02]  /*2c00*/  LOP3.LUT R21, R3, 0x3, RZ, 0xc0, !PT ;  /* 0x0000000303157812 */ /* 0x000fe400078ec0ff */
[----:B------:R-:W-:-:S04]  /*2c10*/  IADD3 R2, PT, PT, R20, -0x1, RZ ;  /* 0xffffffff14027810 */ /* 0x000fc80007ffe0ff */
[----:B------:R-:W-:Y:S02]  /*2c20*/  ISETP.GE.U32.AND P3, PT, R2, 0x3, PT ;  /* 0x000000030200780c */ /* 0x000fe40003f66070 */
[----:B------:R-:W-:-:S11]  /*2c30*/  LOP3.LUT R2, R3, 0x7ffffff8, RZ, 0xc0, !PT ;  /* 0x7ffffff803027812 */ /* 0x000fd600078ec0ff */
.L_x_35:
[----:B---3--:R-:W3:Y:S01]  /*2c40*/  LDCU UR8, c[0x0][0x3e4] ;  /* 0x00007c80ff0877ac */ /* 0x008ee20008000800 */
[----:B------:R-:W-:Y:S01]  /*2c50*/  MOV R23, RZ ;  /* 0x000000ff00177202 */ /* 0x000fe20000000f00 */
[----:B---3--:R-:W-:-:S05]  /*2c60*/  IMAD.U32 R3, RZ, RZ, UR8 ;  /* 0x00000008ff037e24 */ /* 0x008fca000f8e00ff */
[----:B------:R-:W-:-:S13]  /*2c70*/  ISETP.GE.U32.AND P0, PT, R3, 0x8, PT ;  /* 0x000000080300780c */ /* 0x000fda0003f06070 */
[----:B0---4-:R-:W-:Y:S05]  /*2c80*/  @!P0 BRA `(.L_x_29) ;  /* 0x0000000c00148947 */ /* 0x011fea0003800000 */
[----:B------:R-:W-:Y:S01]  /*2c90*/  IABS R22, R3 ;  /* 0x0000000300167213 */ /* 0x000fe20000000000 */
[----:B------:R-:W-:-:S03]  /*2ca0*/  IMAD.MOV.U32 R25, RZ, RZ, RZ ;  /* 0x000000ffff197224 */ /* 0x000fc600078e00ff */
[----:B------:R-:W3:Y:S08]  /*2cb0*/  I2F.RP R3, R22 ;  /* 0x0000001600037306 */ /* 0x000ef00000209400 */
[----:B---3--:R-:W0:Y:S02]  /*2cc0*/  MUFU.RCP R3, R3 ;  /* 0x0000000300037308 */ /* 0x008e240000001000 */
[----:B0-----:R-:W-:-:S06]  /*2cd0*/  VIADD R8, R3, 0xffffffe ;  /* 0x0ffffffe03087836 */ /* 0x001fcc0000000000 */
[----:B-1----:R0:W1:Y:S02]  /*2ce0*/  F2I.FTZ.U32.TRUNC.NTZ R9, R8 ;  /* 0x0000000800097305 */ /* 0x002064000021f000 */
[----:B0-----:R-:W-:Y:S01]  /*2cf0*/  HFMA2 R8, -RZ, RZ, 0, 0 ;  /* 0x00000000ff087431 */ /* 0x001fe200000001ff */
[----:B-1----:R-:W-:-:S05]  /*2d00*/  IADD3 R23, PT, PT, RZ, -R9, RZ ;  /* 0x80000009ff177210 */ /* 0x002fca0007ffe0ff */
[----:B------:R-:W-:-:S04]  /*2d10*/  IMAD R23, R23, R22, RZ ;  /* 0x0000001617177224 */ /* 0x000fc800078e02ff */
[----:B------:R-:W-:-:S07]  /*2d20*/  IMAD.HI.U32 R23, R9, R23, R8 ;  /* 0x0000001709177227 */ /* 0x000fce00078e0008 */
.L_x_30:
[C---:B----4-:R-:W-:Y:S01]  /*2d30*/  VIADD R16, R25.reuse, UR4 ;  /* 0x0000000419107c36 */ /* 0x050fe20008000000 */
[----:B------:R-:W-:Y:S01]  /*2d40*/  MOV R3, UR5 ;  /* 0x0000000500037c02 */ /* 0x000fe20008000f00 */
[----:B------:R-:W-:-:S03]  /*2d50*/  IMAD R24, R25, 0x8, R4 ;  /* 0x0000000819187824 */ /* 0x000fc600078e0204 */
[----:B------:R-:W-:Y:S02]  /*2d60*/  IABS R8, R16 ;  /* 0x0000001000087213 */ /* 0x000fe40000000000 */
[-C--:B------:R-:W-:Y:S02]  /*2d70*/  IABS R17, R3.reuse ;  /* 0x0000000300117213 */ /* 0x080fe40000000000 */
[----:B------:R-:W-:Y:S01]  /*2d80*/  ISETP.GE.AND P1, PT, R16, RZ, PT ;  /* 0x000000ff1000720c */ /* 0x000fe20003f26270 */
[----:B------:R-:W-:Y:S01]  /*2d90*/  IMAD.HI.U32 R23, R23, R8, RZ ;  /* 0x0000000817177227 */ /* 0x000fe200078e00ff */
[----:B------:R-:W-:Y:S02]  /*2da0*/  ISETP.NE.AND P4, PT, R3, RZ, PT ;  /* 0x000000ff0300720c */ /* 0x000fe40003f85270 */
[----:B------:R-:W-:Y:S01]  /*2db0*/  LOP3.LUT R18, RZ, R3, RZ, 0x33, !PT ;  /* 0x00000003ff127212 */ /* 0x000fe200078e33ff */
[----:B------:R-:W-:-:S04]  /*2dc0*/  IMAD.MOV R23, RZ, RZ, -R23 ;  /* 0x000000ffff177224 */ /* 0x000fc800078e0a17 */
[----:B------:R-:W-:-:S05]  /*2dd0*/  IMAD R8, R17, R23, R8 ;  /* 0x0000001711087224 */ /* 0x000fca00078e0208 */
[----:B------:R-:W-:-:S13]  /*2de0*/  ISETP.GT.U32.AND P0, PT, R22, R8, PT ;  /* 0x000000081600720c */ /* 0x000fda0003f04070 */
[----:B------:R-:W-:-:S04]  /*2df0*/  @!P0 IADD3 R8, PT, PT, R8, -R17, RZ ;  /* 0x8000001108088210 */ /* 0x000fc80007ffe0ff */
[----:B------:R-:W-:-:S13]  /*2e00*/  ISETP.GT.U32.AND P0, PT, R22, R8, PT ;  /* 0x000000081600720c */ /* 0x000fda0003f04070 */
[----:B------:R-:W-:-:S05]  /*2e10*/  @!P0 IMAD.IADD R8, R8, 0x1, -R17 ;  /* 0x0000000108088824 */ /* 0x000fca00078e0a11 */
[----:B------:R-:W-:-:S04]  /*2e20*/  @!P1 IADD3 R8, PT, PT, -R8, RZ, RZ ;  /* 0x000000ff08089210 */ /* 0x000fc80007ffe1ff */
[----:B------:R-:W-:-:S04]  /*2e30*/  SEL R19, R18, R8, !P4 ;  /* 0x0000000812137207 */ /* 0x000fc80006000000 */
[----:B------:R-:W-:-:S04]  /*2e40*/  ISETP.NE.AND P2, PT, R19, R48, PT ;  /* 0x000000301300720c */ /* 0x000fc80003f45270 */
[----:B------:R-:W-:-:S13]  /*2e50*/  ISETP.GE.AND P2, PT, R51, R0, P2 ;  /* 0x000000003300720c */ /* 0x000fda0001746270 */
[----:B------:R-:W3:Y:S01]  /*2e60*/  @!P2 LDL.64 R8, [R24] ;  /* 0x000000001808a983 */ /* 0x000ee20000100a00 */
[----:B--2---:R-:W0:Y:S01]  /*2e70*/  I2F.RP R13, R17 ;  /* 0x00000011000d7306 */ /* 0x004e220000209400 */
[----:B------:R-:W-:Y:S01]  /*2e80*/  IADD3 R12, PT, PT, R16, 0x1, RZ ;  /* 0x00000001100c7810 */ /* 0x000fe20007ffe0ff */
[----:B------:R-:W-:Y:S01]  /*2e90*/  IMAD.MOV.U32 R22, RZ, RZ, R17 ;  /* 0x000000ffff167224 */ /* 0x000fe200078e0011 */
[----:B------:R-:W1:Y:S02]  /*2ea0*/  @!P2 LDC.64 R28, c[0x0][0x3d8] ;  /* 0x0000f600ff1cab82 */ /* 0x000e640000000a00 */
[----:B------:R-:W-:Y:S02]  /*2eb0*/  IABS R14, R12 ;  /* 0x0000000c000e7213 */ /* 0x000fe40000000000 */
[----:B------:R-:W-:Y:S01]  /*2ec0*/  ISETP.GE.AND P1, PT, R12, RZ, PT ;  /* 0x000000ff0c00720c */ /* 0x000fe20003f26270 */
[----:B0-----:R-:W0:Y:S02]  /*2ed0*/  MUFU.RCP R13, R13 ;  /* 0x0000000d000d7308 */ /* 0x001e240000001000 */
[----:B0-----:R-:W-:-:S06]  /*2ee0*/  IADD3 R11, PT, PT, R13, 0xffffffe, RZ ;  /* 0x0ffffffe0d0b7810 */ /* 0x001fcc0007ffe0ff */
[----:B------:R-:W0:Y:S02]  /*2ef0*/  F2I.FTZ.U32.TRUNC.NTZ R11, R11 ;  /* 0x0000000b000b7305 */ /* 0x000e24000021f000 */
[----:B0-----:R-:W-:-:S04]  /*2f00*/  IMAD.MOV R10, RZ, RZ, -R11 ;  /* 0x000000ffff0a7224 */ /* 0x001fc800078e0a0b */
[----:B------:R-:W-:Y:S02]  /*2f10*/  IMAD R23, R10, R17, RZ ;  /* 0x000000110a177224 */ /* 0x000fe400078e02ff */
[----:B------:R-:W-:-:S04]  /*2f20*/  IMAD.MOV.U32 R10, RZ, RZ, RZ ;  /* 0x000000ffff0a7224 */ /* 0x000fc800078e00ff */
[----:B------:R-:W-:-:S06]  /*2f30*/  IMAD.HI.U32 R23, R11, R23, R10 ;  /* 0x000000170b177227 */ /* 0x000fcc00078e000a */
[----:B------:R-:W-:-:S05]  /*2f40*/  IMAD.HI.U32 R10, R23, R14, RZ ;  /* 0x0000000e170a7227 */ /* 0x000fca00078e00ff */
[----:B------:R-:W-:-:S05]  /*2f50*/  IADD3 R10, PT, PT, -R10, RZ, RZ ;  /* 0x000000ff0a0a7210 */ /* 0x000fca0007ffe1ff */
        /* <DEDUP_REMOVED lines=9> */
[----:B------:R-:W2:Y:S01]  /*2ff0*/  @!P0 LDL.64 R12, [R24+0x8] ;  /* 0x00000800180c8983 */ /* 0x000ea20000100a00 */
[----:B---3--:R-:W-:-:S06]  /*3000*/  @!P2 IMAD.WIDE R8, R51, 0x10, R8 ;  /* 0x000000103308a825 */ /* 0x008fcc00078e0208 */
[----:B------:R-:W3:Y:S01]  /*3010*/  @!P2 LD.E.128 R8, desc[UR6][R8.64] ;  /* 0x000000060808a980 */ /* 0x000ee2000c101d00 */
        /* <DEDUP_REMOVED lines=11> */
[----:B------:R-:W-:-:S04]  /*30d0*/  SEL R31, R18, R15, !P4 ;  /* 0x0000000f121f7207 */ /* 0x000fc80006000000 */
[----:B------:R-:W-:-:S04]  /*30e0*/  ISETP.NE.AND P1, PT, R31, R48, PT ;  /* 0x000000301f00720c */ /* 0x000fc80003f25270 */
[----:B------:R-:W-:Y:S01]  /*30f0*/  ISETP.GE.AND P1, PT, R51, R0, P1 ;  /* 0x000000003300720c */ /* 0x000fe20000f26270 */
[----:B------:R-:W-:-:S04]  /*3100*/  @!P2 IMAD R15, R0, R19, R51 ;  /* 0x00000013000fa224 */ /* 0x000fc800078e0233 */
[----:B-1----:R-:W-:-:S08]  /*3110*/  @!P2 IMAD.WIDE R28, R15, 0x10, R28 ;  /* 0x000000100f1ca825 */ /* 0x002fd000078e021c */
[----:B------:R-:W4:Y:S01]  /*3120*/  @!P1 LDL.64 R26, [R24+0x10] ;  /* 0x00001000181a9983 */ /* 0x000f220000100a00 */
[----:B--2---:R-:W-:-:S03]  /*3130*/  @!P0 IMAD.WIDE R12, R51, 0x10, R12 ;  /* 0x00000010330c8825 */ /* 0x004fc600078e020c */
[----:B---3--:R0:W-:Y:S04]  /*3140*/  @!P2 STG.E.128 desc[UR6][R28.64], R8 ;  /* 0x000000081c00a986 */ /* 0x0081e8000c101d06 */
[----:B------:R-:W2:Y:S01]  /*3150*/  @!P0 LD.E.128 R12, desc[UR6][R12.64] ;  /* 0x000000060c0c8980 */ /* 0x000ea2000c101d00 */
[----:B------:R-:W-:-:S04]  /*3160*/  IADD3 R19, PT, PT, R16, 0x3, RZ ;  /* 0x0000000310137810 */ /* 0x000fc80007ffe0ff */
[----:B------:R-:W-:-:S05]  /*3170*/  IABS R32, R19 ;  /* 0x0000001300207213 */ /* 0x000fca0000000000 */
[----:B------:R-:W-:-:S04]  /*3180*/  IMAD.HI.U32 R30, R23, R32, RZ ;  /* 0x00000020171e7227 */ /* 0x000fc800078e00ff */
[----:B------:R-:W-:Y:S01]  /*3190*/  IMAD.MOV R30, RZ, RZ, -R30 ;  /* 0x000000ffff1e7224 */ /* 0x000fe200078e0a1e */
[----:B0-----:R-:W0:Y:S03]  /*31a0*/  @!P0 LDC.64 R28, c[0x0][0x3d8] ;  /* 0x0000f600ff1c8b82 */ /* 0x001e260000000a00 */
[----:B------:R-:W-:-:S05]  /*31b0*/  IMAD R30, R17, R30, R32 ;  /* 0x0000001e111e7224 */ /* 0x000fca00078e0220 */
[----:B------:R-:W-:Y:S02]  /*31c0*/  ISETP.GT.U32.AND P2, PT, R22, R30, PT ;  /* 0x0000001e1600720c */ /* 0x000fe40003f44070 */
[----:B------:R-:W-:-:S11]  /*31d0*/  ISETP.GE.AND P5, PT, R19, RZ, PT ;  /* 0x000000ff1300720c */ /* 0x000fd60003fa6270 */
[----:B------:R-:W-:-:S04]  /*31e0*/  @!P2 IADD3 R30, PT, PT, R30, -R17, RZ ;  /* 0x800000111e1ea210 */ /* 0x000fc80007ffe0ff */
[----:B------:R-:W-:-:S13]  /*31f0*/  ISETP.GT.U32.AND P2, PT, R22, R30, PT ;  /* 0x0000001e1600720c */ /* 0x000fda0003f44070 */
[----:B------:R-:W-:-:S05]  /*3200*/  @!P2 IMAD.IADD R30, R30, 0x1, -R17 ;  /* 0x000000011e1ea824 */ /* 0x000fca00078e0a11 */
[----:B------:R-:W-:-:S04]  /*3210*/  @!P5 IADD3 R30, PT, PT, -R30, RZ, RZ ;  /* 0x000000ff1e1ed210 */ /* 0x000fc80007ffe1ff */
[----:B------:R-:W-:-:S04]  /*3220*/  SEL R19, R18, R30, !P4 ;  /* 0x0000001e12137207 */ /* 0x000fc80006000000 */
[----:B------:R-:W-:-:S04]  /*3230*/  ISETP.NE.AND P2, PT, R19, R48, PT ;  /* 0x000000301300720c */ /* 0x000fc80003f45270 */
[----:B------:R-:W-:Y:S01]  /*3240*/  ISETP.GE.AND P2, PT, R51, R0, P2 ;  /* 0x000000003300720c */ /* 0x000fe20001746270 */
[----:B------:R-:W-:-:S04]  /*3250*/  @!P0 IMAD R9, R0, R33, R51 ;  /* 0x0000002100098224 */ /* 0x000fc800078e0233 */
[----:B0-----:R-:W-:-:S04]  /*3260*/  @!P0 IMAD.WIDE R28, R9, 0x10, R28 ;  /* 0x00000010091c8825 */ /* 0x001fc800078e021c */
[----:B----4-:R-:W-:-:S04]  /*3270*/  @!P1 IMAD.WIDE R8, R51, 0x10, R26 ;  /* 0x0000001033089825 */ /* 0x010fc800078e021a */
[----:B------:R-:W3:Y:S01]  /*3280*/  @!P2 LDL.64 R26, [R24+0x18] ;  /* 0x00001800181aa983 */ /* 0x000ee20000100a00 */
[----:B------:R-:W-:-:S03]  /*3290*/  VIADD R30, R16, 0x4 ;  /* 0x00000004101e7836 */ /* 0x000fc60000000000 */
[----:B--2---:R0:W-:Y:S04]  /*32a0*/  @!P0 STG.E.128 desc[UR6][R28.64], R12 ;  /* 0x0000000c1c008986 */ /* 0x0041e8000c101d06 */
[----:B------:R-:W2:Y:S01]  /*32b0*/  @!P1 LD.E.128 R8, desc[UR6][R8.64] ;  /* 0x0000000608089980 */ /* 0x000ea2000c101d00 */
[----:B------:R-:W-:-:S05]  /*32c0*/  IABS R34, R30 ;  /* 0x0000001e00227213 */ /* 0x000fca0000000000 */
[----:B------:R-:W-:-:S05]  /*32d0*/  IMAD.HI.U32 R32, R23, R34, RZ ;  /* 0x0000002217207227 */ /* 0x000fca00078e00ff */
[----:B------:R-:W-:Y:S02]  /*32e0*/  IADD3 R32, PT, PT, -R32, RZ, RZ ;  /* 0x000000ff20207210 */ /* 0x000fe40007ffe1ff */
[----:B------:R-:W-:Y:S01]  /*32f0*/  ISETP.GE.AND P5, PT, R30, RZ, PT ;  /* 0x000000ff1e00720c */ /* 0x000fe20003fa6270 */
[----:B0-----:R-:W0:Y:S02]  /*3300*/  @!P1 LDC.64 R12, c[0x0][0x3d8] ;  /* 0x0000f600ff0c9b82 */ /* 0x001e240000000a00 */
[----:B------:R-:W-:-:S05]  /*3310*/  IMAD R32, R17, R32, R34 ;  /* 0x0000002011207224 */ /* 0x000fca00078e0222 */
[----:B------:R-:W-:-:S13]  /*3320*/  ISETP.GT.U32.AND P0, PT, R22, R32, PT ;  /* 0x000000201600720c */ /* 0x000fda0003f04070 */
        /* <DEDUP_REMOVED lines=8> */
[----:B0-----:R-:W-:-:S04]  /*33b0*/  @!P1 IMAD.WIDE R30, R31, 0x10, R12 ;  /* 0x000000101f1e9825 */ /* 0x001fc800078e020c */
[----:B---3--:R-:W-:-:S04]  /*33c0*/  @!P2 IMAD.WIDE R12, R51, 0x10, R26 ;  /* 0x00000010330ca825 */ /* 0x008fc800078e021a */
[----:B------:R-:W3:Y:S01]  /*33d0*/  @!P0 LDL.64 R26, [R24+0x20] ;  /* 0x00002000181a8983 */ /* 0x000ee20000100a00 */
[----:B------:R-:W-:-:S03]  /*33e0*/  IADD3 R28, PT, PT, R16, 0x5, RZ ;  /* 0x00000005101c7810 */ /* 0x000fc60007ffe0ff */
[----:B--2---:R0:W-:Y:S04]  /*33f0*/  @!P1 STG.E.128 desc[UR6][R30.64], R8 ;  /* 0x000000081e009986 */ /* 0x0041e8000c101d06 */
[----:B------:R-:W2:Y:S01]  /*3400*/  @!P2 LD.E.128 R12, desc[UR6][R12.64] ;  /* 0x000000060c0ca980 */ /* 0x000ea2000c101d00 */
[----:B------:R-:W-:-:S05]  /*3410*/  IABS R34, R28 ;  /* 0x0000001c00227213 */ /* 0x000fca0000000000 */
[----:B------:R-:W-:-:S04]  /*3420*/  IMAD.HI.U32 R32, R23, R34, RZ ;  /* 0x0000002217207227 */ /* 0x000fc800078e00ff */
[----:B------:R-:W-:-:S04]  /*3430*/  IMAD.MOV R32, RZ, RZ, -R32 ;  /* 0x000000ffff207224 */ /* 0x000fc800078e0a20 */
[----:B------:R-:W-:-:S05]  /*3440*/  IMAD R32, R17, R32, R34 ;  /* 0x0000002011207224 */ /* 0x000fca00078e0222 */
[----:B------:R-:W-:-:S13]  /*3450*/  ISETP.GT.U32.AND P1, PT, R22, R32, PT ;  /* 0x000000201600720c */ /* 0x000fda0003f24070 */
[----:B------:R-:W-:-:S04]  /*3460*/  @!P1 IADD3 R32, PT, PT, R32, -R17, RZ ;  /* 0x8000001120209210 */ /* 0x000fc80007ffe0ff */
[----:B------:R-:W-:Y:S02]  /*3470*/  ISETP.GT.U32.AND P1, PT, R22, R32, PT ;  /* 0x000000201600720c */ /* 0x000fe40003f24070 */
[----:B------:R-:W-:-:S11]  /*3480*/  ISETP.GE.AND P5, PT, R28, RZ, PT ;  /* 0x000000ff1c00720c */ /* 0x000fd60003fa6270 */
[----:B------:R-:W-:-:S05]  /*3490*/  @!P1 IMAD.IADD R32, R32, 0x1, -R17 ;  /* 0x0000000120209824 */ /* 0x000fca00078e0a11 */
[----:B0-----:R-:W-:Y:S02]  /*34a0*/  MOV R31, R32 ;  /* 0x00000020001f7202 */ /* 0x001fe40000000f00 */
[----:B------:R-:W0:Y:S03]  /*34b0*/  @!P2 LDC.64 R32, c[0x0][0x3d8] ;  /* 0x0000f600ff20ab82 */ /* 0x000e260000000a00 */
[----:B------:R-:W-:-:S05]  /*34c0*/  @!P5 IMAD.MOV R31, RZ, RZ, -R31 ;  /* 0x000000ffff1fd224 */ /* 0x000fca00078e0a1f */
[----:B------:R-:W-:-:S04]  /*34d0*/  SEL R31, R18, R31, !P4 ;  /* 0x0000001f121f7207 */ /* 0x000fc80006000000 */
[----:B------:R-:W-:-:S04]  /*34e0*/  ISETP.NE.AND P1, PT, R31, R48, PT ;  /* 0x000000301f00720c */ /* 0x000fc80003f25270 */
[----:B------:R-:W-:Y:S01]  /*34f0*/  ISETP.GE.AND P1, PT, R51, R0, P1 ;  /* 0x000000003300720c */ /* 0x000fe20000f26270 */
[----:B------:R-:W-:-:S04]  /*3500*/  @!P2 IMAD R19, R0, R19, R51 ;  /* 0x000000130013a224 */ /* 0x000fc800078e0233 */
[----:B0-----:R-:W-:-:S04]  /*3510*/  @!P2 IMAD.WIDE R32, R19, 0x10, R32 ;  /* 0x000000101320a825 */ /* 0x001fc800078e0220 */
[----:B---3--:R-:W-:-:S04]  /*3520*/  @!P0 IMAD.WIDE R8, R51, 0x10, R26 ;  /* 0x0000001033088825 */ /* 0x008fc800078e021a */
[----:B------:R-:W3:Y:S04]  /*3530*/  @!P1 LDL.64 R26, [R24+0x28] ;  /* 0x00002800181a9983 */ /* 0x000ee80000100a00 */
[----:B--2---:R0:W-:Y:S04]  /*3540*/  @!P2 STG.E.128 desc[UR6][R32.64], R12 ;  /* 0x0000000c2000a986 */ /* 0x0041e8000c101d06 */
        /* <DEDUP_REMOVED lines=18> */
[----:B---3--:R-:W-:-:S04]  /*3670*/  @!P1 IMAD.WIDE R12, R51, 0x10, R26 ;  /* 0x00000010330c9825 */ /* 0x008fc800078e021a */
        /* <DEDUP_REMOVED lines=20> */
[----:B---3--:R-:W-:Y:S02]  /*37c0*/  @!P2 IMAD.WIDE R8, R51, 0x10, R26 ;  /* 0x000000103308a825 */ /* 0x008fe400078e021a */
[----:B------:R-:W0:Y:S02]  /*37d0*/  @!P2 LDC.64 R26, c[0x0][0x3d8] ;  /* 0x0000f600ff1aab82 */ /* 0x000e240000000a00 */
[----:B------:R-:W3:Y:S01]  /*37e0*/  @!P0 LDL.64 R16, [R24+0x38] ;  /* 0x0000380018108983 */ /* 0x000ee20000100a00 */
[----:B------:R-:W-:-:S05]  /*37f0*/  @!P2 IMAD R19, R0, R33, R51 ;  /* 0x000000210013a224 */ /* 0x000fca00078e0233 */
[----:B------:R-:W1:Y:S01]  /*3800*/  @!P0 LDC.64 R30, c[0x0][0x3d8] ;  /* 0x0000f600ff1e8b82 */ /* 0x000e620000000a00 */
[----:B--2---:R4:W-:Y:S04]  /*3810*/  @!P1 STG.E.128 desc[UR6][R28.64], R12 ;  /* 0x0000000c1c009986 */ /* 0x0049e8000c101d06 */
[----:B------:R-:W2:Y:S01]  /*3820*/  @!P2 LD.E.128 R8, desc[UR6][R8.64] ;  /* 0x000000060808a980 */ /* 0x000ea2000c101d00 */
[----:B0-----:R-:W-:-:S04]  /*3830*/  @!P2 IMAD.WIDE R26, R19, 0x10, R26 ;  /* 0x00000010131aa825 */ /* 0x001fc800078e021a */
[----:B---3--:R-:W-:Y:S01]  /*3840*/  @!P0 IMAD.WIDE R16, R51, 0x10, R16 ;  /* 0x0000001033108825 */ /* 0x008fe200078e0210 */
[----:B--2---:R4:W-:Y:S05]  /*3850*/  @!P2 STG.E.128 desc[UR6][R26.64], R8 ;  /* 0x000000081a00a986 */ /* 0x0049ea000c101d06 */
[----:B------:R-:W2:Y:S01]  /*3860*/  @!P0 LD.E.128 R16, desc[UR6][R16.64] ;  /* 0x0000000610108980 */ /* 0x000ea2000c101d00 */
[----:B------:R-:W-:Y:S01]  /*3870*/  @!P0 IMAD R33, R0, R35, R51 ;  /* 0x0000002300218224 */ /* 0x000fe200078e0233 */
[----:B------:R-:W-:-:S03]  /*3880*/  IADD3 R25, PT, PT, R25, 0x8, RZ ;  /* 0x0000000819197810 */ /* 0x000fc60007ffe0ff */
[----:B-1----:R-:W-:-:S05]  /*3890*/  @!P0 IMAD.WIDE R30, R33, 0x10, R30 ;  /* 0x00000010211e8825 */ /* 0x002fca00078e021e */
[----:B--2---:R4:W-:Y:S01]  /*38a0*/  @!P0 STG.E.128 desc[UR6][R30.64], R16 ;  /* 0x000000101e008986 */ /* 0x0049e2000c101d06 */
[----:B------:R-:W-:-:S13]  /*38b0*/  ISETP.NE.AND P0, PT, R25, R2, PT ;  /* 0x000000021900720c */ /* 0x000fda0003f05270 */
[----:B------:R-:W-:Y:S05]  /*38c0*/  @P0 BRA `(.L_x_30) ;  /* 0xfffffff400180947 */ /* 0x000fea000383ffff */
[----:B------:R-:W-:-:S07]  /*38d0*/  IMAD.MOV.U32 R23, RZ, RZ, R2 ;  /* 0x000000ffff177224 */ /* 0x000fce00078e0002 */
.L_x_29:
[----:B------:R-:W-:-:S13]  /*38e0*/  ISETP.NE.AND P0, PT, R20, RZ, PT ;  /* 0x000000ff1400720c */ /* 0x000fda0003f05270 */
[----:B------:R-:W-:Y:S05]  /*38f0*/  @!P0 BRA `(.L_x_31) ;  /* 0x0000000c00288947 */ /* 0x000fea0003800000 */
[----:B------:R-:W-:Y:S01]  /*3900*/  ISETP.NE.AND P4, PT, R21, RZ, PT ;  /* 0x000000ff1500720c */ /* 0x000fe20003f85270 */
[----:B------:R-:W-:-:S12]  /*3910*/  @!P3 BRA `(.L_x_32) ;  /* 0x000000040090b947 */ /* 0x000fd80003800000 */
[-C--:B----4-:R-:W-:Y:S01]  /*3920*/  IABS R18, R3.reuse ;  /* 0x0000000300127213 */ /* 0x090fe20000000000 */
[----:B------:R-:W3:Y:S01]  /*3930*/  LDCU UR8, c[0x0][0x3e0] ;  /* 0x00007c00ff0877ac */ /* 0x000ee20008000800 */
[----:B0-----:R-:W-:Y:S01]  /*3940*/  IMAD.MOV.U32 R8, RZ, RZ, RZ ;  /* 0x000000ffff087224 */ /* 0x001fe200078e00ff */
[----:B------:R-:W-:Y:S01]  /*3950*/  ISETP.NE.AND P5, PT, R3, RZ, PT ;  /* 0x000000ff0300720c */ /* 0x000fe20003fa5270 */
[----:B------:R-:W0:Y:S01]  /*3960*/  I2F.RP R10, R18 ;  /* 0x00000012000a7306 */ /* 0x000e220000209400 */
[----:B------:R-:W-:Y:S01]  /*3970*/  LOP3.LUT R19, RZ, R3, RZ, 0x33, !PT ;  /* 0x00000003ff137212 */ /* 0x000fe200078e33ff */
[----:B------:R-:W-:-:S06]  /*3980*/  IMAD R22, R23, 0x8, R4 ;  /* 0x0000000817167824 */ /* 0x000fcc00078e0204 */
[----:B0-----:R-:W0:Y:S01]  /*3990*/  MUFU.RCP R10, R10 ;  /* 0x0000000a000a7308 */ /* 0x001e220000001000 */
[----:B---3--:R-:W-:-:S04]  /*39a0*/  IADD3 R24, PT, PT, R23, UR8, RZ ;  /* 0x0000000817187c10 */ /* 0x008fc8000fffe0ff */
[----:B------:R-:W-:Y:S02]  /*39b0*/  IABS R12, R24 ;  /* 0x00000018000c7213 */ /* 0x000fe40000000000 */
[----:B------:R-:W-:Y:S02]  /*39c0*/  ISETP.GE.AND P1, PT, R24, RZ, PT ;  /* 0x000000ff1800720c */ /* 0x000fe40003f26270 */
[----:B0-----:R-:W-:-:S04]  /*39d0*/  IADD3 R11, PT, PT, R10, 0xffffffe, RZ ;  /* 0x0ffffffe0a0b7810 */ /* 0x001fc80007ffe0ff */
[----:B-1----:R-:W0:Y:S02]  /*39e0*/  F2I.FTZ.U32.TRUNC.NTZ R9, R11 ;  /* 0x0000000b00097305 */ /* 0x002e24000021f000 */
[----:B0-----:R-:W-:-:S04]  /*39f0*/  IMAD.MOV R25, RZ, RZ, -R9 ;  /* 0x000000ffff197224 */ /* 0x001fc800078e0a09 */
[----:B------:R-:W-:-:S04]  /*3a00*/  IMAD R25, R25, R18, RZ ;  /* 0x0000001219197224 */ /* 0x000fc800078e02ff */
[----:B------:R-:W-:Y:S01]  /*3a10*/  IMAD.HI.U32 R25, R9, R25, R8 ;  /* 0x0000001909197227 */ /* 0x000fe200078e0008 */
[----:B------:R-:W-:-:S05]  /*3a20*/  MOV R9, R12 ;  /* 0x0000000c00097202 */ /* 0x000fca0000000f00 */
[----:B------:R-:W-:-:S04]  /*3a30*/  IMAD.HI.U32 R8, R25, R9, RZ ;  /* 0x0000000919087227 */ /* 0x000fc800078e00ff */
        /* <DEDUP_REMOVED lines=11> */
[C---:B------:R-:W-:Y:S01]  /*3af0*/  IADD3 R10, PT, PT, R24.reuse, 0x1, RZ ;  /* 0x00000001180a7810 */ /* 0x040fe20007ffe0ff */
[----:B------:R-:W-:Y:S01]  /*3b00*/  VIADD R14, R24, 0x2 ;  /* 0x00000002180e7836 */ /* 0x000fe20000000000 */
[----:B------:R-:W0:Y:S02]  /*3b10*/  @!P0 LDC.64 R26, c[0x0][0x3d8] ;  /* 0x0000f600ff1a8b82 */ /* 0x000e240000000a00 */
[----:B------:R-:W-:Y:S02]  /*3b20*/  IABS R12, R10 ;  /* 0x0000000a000c7213 */ /* 0x000fe40000000000 */
[----:B------:R-:W-:-:S03]  /*3b30*/  ISETP.GE.AND P2, PT, R10, RZ, PT ;  /* 0x000000ff0a00720c */ /* 0x000fc60003f46270 */
        /* <DEDUP_REMOVED lines=11> */
[----:B--2---:R-:W2:Y:S01]  /*3bf0*/  @!P1 LDL.64 R12, [R22+0x8] ;  /* 0x00000800160c9983 */ /* 0x004ea20000100a00 */
[----:B---3--:R-:W-:-:S06]  /*3c00*/  @!P0 IMAD.WIDE R8, R51, 0x10, R8 ;  /* 0x0000001033088825 */ /* 0x008fcc00078e0208 */
[----:B------:R-:W3:Y:S01]  /*3c10*/  @!P0 LD.E.128 R8, desc[UR6][R8.64] ;  /* 0x0000000608088980 */ /* 0x000ee2000c101d00 */
        /* <DEDUP_REMOVED lines=15> */
[----:B--2---:R-:W-:-:S04]  /*3d10*/  @!P1 IMAD.WIDE R12, R51, 0x10, R12 ;  /* 0x00000010330c9825 */ /* 0x004fc800078e020c */
[----:B------:R-:W2:Y:S01]  /*3d20*/  @!P2 LDL.64 R16, [R22+0x10] ;  /* 0x000010001610a983 */ /* 0x000ea20000100a00 */
[----:B------:R-:W-:-:S03]  /*3d30*/  IADD3 R24, PT, PT, R24, 0x3, RZ ;  /* 0x0000000318187810 */ /* 0x000fc60007ffe0ff */
[----:B---3--:R0:W-:Y:S04]  /*3d40*/  @!P0 STG.E.128 desc[UR6][R26.64], R8 ;  /* 0x000000081a008986 */ /* 0x0081e8000c101d06 */
[----:B------:R-:W3:Y:S01]  /*3d50*/  @!P1 LD.E.128 R12, desc[UR6][R12.64] ;  /* 0x000000060c0c9980 */ /* 0x000ee2000c101d00 */
[----:B------:R-:W-:-:S05]  /*3d60*/  IABS R28, R24 ;  /* 0x00000018001c7213 */ /* 0x000fca0000000000 */
[----:B------:R-:W-:-:S04]  /*3d70*/  IMAD.HI.U32 R25, R25, R28, RZ ;  /* 0x0000001c19197227 */ /* 0x000fc800078e00ff */
[----:B------:R-:W-:-:S04]  /*3d80*/  IMAD.MOV R25, RZ, RZ, -R25 ;  /* 0x000000ffff197224 */ /* 0x000fc800078e0a19 */
[----:B------:R-:W-:Y:S01]  /*3d90*/  IMAD R25, R18, R25, R28 ;  /* 0x0000001912197224 */ /* 0x000fe200078e021c */
[----:B------:R-:W-:Y:S01]  /*3da0*/  ISETP.GE.AND P6, PT, R24, RZ, PT ;  /* 0x000000ff1800720c */ /* 0x000fe20003fc6270 */
[----:B0-----:R-:W-:Y:S01]  /*3db0*/  @!P1 IMAD R9, R0, R29, R51 ;  /* 0x0000001d00099224 */ /* 0x001fe200078e0233 */
[----:B------:R-:W0:Y:S02]  /*3dc0*/  @!P2 LDC.64 R26, c[0x0][0x3d8] ;  /* 0x0000f600ff1aab82 */ /* 0x000e240000000a00 */
[----:B------:R-:W-:-:S13]  /*3dd0*/  ISETP.GT.U32.AND P0, PT, R18, R25, PT ;  /* 0x000000191200720c */ /* 0x000fda0003f04070 */
[----:B------:R-:W-:-:S04]  /*3de0*/  @!P0 IADD3 R25, PT, PT, R25, -R18, RZ ;  /* 0x8000001219198210 */ /* 0x000fc80007ffe0ff */
[----:B------:R-:W-:-:S13]  /*3df0*/  ISETP.GT.U32.AND P0, PT, R18, R25, PT ;  /* 0x000000191200720c */ /* 0x000fda0003f04070 */
[----:B------:R-:W-:-:S05]  /*3e00*/  @!P0 IMAD.IADD R25, R25, 0x1, -R18 ;  /* 0x0000000119198824 */ /* 0x000fca00078e0a12 */
[----:B------:R-:W-:Y:S02]  /*3e10*/  MOV R8, R25 ;  /* 0x0000001900087202 */ /* 0x000fe40000000f00 */
[----:B------:R-:W1:Y:S03]  /*3e20*/  @!P1 LDC.64 R24, c[0x0][0x3d8] ;  /* 0x0000f600ff189b82 */ /* 0x000e660000000a00 */
[----:B------:R-:W-:-:S05]  /*3e30*/  @!P6 IMAD.MOV R8, RZ, RZ, -R8 ;  /* 0x000000ffff08e224 */ /* 0x000fca00078e0a08 */
[----:B------:R-:W-:-:S04]  /*3e40*/  SEL R33, R19, R8, !P5 ;  /* 0x0000000813217207 */ /* 0x000fc80006800000 */
[----:B------:R-:W-:-:S04]  /*3e50*/  ISETP.NE.AND P0, PT, R33, R48, PT ;  /* 0x000000302100720c */ /* 0x000fc80003f05270 */
[----:B------:R-:W-:Y:S01]  /*3e60*/  ISETP.GE.AND P0, PT, R51, R0, P0 ;  /* 0x000000003300720c */ /* 0x000fe20000706270 */
[----:B-1----:R-:W-:-:S04]  /*3e70*/  @!P1 IMAD.WIDE R24, R9, 0x10, R24 ;  /* 0x0000001009189825 */ /* 0x002fc800078e0218 */
[----:B--2---:R-:W-:-:S08]  /*3e80*/  @!P2 IMAD.WIDE R8, R51, 0x10, R16 ;  /* 0x000000103308a825 */ /* 0x004fd000078e0210 */
[----:B------:R-:W1:Y:S01]  /*3e90*/  @!P0 LDC.64 R28, c[0x0][0x3d8] ;  /* 0x0000f600ff1c8b82 */ /* 0x000e620000000a00 */
[----:B------:R-:W2:Y:S04]  /*3ea0*/  @!P0 LDL.64 R16, [R22+0x18] ;  /* 0x0000180016108983 */ /* 0x000ea80000100a00 */
[----:B---3--:R3:W-:Y:S04]  /*3eb0*/  @!P1 STG.E.128 desc[UR6][R24.64], R12 ;  /* 0x0000000c18009986 */ /* 0x0087e8000c101d06 */
[----:B------:R-:W4:Y:S01]  /*3ec0*/  @!P2 LD.E.128 R8, desc[UR6][R8.64] ;  /* 0x000000060808a980 */ /* 0x000f22000c101d00 */
[----:B------:R-:W-:-:S04]  /*3ed0*/  @!P2 IMAD R19, R0, R31, R51 ;  /* 0x0000001f0013a224 */ /* 0x000fc800078e0233 */
[----:B0-----:R-:W-:-:S04]  /*3ee0*/  @!P2 IMAD.WIDE R26, R19, 0x10, R26 ;  /* 0x00000010131aa825 */ /* 0x001fc800078e021a */
[----:B--2---:R-:W-:Y:S01]  /*3ef0*/  @!P0 IMAD.WIDE R16, R51, 0x10, R16 ;  /* 0x0000001033108825 */ /* 0x004fe200078e0210 */
[----:B----4-:R3:W-:Y:S05]  /*3f00*/  @!P2 STG.E.128 desc[UR6][R26.64], R8 ;  /* 0x000000081a00a986 */ /* 0x0107ea000c101d06 */
[----:B------:R-:W2:Y:S01]  /*3f10*/  @!P0 LD.E.128 R16, desc[UR6][R16.64] ;  /* 0x0000000610108980 */ /* 0x000ea2000c101d00 */
[----:B------:R-:W-:-:S04]  /*3f20*/  @!P0 IMAD R31, R0, R33, R51 ;  /* 0x00000021001f8224 */ /* 0x000fc800078e0233 */
[----:B-1----:R-:W-:Y:S01]  /*3f30*/  @!P0 IMAD.WIDE R28, R31, 0x10, R28 ;  /* 0x000000101f1c8825 */ /* 0x002fe200078e021c */
[----:B------:R-:W-:-:S04]  /*3f40*/  IADD3 R23, PT, PT, R23, 0x4, RZ ;  /* 0x0000000417177810 */ /* 0x000fc80007ffe0ff */
[----:B--2---:R3:W-:Y:S03]  /*3f50*/  @!P0 STG.E.128 desc[UR6][R28.64], R16 ;  /* 0x000000101c008986 */ /* 0x0047e6000c101d06 */
.L_x_32:
[----:B------:R-:W-:Y:S04]  /*3f60*/  BSSY.RECONVERGENT B1, `(.L_x_31) ;  /* 0x0000063000017945 */ /* 0x000fe80003800200 */
[----:B------:R-:W-:Y:S05]  /*3f70*/  @!P4 BRA `(.L_x_33) ;  /* 0x000000040084c947 */ /* 0x000fea0003800000 */
[----:B------:R-:W-:Y:S02]  /*3f80*/  ISETP.NE.AND P0, PT, R21, 0x1, PT ;  /* 0x000000011500780c */ /* 0x000fe40003f05270 */
[----:B------:R-:W-:-:S11]  /*3f90*/  LOP3.LUT P2, RZ, R3, 0x1, RZ, 0xc0, !PT ;  /* 0x0000000103ff7812 */ /* 0x000fd6000784c0ff */
[----:B------:R-:W-:Y:S05]  /*3fa0*/  @!P0 BRA `(.L_x_34) ;  /* 0x0000000000e48947 */ /* 0x000fea0003800000 */
[-C--:B0-234-:R-:W-:Y:S01]  /*3fb0*/  IABS R13, R3.reuse ;  /* 0x00000003000d7213 */ /* 0x09dfe20000000000 */
[----:B------:R-:W0:Y:S01]  /*3fc0*/  LDCU UR8, c[0x0][0x3e0] ;  /* 0x00007c00ff0877ac */ /* 0x000e220008000800 */
[----:B------:R-:W-:Y:S02]  /*3fd0*/  ISETP.NE.AND P1, PT, R3, RZ, PT ;  /* 0x000000ff0300720c */ /* 0x000fe40003f25270 */
[----:B------:R-:W2:Y:S01]  /*3fe0*/  I2F.RP R11, R13 ;  /* 0x0000000d000b7306 */ /* 0x000ea20000209400 */
[----:B------:R-:W-:Y:S02]  /*3ff0*/  LOP3.LUT R25, RZ, R3, RZ, 0x33, !PT ;  /* 0x00000003ff197212 */ /* 0x000fe400078e33ff */
[----:B------:R-:W-:-:S05]  /*4000*/  LEA R22, R23, R4, 0x3 ;  /* 0x0000000417167211 */ /* 0x000fca00078e18ff */
[----:B--2---:R-:W2:Y:S01]  /*4010*/  MUFU.RCP R11, R11 ;  /* 0x0000000b000b7308 */ /* 0x004ea20000001000 */
[----:B0-----:R-:W-:-:S05]  /*4020*/  VIADD R10, R23, UR8 ;  /* 0x00000008170a7c36 */ /* 0x001fca0008000000 */
[----:B------:R-:W-:Y:S02]  /*4030*/  IABS R16, R10 ;  /* 0x0000000a00107213 */ /* 0x000fe40000000000 */
[----:B------:R-:W-:Y:S01]  /*4040*/  ISETP.GE.AND P4, PT, R10, RZ, PT ;  /* 0x000000ff0a00720c */ /* 0x000fe20003f86270 */
[----:B--2---:R-:W-:-:S04]  /*4050*/  VIADD R12, R11, 0xffffffe ;  /* 0x0ffffffe0b0c7836 */ /* 0x004fc80000000000 */
[----:B-1----:R-:W0:Y:S02]  /*4060*/  F2I.FTZ.U32.TRUNC.NTZ R9, R12 ;  /* 0x0000000c00097305 */ /* 0x002e24000021f000 */
[----:B0-----:R-:W-:-:S05]  /*4070*/  IADD3 R8, PT, PT, RZ, -R9, RZ ;  /* 0x80000009ff087210 */ /* 0x001fca0007ffe0ff */
[----:B------:R-:W-:Y:S02]  /*4080*/  IMAD R15, R8, R13, RZ ;  /* 0x0000000d080f7224 */ /* 0x000fe400078e02ff */
[----:B------:R-:W-:-:S05]  /*4090*/  HFMA2 R8, -RZ, RZ, 0, 0 ;  /* 0x00000000ff087431 */ /* 0x000fca00000001ff */
[----:B------:R-:W-:-:S04]  /*40a0*/  IMAD.HI.U32 R14, R9, R15, R8 ;  /* 0x0000000f090e7227 */ /* 0x000fc800078e0008 */
[----:B------:R-:W-:-:S04]  /*40b0*/  IMAD.MOV.U32 R9, RZ, RZ, R16 ;  /* 0x000000ffff097224 */ /* 0x000fc800078e0010 */
[----:B------:R-:W-:-:S05]  /*40c0*/  IMAD.HI.U32 R8, R14, R9, RZ ;  /* 0x000000090e087227 */ /* 0x000fca00078e00ff */
[----:B------:R-:W-:-:S05]  /*40d0*/  IADD3 R8, PT, PT, -R8, RZ, RZ ;  /* 0x000000ff08087210 */ /* 0x000fca0007ffe1ff */
        /* <DEDUP_REMOVED lines=8> */
[----:B------:R-:W-:-:S13]  /*4160*/  ISETP.GE.AND P0, PT, R51, R0, P0 ;  /* 0x000000003300720c */ /* 0x000fda0000706270 */
[----:B------:R-:W2:Y:S01]  /*4170*/  @!P0 LDL.64 R8, [R22] ;  /* 0x0000000016088983 */ /* 0x000ea20000100a00 */
[----:B------:R-:W-:Y:S01]  /*4180*/  VIADD R10, R10, 0x1 ;  /* 0x000000010a0a7836 */ /* 0x000fe20000000000 */
[----:B------:R-:W0:Y:S04]  /*4190*/  @!P0 LDC.64 R16, c[0x0][0x3d8] ;  /* 0x0000f600ff108b82 */ /* 0x000e280000000a00 */
[----:B------:R-:W-:Y:S02]  /*41a0*/  IABS R12, R10 ;  /* 0x0000000a000c7213 */ /* 0x000fe40000000000 */
[----:B------:R-:W-:-:S03]  /*41b0*/  ISETP.GE.AND P5, PT, R10, RZ, PT ;  /* 0x000000ff0a00720c */ /* 0x000fc60003fa6270 */
        /* <DEDUP_REMOVED lines=11> */
[----:B------:R-:W3:Y:S01]  /*4270*/  @!P1 LDL.64 R12, [R22+0x8] ;  /* 0x00000800160c9983 */ /* 0x000ee20000100a00 */
[----:B------:R-:W-:Y:S01]  /*4280*/  @!P0 IMAD R15, R0, R15, R51 ;  /* 0x0000000f000f8224 */ /* 0x000fe200078e0233 */
[----:B------:R-:W1:Y:S01]  /*4290*/  @!P1 LDC.64 R18, c[0x0][0x3d8] ;  /* 0x0000f600ff129b82 */ /* 0x000e620000000a00 */
[----:B--2---:R-:W-:-:S06]  /*42a0*/  @!P0 IMAD.WIDE R8, R51, 0x10, R8 ;  /* 0x0000001033088825 */ /* 0x004fcc00078e0208 */
[----:B------:R-:W2:Y:S01]  /*42b0*/  @!P0 LD.E.128 R8, desc[UR6][R8.64] ;  /* 0x0000000608088980 */ /* 0x000ea2000c101d00 */
[----:B0-----:R-:W-:-:S04]  /*42c0*/  @!P0 IMAD.WIDE R16, R15, 0x10, R16 ;  /* 0x000000100f108825 */ /* 0x001fc800078e0210 */
[----:B---3--:R-:W-:Y:S01]  /*42d0*/  @!P1 IMAD.WIDE R12, R51, 0x10, R12 ;  /* 0x00000010330c9825 */ /* 0x008fe200078e020c */
[----:B--2---:R0:W-:Y:S05]  /*42e0*/  @!P0 STG.E.128 desc[UR6][R16.64], R8 ;  /* 0x0000000810008986 */ /* 0x0041ea000c101d06 */
[----:B------:R-:W2:Y:S01]  /*42f0*/  @!P1 LD.E.128 R12, desc[UR6][R12.64] ;  /* 0x000000060c0c9980 */ /* 0x000ea2000c101d00 */
[----:B------:R-:W-:-:S04]  /*4300*/  @!P1 IMAD R25, R0, R25, R51 ;  /* 0x0000001900199224 */ /* 0x000fc800078e0233 */
[----:B-1----:R-:W-:Y:S01]  /*4310*/  @!P1 IMAD.WIDE R18, R25, 0x10, R18 ;  /* 0x0000001019129825 */ /* 0x002fe200078e0212 */
[----:B------:R-:W-:-:S04]  /*4320*/  IADD3 R23, PT, PT, R23, 0x2, RZ ;  /* 0x0000000217177810 */ /* 0x000fc80007ffe0ff */
[----:B--2---:R0:W-:Y:S03]  /*4330*/  @!P1 STG.E.128 desc[UR6][R18.64], R12 ;  /* 0x0000000c12009986 */ /* 0x0041e6000c101d06 */
.L_x_34:
[----:B------:R-:W-:Y:S05]  /*4340*/  @!P2 BRA `(.L_x_33) ;  /* 0x000000000090a947 */ /* 0x000fea0003800000 */
[----:B0--34-:R-:W-:Y:S01]  /*4350*/  IABS R11, R3 ;  /* 0x00000003000b7213 */ /* 0x019fe20000000000 */
[----:B------:R-:W0:Y:S01]  /*4360*/  LDCU UR8, c[0x0][0x3e0] ;  /* 0x00007c00ff0877ac */ /* 0x000e220008000800 */
[----:B------:R-:W-:Y:S02]  /*4370*/  ISETP.NE.AND P2, PT, R3, RZ, PT ;  /* 0x000000ff0300720c */ /* 0x000fe40003f45270 */
[----:B------:R-:W3:Y:S08]  /*4380*/  I2F.RP R12, R11 ;  /* 0x0000000b000c7306 */ /* 0x000ef00000209400 */
[----:B---3--:R-:W2:Y:S01]  /*4390*/  MUFU.RCP R12, R12 ;  /* 0x0000000c000c7308 */ /* 0x008ea20000001000 */
[----:B0-----:R-:W-:-:S05]  /*43a0*/  VIADD R10, R23, UR8 ;  /* 0x00000008170a7c36 */ /* 0x001fca0008000000 */
[----:B------:R-:W-:Y:S02]  /*43b0*/  IABS R14, R10 ;  /* 0x0000000a000e7213 */ /* 0x000fe40000000000 */
[----:B------:R-:W-:Y:S01]  /*43c0*/  ISETP.GE.AND P1, PT, R10, RZ, PT ;  /* 0x000000ff0a00720c */ /* 0x000fe20003f26270 */
[----:B--2---:R-:W-:-:S04]  /*43d0*/  VIADD R13, R12, 0xffffffe ;  /* 0x0ffffffe0c0d7836 */ /* 0x004fc80000000000 */
[----:B-1----:R-:W0:Y:S02]  /*43e0*/  F2I.FTZ.U32.TRUNC.NTZ R9, R13 ;  /* 0x0000000d00097305 */ /* 0x002e24000021f000 */
[----:B0-----:R-:W-:-:S05]  /*43f0*/  IADD3 R8, PT, PT, RZ, -R9, RZ ;  /* 0x80000009ff087210 */ /* 0x001fca0007ffe0ff */
[----:B------:R-:W-:Y:S01]  /*4400*/  IMAD R15, R8, R11, RZ ;  /* 0x0000000b080f7224 */ /* 0x000fe200078e02ff */
[----:B------:R-:W-:-:S05]  /*4410*/  MOV R8, RZ ;  /* 0x000000ff00087202 */ /* 0x000fca0000000f00 */
        /* <DEDUP_REMOVED lines=9> */
[----:B------:R-:W-:-:S05]  /*44b0*/  IMAD.MOV.U32 R15, RZ, RZ, R8 ;  /* 0x000000ffff0f7224 */ /* 0x000fca00078e0008 */
[----:B------:R-:W-:Y:S02]  /*44c0*/  @!P1 IADD3 R15, PT, PT, -R15, RZ, RZ ;  /* 0x000000ff0f0f9210 */ /* 0x000fe40007ffe1ff */
[----:B------:R-:W-:Y:S02]  /*44d0*/  @!P2 LOP3.LUT R15, RZ, R3, RZ, 0x33, !PT ;  /* 0x00000003ff0fa212 */ /* 0x000fe400078e33ff */
[----:B------:R-:W-:Y:S02]  /*44e0*/  ISETP.GE.AND P1, PT, R51, R0, PT ;  /* 0x000000003300720c */ /* 0x000fe40003f26270 */
[----:B------:R-:W-:-:S13]  /*44f0*/  ISETP.NE.AND P0, PT, R15, R48, PT ;  /* 0x000000300f00720c */ /* 0x000fda0003f05270 */
[----:B------:R-:W-:Y:S05]  /*4500*/  @P0 BRA P1, `(.L_x_33) ;  /* 0x0000000000200947 */ /* 0x000fea0000800000 */
[----:B------:R-:W-:Y:S01]  /*4510*/  IMAD R14, R23, 0x8, R4 ;  /* 0x00000008170e7824 */ /* 0x000fe200078e0204 */
[----:B------:R-:W0:Y:S04]  /*4520*/  LDC.64 R12, c[0x0][0x3d8] ;  /* 0x0000f600ff0c7b82 */ /* 0x000e280000000a00 */
[----:B------:R-:W2:Y:S01]  /*4530*/  LDL.64 R8, [R14] ;  /* 0x000000000e087983 */ /* 0x000ea20000100a00 */
[----:B------:R-:W-:Y:S02]  /*4540*/  IMAD R15, R0, R15, R51 ;  /* 0x0000000f000f7224 */ /* 0x000fe400078e0233 */
[----:B--2---:R-:W-:-:S06]  /*4550*/  IMAD.WIDE R8, R51, 0x10, R8 ;  /* 0x0000001033087825 */ /* 0x004fcc00078e0208 */
[----:B------:R-:W2:Y:S01]  /*4560*/  LD.E.128 R8, desc[UR6][R8.64] ;  /* 0x0000000608087980 */ /* 0x000ea2000c101d00 */
[----:B0-----:R-:W-:-:S05]  /*4570*/  IMAD.WIDE R12, R15, 0x10, R12 ;  /* 0x000000100f0c7825 */ /* 0x001fca00078e020c */
[----:B--2---:R0:W-:Y:S02]  /*4580*/  STG.E.128 desc[UR6][R12.64], R8 ;  /* 0x000000080c007986 */ /* 0x0041e4000c101d06 */
.L_x_33:
[----:B------:R-:W-:Y:S05]  /*4590*/  BSYNC.RECONVERGENT B1 ;  /* 0x0000000000017941 */ /* 0x000fea0003800200 */
.L_x_31:
[----:B------:R-:W-:-:S04]  /*45a0*/  IADD3 R51, PT, PT, R50, R51, RZ ;  /* 0x0000003332337210 */ /* 0x000fc80007ffe0ff */
[----:B------:R-:W-:-:S13]  /*45b0*/  ISETP.GE.AND P0, PT, R51, R7, PT ;  /* 0x000000073300720c */ /* 0x000fda0003f06270 */
[----:B------:R-:W-:Y:S05]  /*45c0*/  @!P0 BRA `(.L_x_35) ;  /* 0xffffffe4009c8947 */ /* 0x000fea000383ffff */
.L_x_28:
[----:B------:R-:W-:Y:S05]  /*45d0*/  BSYNC.RECONVERGENT B0 ;  /* 0x0000000000007941 */ /* 0x000fea0003800200 */
.L_x_27:
[----:B------:R-:W-:Y:S06]  /*45e0*/  BAR.SYNC.DEFER_BLOCKING 0x0 ;  /* 0x0000000000007b1d */ /* 0x000fec0000010000 */
[----:B------:R-:W0:Y:S01]  /*45f0*/  LDG.E R0, desc[UR6][R58.64+0x900] ;  /* 0x000900063a007981 */ /* 0x000e22000c1e1900 */
[C---:B------:R-:W-:Y:S01]  /*4600*/  ISETP.GE.U32.AND P0, PT, R6.reuse, R3, PT ;  /* 0x000000030600720c */ /* 0x040fe20003f06070 */
[----:B------:R-:W-:Y:S01]  /*4610*/  BSSY B0, `(.L_x_36) ;  /* 0x000000f000007945 */ /* 0x000fe20003800000 */
[----:B------:R-:W-:Y:S01]  /*4620*/  ISETP.NE.AND P1, PT, R6, RZ, PT ;  /* 0x000000ff0600720c */ /* 0x000fe20003f25270 */
[----:B01-34-:R-:W-:-:S10]  /*4630*/  VIADD R9, R0, 0x1 ;  /* 0x0000000100097836 */ /* 0x01bfd40000000000 */
[----:B------:R-:W-:Y:S05]  /*4640*/  @P0 BRA `(.L_x_37) ;  /* 0x00000000002c0947 */ /* 0x000fea0003800000 */
[----:B------:R-:W-:Y:S01]  /*4650*/  LEA R0, R6, R53, 0x3 ;  /* 0x0000003506007211 */ /* 0x000fe200078e18ff */
[----:B------:R-:W0:Y:S04]  /*4660*/  LDC R7, c[0x0][0x3e0] ;  /* 0x0000f800ff077b82 */ /* 0x000e280000000800 */
[----:B------:R-:W3:Y:S02]  /*4670*/  LDL.64 R2, [R0] ;  /* 0x0000000000027983 */ /* 0x000ee40000100a00 */
[----:B---3--:R-:W-:-:S04]  /*4680*/  IMAD.WIDE.U32 R2, R5, 0x20, R2 ;  /* 0x0000002005027825 */ /* 0x008fc800078e0002 */
[----:B0-----:R-:W-:-:S04]  /*4690*/  IMAD.WIDE R2, R7, 0x4, R2 ;  /* 0x0000000407027825 */ /* 0x001fc800078e0202 */
[----:B------:R-:W-:Y:S01]  /*46a0*/  IMAD.WIDE.U32 R6, R6, 0x4, R56 ;  /* 0x0000000406067825 */ /* 0x000fe200078e0038 */
[----:B------:R0:W-:Y:S06]  /*46b0*/  STG.E.STRONG.SYS desc[UR6][R2.64+0x480], R9 ;  /* 0x0004800902007986 */ /* 0x0001ec000c115906 */
.L_x_38:
[----:B------:R-:W3:Y:S01]  /*46c0*/  LDG.E.STRONG.SYS R0, desc[UR6][R6.64+0x480] ;  /* 0x0004800606007981 */ /* 0x000ee2000c1f5900 */
[----:B------:R-:W-:Y:S05]  /*46d0*/  YIELD ;  /* 0x0000000000007946 */ /* 0x000fea0003800000 */
[----:B---3--:R-:W-:-:S13]  /*46e0*/  ISETP.NE.AND P0, PT, R0, R9, PT ;  /* 0x000000090000720c */ /* 0x008fda0003f05270 */
[----:B------:R-:W-:Y:S05]  /*46f0*/  @P0 BRA `(.L_x_38) ;  /* 0xfffffffc00f00947 */ /* 0x000fea000383ffff */
.L_x_37:
[----:B------:R-:W-:Y:S05]  /*4700*/  BSYNC B0 ;  /* 0x0000000000007941 */ /* 0x000fea0003800000 */
.L_x_36:
[----:B------:R-:W-:Y:S05]  /*4710*/  @P1 EXIT ;  /* 0x000000000000194d */ /* 0x000fea0003800000 */
[----:B------:R-:W-:Y:S01]  /*4720*/  STG.E desc[UR6][R58.64+0x900], R9 ;  /* 0x000900093a007986 */ /* 0x000fe2000c101906 */
[----:B------:R-:W-:Y:S05]  /*4730*/  EXIT ;  /* 0x000000000000794d */ /* 0x000fea0003800000 */
.L_x_39:
        /* <DEDUP_REMOVED lines=12> */
.L_x_111:


//--------------------- .text.custom_allreduce_1stage_f32 --------------------------
	.section	.text.custom_allreduce_1stage_f32,"ax",@progbits
	.align	128
        .global         custom_allreduce_1stage_f32
        .type           custom_allreduce_1stage_f32,@function
        .size           custom_allreduce_1stage_f32,(.L_x_112 - custom_allreduce_1stage_f32)
        .other          custom_allreduce_1stage_f32,@"STO_CUDA_ENTRY STV_DEFAULT"
custom_allreduce_1stage_f32:
.text.custom_allreduce_1stage_f32:
[----:B------:R-:W0:Y:S08]  /*0000*/  LDC R1, c[0x0][0x37c] ;  /* 0x0000df00ff017b82 */ /* 0x000e300000000800 */
[----:B------:R-:W1:Y:S01]  /*0010*/  LDC.64 R34, c[0x0][0x380] ;  /* 0x0000e000ff227b82 */ /* 0x000e620000000a00 */
[----:B------:R-:W1:Y:S01]  /*0020*/  LDCU.64 UR4, c[0x0][0x358] ;  /* 0x00006b00ff0477ac */ /* 0x000e620008000a00 */
[----:B------:R-:W2:Y:S01]  /*0030*/  S2R R2, SR_CTAID.X ;  /* 0x0000000000027919 */ /* 0x000ea20000002500 */
[----:B0-----:R-:W-:-:S05]  /*0040*/  IADD3 R1, PT, PT, R1, -0x80, RZ ;  /* 0xffffff8001017810 */ /* 0x001fca0007ffe0ff */
[----:B------:R-:W2:Y:S01]  /*0050*/  LDC.64 R56, c[0x0][0x3d0] ;  /* 0x0000f400ff387b82 */ /* 0x000ea20000000a00 */
[----:B------:R-:W0:Y:S07]  /*0060*/  S2R R3, SR_TID.X ;  /* 0x0000000000037919 */ /* 0x000e2e0000002100 */
[----:B------:R-:W3:Y:S01]  /*0070*/  LDC.64 R24, c[0x0][0x3a0] ;  /* 0x0000e800ff187b82 */ /* 0x000ee20000000a00 */
[----:B-1----:R-:W4:Y:S07]  /*0080*/  LDG.E.128.CONSTANT R8, desc[UR4][R34.64+0x10] ;  /* 0x0000100422087981 */ /* 0x002f2e000c1e9d00 */
[----:B------:R-:W3:Y:S01]  /*0090*/  LDC.64 R26, c[0x0][0x3a8] ;  /* 0x0000ea00ff1a7b82 */ /* 0x000ee20000000a00 */
[----:B------:R-:W5:Y:S04]  /*00a0*/  LDG.E.128.CONSTANT R12, desc[UR4][R34.64+0x20] ;  /* 0x00002004220c7981 */ /* 0x000f68000c1e9d00 */
[----:B------:R-:W5:Y:S03]  /*00b0*/  LDG.E.128.CONSTANT R4, desc[UR4][R34.64] ;  /* 0x0000000422047981 */ /* 0x000f66000c1e9d00 */
[----:B------:R-:W1:Y:S01]  /*00c0*/  LDC.64 R28, c[0x0][0x3b0] ;  /* 0x0000ec00ff1c7b82 */ /* 0x000e620000000a00 */
[----:B------:R0:W5:Y:S01]  /*00d0*/  LDG.E.128.CONSTANT R16, desc[UR4][R34.64+0x30] ;  /* 0x0000300422107981 */ /* 0x000162000c1e9d00 */
[----:B--2---:R-:W-:-:S06]  /*00e0*/  IMAD.WIDE.U32 R54, R2, 0x4, R56 ;  /* 0x0000000402367825 */ /* 0x004fcc00078e0038 */
[----:B------:R-:W1:Y:S01]  /*00f0*/  LDC.64 R30, c[0x0][0x3b8] ;  /* 0x0000ee00ff1e7b82 */ /* 0x000e620000000a00 */
[----:B------:R-:W2:Y:S01]  /*0100*/  LDG.E R36, desc[UR4][R54.64+0x900] ;  /* 0x0009000436247981 */ /* 0x000ea2000c1e1900 */
[----:B------:R-:W-:Y:S01]  /*0110*/  MOV R50, R1 ;  /* 0x0000000100327202 */ /* 0x000fe20000000f00 */
[----:B------:R-:W-:Y:S01]  /*0120*/  IMAD.WIDE.U32 R56, R2, 0x20, R56 ;  /* 0x0000002002387825 */ /* 0x000fe200078e0038 */
[----:B------:R-:W-:-:S04]  /*0130*/  IADD3 R0, PT, PT, R1, 0x40, RZ ;  /* 0x0000004001007810 */ /* 0x000fc80007ffe0ff */
[----:B------:R-:W1:Y:S01]  /*0140*/  LDC.64 R32, c[0x0][0x3c0] ;  /* 0x0000f000ff207b82 */ /* 0x000e620000000a00 */
[----:B---3--:R-:W-:Y:S07]  /*0150*/  STL.128 [R1+0x10], R24 ;  /* 0x0000101801007387 */ /* 0x008fee0000100c00 */
[----:B0-----:R-:W0:Y:S08]  /*0160*/  LDC.64 R34, c[0x0][0x3c8] ;  /* 0x0000f200ff227b82 */ /* 0x001e300000000a00 */
[----:B------:R-:W3:Y:S01]  /*0170*/  LDC R44, c[0x0][0x3e4] ;  /* 0x0000f900ff2c7b82 */ /* 0x000ee20000000800 */
[----:B-1----:R-:W-:Y:S07]  /*0180*/  STL.128 [R1+0x20], R28 ;  /* 0x0000201c01007387 */ /* 0x002fee0000100c00 */
[----:B------:R-:W1:Y:S08]  /*0190*/  LDC.64 R20, c[0x0][0x390] ;  /* 0x0000e400ff147b82 */ /* 0x000e700000000a00 */
[----:B------:R-:W1:Y:S01]  /*01a0*/  LDC.64 R22, c[0x0][0x398] ;  /* 0x0000e600ff167b82 */ /* 0x000e620000000a00 */
[----:B0-----:R-:W-:Y:S01]  /*01b0*/  STL.128 [R1+0x30], R32 ;  /* 0x0000302001007387 */ /* 0x001fe20000100c00 */
[----:B---3--:R-:W-:-:S03]  /*01c0*/  ISETP.GE.U32.AND P0, PT, R3, R44, PT ;  /* 0x0000002c0300720c */ /* 0x008fc60003f06070 */
[----:B-1----:R2:W-:Y:S04]  /*01d0*/  STL.128 [R1], R20 ;  /* 0x0000001401007387 */ /* 0x0025e80000100c00 */
[----:B----4-:R0:W-:Y:S04]  /*01e0*/  STL.128 [R1+0x50], R8 ;  /* 0x0000500801007387 */ /* 0x0101e80000100c00 */
[----:B-----5:R0:W-:Y:S04]  /*01f0*/  STL.128 [R1+0x60], R12 ;  /* 0x0000600c01007387 */ /* 0x0201e80000100c00 */
[----:B------:R0:W-:Y:S04]  /*0200*/  STL.128 [R1+0x40], R4 ;  /* 0x0000400401007387 */ /* 0x0001e80000100c00 */
[----:B------:R0:W-:Y:S01]  /*0210*/  STL.128 [R1+0x70], R16 ;  /* 0x0000701001007387 */ /* 0x0001e20000100c00 */
[----:B--2---:R-:W-:Y:S01]  /*0220*/  IADD3 R21, PT, PT, R36, 0x1, RZ ;  /* 0x0000000124157810 */ /* 0x004fe20007ffe0ff */
[----:B0-----:R-:W-:Y:S06]  /*0230*/  @P0 BRA `(.L_x_40) ;  /* 0x00000000002c0947 */ /* 0x001fec0003800000 */
[----:B------:R-:W-:Y:S01]  /*0240*/  LEA R10, R3, R50, 0x3 ;  /* 0x00000032030a7211 */ /* 0x000fe200078e18ff */
[----:B------:R-:W0:Y:S04]  /*0250*/  LDC R9, c[0x0][0x3e0] ;  /* 0x0000f800ff097b82 */ /* 0x000e280000000800 */
[----:B------:R-:W2:Y:S02]  /*0260*/  LDL.64 R6, [R10] ;  /* 0x000000000a067983 */ /* 0x000ea40000100a00 */
[----:B--2---:R-:W-:-:S04]  /*0270*/  IMAD.WIDE.U32 R6, R2, 0x20, R6 ;  /* 0x0000002002067825 */ /* 0x004fc800078e0006 */
[----:B0-----:R-:W-:-:S04]  /*0280*/  IMAD.WIDE R6, R9, 0x4, R6 ;  /* 0x0000000409067825 */ /* 0x001fc800078e0206 */
[----:B------:R-:W-:Y:S01]  /*0290*/  IMAD.WIDE.U32 R8, R3, 0x4, R56 ;  /* 0x0000000403087825 */ /* 0x000fe200078e0038 */
[----:B------:R0:W-:Y:S06]  /*02a0*/  STG.E.STRONG.SYS desc[UR4][R6.64], R21 ;  /* 0x0000001506007986 */ /* 0x0001ec000c115904 */
.L_x_41:
[----:B0-----:R-:W2:Y:S01]  /*02b0*/  LDG.E.STRONG.SYS R6, desc[UR4][R8.64] ;  /* 0x0000000408067981 */ /* 0x001ea2000c1f5900 */
[----:B------:R-:W-:Y:S05]  /*02c0*/  YIELD ;  /* 0x0000000000007946 */ /* 0x000fea0003800000 */
[----:B--2---:R-:W-:-:S13]  /*02d0*/  ISETP.NE.AND P0, PT, R6, R21, PT ;  /* 0x000000150600720c */ /* 0x004fda0003f05270 */
[----:B------:R-:W-:Y:S05]  /*02e0*/  @P0 BRA `(.L_x_41) ;  /* 0xfffffffc00f00947 */ /* 0x000fea000383ffff */
.L_x_40:
[----:B------:R-:W-:Y:S05]  /*02f0*/  WARPSYNC.ALL ;  /* 0x0000000000007948 */ /* 0x000fea0003800000 */
[----:B------:R-:W0:Y:S01]  /*0300*/  LDCU UR6, c[0x0][0x370] ;  /* 0x00006e00ff0677ac */ /* 0x000e220008000800 */
[----:B------:R-:W1:Y:S08]  /*0310*/  LDC R48, c[0x0][0x360] ;  /* 0x0000d800ff307b82 */ /* 0x000e700000000800 */
[----:B------:R-:W-:Y:S01]  /*0320*/  BAR.SYNC.DEFER_BLOCKING 0x0 ;  /* 0x0000000000007b1d */ /* 0x000fe20000010000 */
[----:B------:R-:W-:-:S05]  /*0330*/  ISETP.NE.AND P0, PT, R3, RZ, PT ;  /* 0x000000ff0300720c */ /* 0x000fca0003f05270 */
[----:B------:R-:W2:Y:S01]  /*0340*/  LDCU UR7, c[0x0][0x3e8] ;  /* 0x00007d00ff0777ac */ /* 0x000ea20008000800 */
[----:B------:R-:W-:Y:S01]  /*0350*/  BSSY.RECONVERGENT B0, `(.L_x_42) ;  /* 0x00000ee000007945 */ /* 0x000fe20003800200 */
[----:B-1----:R-:W-:-:S06]  /*0360*/  IMAD R49, R2, R48, R3 ;  /* 0x0000003002317224 */ /* 0x002fcc00078e0203 */
[----:B------:R1:W-:Y:S01]  /*0370*/  @!P0 STG.E desc[UR4][R54.64+0x900], R21 ;  /* 0x0009001536008986 */ /* 0x0003e2000c101904 */
[----:B0-----:R-:W-:Y:S01]  /*0380*/  IMAD R48, R48, UR6, RZ ;  /* 0x0000000630307c24 */ /* 0x001fe2000f8e02ff */
[----:B--2---:R-:W-:-:S13]  /*0390*/  ISETP.GE.AND P0, PT, R49, UR7, PT ;  /* 0x0000000731007c0c */ /* 0x004fda000bf06270 */
[----:B-1----:R-:W-:Y:S05]  /*03a0*/  @P0 BRA `(.L_x_43) ;  /* 0x0000000c00a00947 */ /* 0x002fea0003800000 */
[----:B------:R-:W-:-:S13]  /*03b0*/  ISETP.GE.AND P0, PT, R44, 0x2, PT ;  /* 0x000000022c00780c */ /* 0x000fda0003f06270 */
[----:B------:R-:W-:Y:S05]  /*03c0*/  @!P0 BRA `(.L_x_44) ;  /* 0x0000000800608947 */ /* 0x000fea0003800000 */
[C---:B------:R-:W-:Y:S01]  /*03d0*/  IADD3 R6, PT, PT, R44.reuse, 0x7, RZ ;  /* 0x000000072c067810 */ /* 0x040fe20007ffe0ff */
[----:B------:R-:W-:Y:S01]  /*03e0*/  BSSY.RECONVERGENT B1, `(.L_x_45) ;  /* 0x0000095000017945 */ /* 0x000fe20003800200 */
[----:B------:R-:W-:Y:S02]  /*03f0*/  IADD3 R7, PT, PT, R44, 0x3, RZ ;  /* 0x000000032c077810 */ /* 0x000fe40007ffe0ff */
[----:B------:R-:W-:Y:S02]  /*0400*/  LOP3.LUT R8, R6, 0x7, RZ, 0xc0, !PT ;  /* 0x0000000706087812 */ /* 0x000fe400078ec0ff */
[----:B------:R-:W-:Y:S02]  /*0410*/  IADD3 R47, PT, PT, R44, -0x1, RZ ;  /* 0xffffffff2c2f7810 */ /* 0x000fe40007ffe0ff */
[----:B------:R-:W-:Y:S02]  /*0420*/  LOP3.LUT R9, R7, 0x3, RZ, 0xc0, !PT ;  /* 0x0000000307097812 */ /* 0x000fe400078ec0ff */
[----:B------:R-:W-:-:S02]  /*0430*/  IADD3 R8, PT, PT, R8, -0x1, RZ ;  /* 0xffffffff08087810 */ /* 0x000fc40007ffe0ff */
[----:B------:R-:W-:Y:S02]  /*0440*/  LOP3.LUT R46, R47, 0xfffffff8, RZ, 0xc0, !PT ;  /* 0xfffffff82f2e7812 */ /* 0x000fe400078ec0ff */
[----:B------:R-:W-:Y:S02]  /*0450*/  ISETP.NE.AND P0, PT, R9, 0x1, PT ;  /* 0x000000010900780c */ /* 0x000fe40003f05270 */
[----:B------:R-:W-:Y:S02]  /*0460*/  ISETP.GE.U32.AND P1, PT, R8, 0x3, PT ;  /* 0x000000030800780c */ /* 0x000fe40003f26070 */
[----:B------:R-:W-:Y:S02]  /*0470*/  IADD3 R44, PT, PT, R44, -0x2, RZ ;  /* 0xfffffffe2c2c7810 */ /* 0x000fe40007ffe0ff */
[----:B------:R-:W-:Y:S02]  /*0480*/  IADD3 R45, PT, PT, R1, 0x60, RZ ;  /* 0x00000060012d7810 */ /* 0x000fe40007ffe0ff */
[----:B------:R-:W-:-:S07]  /*0490*/  IADD3 R46, PT, PT, -R46, RZ, RZ ;  /* 0x000000ff2e2e7210 */ /* 0x000fce0007ffe1ff */
.L_x_50:
[----:B0-----:R-:W-:-:S05]  /*04a0*/  IMAD.WIDE R12, R49, 0x10, R4 ;  /* 0x00000010310c7825 */ /* 0x001fca00078e0204 */
[----:B------:R0:W5:Y:S04]  /*04b0*/  LD.E R8, desc[UR4][R12.64] ;  /* 0x000000040c087980 */ /* 0x000168000c101900 */
[----:B------:R0:W5:Y:S04]  /*04c0*/  LD.E R9, desc[UR4][R12.64+0x4] ;  /* 0x000004040c097980 */ /* 0x000168000c101900 */
[----:B------:R0:W5:Y:S04]  /*04d0*/  LD.E R10, desc[UR4][R12.64+0x8] ;  /* 0x000008040c0a7980 */ /* 0x000168000c101900 */
[----:B------:R0:W5:Y:S01]  /*04e0*/  LD.E R11, desc[UR4][R12.64+0xc] ;  /* 0x00000c040c0b7980 */ /* 0x000162000c101900 */
[----:B------:R-:W-:Y:S01]  /*04f0*/  ISETP.GE.U32.AND P2, PT, R44, 0x7, PT ;  /* 0x000000072c00780c */ /* 0x000fe20003f46070 */
[----:B------:R-:W-:-:S12]  /*0500*/  HFMA2 R53, -RZ, RZ, 0, 5.9604644775390625e-08 ;  /* 0x00000001ff357431 */ /* 0x000fd800000001ff */
[----:B0-----:R-:W-:Y:S05]  /*0510*/  @!P2 BRA `(.L_x_46) ;  /* 0x0000000000f8a947 */ /* 0x001fea0003800000 */
[----:B------:R-:W-:Y:S02]  /*0520*/  MOV R53, RZ ;  /* 0x000000ff00357202 */ /* 0x000fe40000000f00 */
[----:B------:R-:W-:Y:S02]  /*0530*/  MOV R51, R45 ;  /* 0x0000002d00337202 */ /* 0x000fe40000000f00 */
[----:B------:R-:W-:-:S07]  /*0540*/  MOV R52, R46 ;  /* 0x0000002e00347202 */ /* 0x000fce0000000f00 */
.L_x_47:
[----:B------:R-:W2:Y:S04]  /*0550*/  LDL.64 R12, [R51+-0x18] ;  /* 0xffffe800330c7983 */ /* 0x000ea80000100a00 */
[----:B------:R-:W3:Y:S04]  /*0560*/  LDL.128 R16, [R51+-0x10] ;  /* 0xfffff00033107983 */ /* 0x000ee80000100c00 */
[----:B------:R-:W4:Y:S04]  /*0570*/  LDL.128 R24, [R51] ;  /* 0x0000000033187983 */ /* 0x000f280000100c00 */
        /* <DEDUP_REMOVED lines=18> */
[----:B------:R-:W-:Y:S02]  /*06a0*/  IADD3 R52, PT, PT, R52, 0x8, RZ ;  /* 0x0000000834347810 */ /* 0x000fe40007ffe0ff */
[----:B------:R-:W-:Y:S02]  /*06b0*/  IADD3 R53, PT, PT, R53, 0x8, RZ ;  /* 0x0000000835357810 */ /* 0x000fe40007ffe0ff */
[----:B------:R-:W-:Y:S02]  /*06c0*/  ISETP.NE.AND P2, PT, R52, RZ, PT ;  /* 0x000000ff3400720c */ /* 0x000fe40003f45270 */
        /* <DEDUP_REMOVED lines=33> */
[----:B------:R-:W-:Y:S06]  /*08e0*/  @P2 BRA `(.L_x_47) ;  /* 0xfffffffc00182947 */ /* 0x000fec000383ffff */
[----:B------:R-:W-:-:S07]  /*08f0*/  IADD3 R53, PT, PT, R53, 0x1, RZ ;  /* 0x0000000135357810 */ /* 0x000fce0007ffe0ff */
.L_x_46:
[----:B------:R-:W-:-:S13]  /*0900*/  LOP3.LUT P2, RZ, R47, 0x7, RZ, 0xc0, !PT ;  /* 0x000000072fff7812 */ /* 0x000fda000784c0ff */
[----:B------:R-:W-:Y:S05]  /*0910*/  @!P2 BRA `(.L_x_48) ;  /* 0x0000000000e8a947 */ /* 0x000fea0003800000 */
[----:B------:R-:W-:Y:S01]  /*0920*/  LOP3.LUT P2, RZ, R6, 0x3, RZ, 0xc0, !PT ;  /* 0x0000000306ff7812 */ /* 0x000fe2000784c0ff */
[----:B------:R-:W-:-:S12]  /*0930*/  @!P1 BRA `(.L_x_49) ;  /* 0x0000000000789947 */ /* 0x000fd80003800000 */
[----:B------:R-:W-:-:S05]  /*0940*/  LEA R28, R53, R0, 0x3 ;  /* 0x00000000351c7211 */ /* 0x000fca00078e18ff */
        /* <DEDUP_REMOVED lines=29> */
.L_x_49:
[----:B------:R-:W-:Y:S05]  /*0b20*/  @!P2 BRA `(.L_x_48) ;  /* 0x000000000064a947 */ /* 0x000fea0003800000 */
[----:B------:R-:W-:Y:S02]  /*0b30*/  LOP3.LUT P2, RZ, R7, 0x1, RZ, 0xc0, !PT ;  /* 0x0000000107ff7812 */ /* 0x000fe4000784c0ff */
[C---:B------:R-:W-:Y:S02]  /*0b40*/  @P0 LEA R24, R53.reuse, R0, 0x3 ;  /* 0x0000000035180211 */ /* 0x040fe400078e18ff */
[----:B------:R-:W-:-:S03]  /*0b50*/  @P0 IADD3 R53, PT, PT, R53, 0x2, RZ ;  /* 0x0000000235350810 */ /* 0x000fc60007ffe0ff */
[----:B------:R-:W2:Y:S04]  /*0b60*/  @P0 LDL.64 R12, [R24] ;  /* 0x00000000180c0983 */ /* 0x000ea80000100a00 */
[----:B------:R-:W3:Y:S02]  /*0b70*/  @P0 LDL.64 R14, [R24+0x8] ;  /* 0x00000800180e0983 */ /* 0x000ee40000100a00 */
[----:B------:R-:W-:-:S05]  /*0b80*/  @P2 LEA R53, R53, R0, 0x3 ;  /* 0x0000000035352211 */ /* 0x000fca00078e18ff */
        /* <DEDUP_REMOVED lines=19> */
.L_x_48:
[----:B------:R-:W0:Y:S01]  /*0cc0*/  LDC.64 R12, c[0x0][0x3d8] ;  /* 0x0000f600ff0c7b82 */ /* 0x000e220000000a00 */
[----:B------:R-:W1:Y:S01]  /*0cd0*/  LDCU UR6, c[0x0][0x3e8] ;  /* 0x00007d00ff0677ac */ /* 0x000e620008000800 */
[----:B0-----:R-:W-:Y:S01]  /*0ce0*/  IMAD.WIDE R12, R49, 0x10, R12 ;  /* 0x00000010310c7825 */ /* 0x001fe200078e020c */
[----:B------:R-:W-:-:S04]  /*0cf0*/  IADD3 R49, PT, PT, R48, R49, RZ ;  /* 0x0000003130317210 */ /* 0x000fc80007ffe0ff */
[----:B-----5:R0:W-:Y:S01]  /*0d00*/  STG.E.128 desc[UR4][R12.64], R8 ;  /* 0x000000080c007986 */ /* 0x0201e2000c101d04 */
[----:B-1----:R-:W-:-:S13]  /*0d10*/  ISETP.GE.AND P2, PT, R49, UR6, PT ;  /* 0x0000000631007c0c */ /* 0x002fda000bf46270 */
[----:B------:R-:W-:Y:S05]  /*0d20*/  @!P2 BRA `(.L_x_50) ;  /* 0xfffffff400dca947 */ /* 0x000fea000383ffff */
[----:B------:R-:W-:Y:S05]  /*0d30*/  BSYNC.RECONVERGENT B1 ;  /* 0x0000000000017941 */ /* 0x000fea0003800200 */
.L_x_45:
[----:B------:R-:W-:Y:S05]  /*0d40*/  BRA `(.L_x_43) ;  /* 0x0000000400387947 */ /* 0x000fea0003800000 */
.L_x_44:
[----:B------:R-:W0:Y:S01]  /*0d50*/  I2F.U32.RP R10, R48 ;  /* 0x00000030000a7306 */ /* 0x000e220000209000 */
[----:B------:R-:W-:Y:S01]  /*0d60*/  IADD3 R0, PT, PT, R48, R49, RZ ;  /* 0x0000003130007210 */ /* 0x000fe20007ffe0ff */
[----:B------:R-:W-:Y:S01]  /*0d70*/  BSSY.RECONVERGENT B1, `(.L_x_51) ;  /* 0x000002b000017945 */ /* 0x000fe20003800200 */
[----:B------:R-:W-:Y:S02]  /*0d80*/  IADD3 R11, PT, PT, RZ, -R48, RZ ;  /* 0x80000030ff0b7210 */ /* 0x000fe40007ffe0ff */
[C---:B------:R-:W-:Y:S02]  /*0d90*/  ISETP.GE.AND P0, PT, R0.reuse, UR7, PT ;  /* 0x0000000700007c0c */ /* 0x040fe4000bf06270 */
[----:B------:R-:W-:Y:S02]  /*0da0*/  VIMNMX R9, PT, PT, R0, UR7, !PT ;  /* 0x0000000700097c48 */ /* 0x000fe4000ffe0100 */
[----:B------:R-:W-:Y:S02]  /*0db0*/  SEL R8, RZ, 0x1, P0 ;  /* 0x00000001ff087807 */ /* 0x000fe40000000000 */
[----:B------:R-:W-:-:S02]  /*0dc0*/  ISETP.NE.U32.AND P2, PT, R48, RZ, PT ;  /* 0x000000ff3000720c */ /* 0x000fc40003f45070 */
[----:B------:R-:W-:Y:S01]  /*0dd0*/  IADD3 R9, PT, PT, R9, -R0, -R8 ;  /* 0x8000000009097210 */ /* 0x000fe20007ffe808 */
[----:B0-----:R-:W0:Y:S02]  /*0de0*/  MUFU.RCP R10, R10 ;  /* 0x0000000a000a7308 */ /* 0x001e240000001000 */
[----:B0-----:R-:W-:-:S06]  /*0df0*/  IADD3 R6, PT, PT, R10, 0xffffffe, RZ ;  /* 0x0ffffffe0a067810 */ /* 0x001fcc0007ffe0ff */
[----:B------:R0:W1:Y:S02]  /*0e00*/  F2I.FTZ.U32.TRUNC.NTZ R7, R6 ;  /* 0x0000000600077305 */ /* 0x000064000021f000 */
[----:B0-----:R-:W-:Y:S01]  /*0e10*/  MOV R6, RZ ;  /* 0x000000ff00067202 */ /* 0x001fe20000000f00 */
[----:B-1----:R-:W-:-:S04]  /*0e20*/  IMAD R11, R11, R7, RZ ;  /* 0x000000070b0b7224 */ /* 0x002fc800078e02ff */
[----:B------:R-:W-:Y:S02]  /*0e30*/  IMAD.HI.U32 R10, R7, R11, R6 ;  /* 0x0000000b070a7227 */ /* 0x000fe400078e0006 */
[----:B------:R-:W0:Y:S04]  /*0e40*/  LDC.64 R6, c[0x0][0x3d8] ;  /* 0x0000f600ff067b82 */ /* 0x000e280000000a00 */
[----:B------:R-:W-:-:S05]  /*0e50*/  IMAD.HI.U32 R11, R10, R9, RZ ;  /* 0x000000090a0b7227 */ /* 0x000fca00078e00ff */
[----:B------:R-:W-:-:S05]  /*0e60*/  IADD3 R0, PT, PT, -R11, RZ, RZ ;  /* 0x000000ff0b007210 */ /* 0x000fca0007ffe1ff */
[----:B------:R-:W-:-:S05]  /*0e70*/  IMAD R9, R48, R0, R9 ;  /* 0x0000000030097224 */ /* 0x000fca00078e0209 */
[----:B------:R-:W-:-:S13]  /*0e80*/  ISETP.GE.U32.AND P0, PT, R9, R48, PT ;  /* 0x000000300900720c */ /* 0x000fda0003f06070 */
[----:B------:R-:W-:Y:S02]  /*0e90*/  @P0 IADD3 R9, PT, PT, -R48, R9, RZ ;  /* 0x0000000930090210 */ /* 0x000fe40007ffe1ff */
[----:B------:R-:W-:Y:S02]  /*0ea0*/  @P0 IADD3 R11, PT, PT, R11, 0x1, RZ ;  /* 0x000000010b0b0810 */ /* 0x000fe40007ffe0ff */
[----:B------:R-:W-:-:S13]  /*0eb0*/  ISETP.GE.U32.AND P1, PT, R9, R48, PT ;  /* 0x000000300900720c */ /* 0x000fda0003f26070 */
[----:B------:R-:W-:Y:S02]  /*0ec0*/  @P1 IADD3 R11, PT, PT, R11, 0x1, RZ ;  /* 0x000000010b0b1810 */ /* 0x000fe40007ffe0ff */
[----:B------:R-:W-:-:S04]  /*0ed0*/  @!P2 LOP3.LUT R11, RZ, R48, RZ, 0x33, !PT ;  /* 0x00000030ff0ba212 */ /* 0x000fc800078e33ff */
[----:B------:R-:W-:-:S04]  /*0ee0*/  IADD3 R0, PT, PT, R8, R11, RZ ;  /* 0x0000000b08007210 */ /* 0x000fc80007ffe0ff */
[C---:B------:R-:W-:Y:S02]  /*0ef0*/  LOP3.LUT R8, R0.reuse, 0x3, RZ, 0xc0, !PT ;  /* 0x0000000300087812 */ /* 0x040fe400078ec0ff */
[----:B------:R-:W-:Y:S02]  /*0f00*/  ISETP.GE.U32.AND P1, PT, R0, 0x3, PT ;  /* 0x000000030000780c */ /* 0x000fe40003f26070 */
[----:B------:R-:W-:-:S13]  /*0f10*/  ISETP.NE.AND P0, PT, R8, 0x3, PT ;  /* 0x000000030800780c */ /* 0x000fda0003f05270 */
[----:B0-----:R-:W-:Y:S05]  /*0f20*/  @!P0 BRA `(.L_x_52) ;  /* 0x00000000003c8947 */ /* 0x001fea0003800000 */
[----:B------:R-:W0:Y:S01]  /*0f30*/  LDC.64 R16, c[0x0][0x3d8] ;  /* 0x0000f600ff107b82 */ /* 0x000e220000000a00 */
[----:B------:R-:W-:Y:S01]  /*0f40*/  IADD3 R0, PT, PT, R0, 0x1, RZ ;  /* 0x0000000100007810 */ /* 0x000fe20007ffe0ff */
[----:B------:R-:W-:-:S03]  /*0f50*/  HFMA2 R18, -RZ, RZ, 0, 0 ;  /* 0x00000000ff127431 */ /* 0x000fc600000001ff */
[----:B------:R-:W-:-:S07]  /*0f60*/  LOP3.LUT R19, R0, 0x3, RZ, 0xc0, !PT ;  /* 0x0000000300137812 */ /* 0x000fce00078ec0ff */
.L_x_53:
[----:B------:R-:W-:-:S05]  /*0f70*/  IMAD.WIDE R12, R49, 0x10, R4 ;  /* 0x00000010310c7825 */ /* 0x000fca00078e0204 */
[----:B-1----:R-:W2:Y:S04]  /*0f80*/  LD.E R8, desc[UR4][R12.64] ;  /* 0x000000040c087980 */ /* 0x002ea8000c101900 */
[----:B------:R-:W2:Y:S04]  /*0f90*/  LD.E R9, desc[UR4][R12.64+0x4] ;  /* 0x000004040c097980 */ /* 0x000ea8000c101900 */
[----:B------:R-:W2:Y:S04]  /*0fa0*/  LD.E R10, desc[UR4][R12.64+0x8] ;  /* 0x000008040c0a7980 */ /* 0x000ea8000c101900 */
[----:B------:R-:W2:Y:S01]  /*0fb0*/  LD.E R11, desc[UR4][R12.64+0xc] ;  /* 0x00000c040c0b7980 */ /* 0x000ea2000c101900 */
[----:B0-----:R-:W-:Y:S01]  /*0fc0*/  IMAD.WIDE R14, R49, 0x10, R16 ;  /* 0x00000010310e7825 */ /* 0x001fe200078e0210 */
[----:B------:R-:W-:-:S02]  /*0fd0*/  IADD3 R18, PT, PT, R18, 0x1, RZ ;  /* 0x0000000112127810 */ /* 0x000fc40007ffe0ff */
[----:B------:R-:W-:Y:S02]  /*0fe0*/  IADD3 R49, PT, PT, R48, R49, RZ ;  /* 0x0000003130317210 */ /* 0x000fe40007ffe0ff */
[----:B------:R-:W-:Y:S01]  /*0ff0*/  ISETP.NE.AND P0, PT, R18, R19, PT ;  /* 0x000000131200720c */ /* 0x000fe20003f05270 */
[----:B--2---:R1:W-:-:S12]  /*1000*/  STG.E.128 desc[UR4][R14.64], R8 ;  /* 0x000000080e007986 */ /* 0x0043d8000c101d04 */
[----:B------:R-:W-:Y:S05]  /*1010*/  @P0 BRA `(.L_x_53) ;  /* 0xfffffffc00d40947 */ /* 0x000fea000383ffff */
.L_x_52:
[----:B------:R-:W-:Y:S05]  /*1020*/  BSYNC.RECONVERGENT B1 ;  /* 0x0000000000017941 */ /* 0x000fea0003800200 */
.L_x_51:
[----:B------:R-:W-:Y:S05]  /*1030*/  @!P1 BRA `(.L_x_43) ;  /* 0x00000000007c9947 */ /* 0x000fea0003800000 */
.L_x_54:
[----:B-12---:R-:W-:-:S05]  /*1040*/  IMAD.WIDE R14, R49, 0x10, R4 ;  /* 0x00000010310e7825 */ /* 0x006fca00078e0204 */
[----:B------:R-:W2:Y:S04]  /*1050*/  LD.E R20, desc[UR4][R14.64] ;  /* 0x000000040e147980 */ /* 0x000ea8000c101900 */
[----:B------:R-:W2:Y:S04]  /*1060*/  LD.E R21, desc[UR4][R14.64+0x4] ;  /* 0x000004040e157980 */ /* 0x000ea8000c101900 */
[----:B------:R-:W2:Y:S04]  /*1070*/  LD.E R22, desc[UR4][R14.64+0x8] ;  /* 0x000008040e167980 */ /* 0x000ea8000c101900 */
[----:B------:R-:W2:Y:S01]  /*1080*/  LD.E R23, desc[UR4][R14.64+0xc] ;  /* 0x00000c040e177980 */ /* 0x000ea2000c101900 */
[----:B------:R-:W-:-:S04]  /*1090*/  IMAD.WIDE R16, R49, 0x10, R6 ;  /* 0x0000001031107825 */ /* 0x000fc800078e0206 */
[C---:B------:R-:W-:Y:S01]  /*10a0*/  IMAD.WIDE R8, R48.reuse, 0x10, R14 ;  /* 0x0000001030087825 */ /* 0x040fe200078e020e */
[----:B--2---:R0:W-:Y:S04]  /*10b0*/  STG.E.128 desc[UR4][R16.64], R20 ;  /* 0x0000001410007986 */ /* 0x0041e8000c101d04 */
[----:B------:R-:W2:Y:S04]  /*10c0*/  LD.E R24, desc[UR4][R8.64] ;  /* 0x0000000408187980 */ /* 0x000ea8000c101900 */
[----:B------:R-:W2:Y:S04]  /*10d0*/  LD.E R25, desc[UR4][R8.64+0x4] ;  /* 0x0000040408197980 */ /* 0x000ea8000c101900 */
[----:B------:R-:W2:Y:S04]  /*10e0*/  LD.E R26, desc[UR4][R8.64+0x8] ;  /* 0x00000804081a7980 */ /* 0x000ea8000c101900 */
[----:B------:R-:W2:Y:S01]  /*10f0*/  LD.E R27, desc[UR4][R8.64+0xc] ;  /* 0x00000c04081b7980 */ /* 0x000ea2000c101900 */
[----:B------:R-:W-:-:S04]  /*1100*/  IMAD.WIDE R10, R48, 0x10, R16 ;  /* 0x00000010300a7825 */ /* 0x000fc800078e0210 */
[C---:B------:R-:W-:Y:S01]  /*1110*/  IMAD.WIDE R12, R48.reuse, 0x10, R8 ;  /* 0x00000010300c7825 */ /* 0x040fe200078e0208 */
[----:B--2---:R2:W-:Y:S04]  /*1120*/  STG.E.128 desc[UR4][R10.64], R24 ;  /* 0x000000180a007986 */ /* 0x0045e8000c101d04 */
[----:B------:R-:W3:Y:S04]  /*1130*/  LD.E R28, desc[UR4][R12.64] ;  /* 0x000000040c1c7980 */ /* 0x000ee8000c101900 */
[----:B------:R-:W3:Y:S04]  /*1140*/  LD.E R29, desc[UR4][R12.64+0x4] ;  /* 0x000004040c1d7980 */ /* 0x000ee8000c101900 */
[----:B------:R-:W3:Y:S04]  /*1150*/  LD.E R30, desc[UR4][R12.64+0x8] ;  /* 0x000008040c1e7980 */ /* 0x000ee8000c101900 */
[----:B------:R-:W3:Y:S01]  /*1160*/  LD.E R31, desc[UR4][R12.64+0xc] ;  /* 0x00000c040c1f7980 */ /* 0x000ee2000c101900 */
[----:B------:R-:W-:-:S04]  /*1170*/  IMAD.WIDE R14, R48, 0x10, R10 ;  /* 0x00000010300e7825 */ /* 0x000fc800078e020a */
[C---:B0-----:R-:W-:Y:S01]  /*1180*/  IMAD.WIDE R16, R48.reuse, 0x10, R12 ;  /* 0x0000001030107825 */ /* 0x041fe200078e020c */
[----:B---3--:R2:W-:Y:S04]  /*1190*/  STG.E.128 desc[UR4][R14.64], R28 ;  /* 0x0000001c0e007986 */ /* 0x0085e8000c101d04 */
[----:B------:R-:W3:Y:S04]  /*11a0*/  LD.E R20, desc[UR4][R16.64] ;  /* 0x0000000410147980 */ /* 0x000ee8000c101900 */
[----:B------:R-:W3:Y:S04]  /*11b0*/  LD.E R21, desc[UR4][R16.64+0x4] ;  /* 0x0000040410157980 */ /* 0x000ee8000c101900 */
[----:B------:R-:W3:Y:S04]  /*11c0*/  LD.E R22, desc[UR4][R16.64+0x8] ;  /* 0x0000080410167980 */ /* 0x000ee8000c101900 */
[----:B------:R-:W3:Y:S01]  /*11d0*/  LD.E R23, desc[UR4][R16.64+0xc] ;  /* 0x00000c0410177980 */ /* 0x000ee2000c101900 */
[C---:B------:R-:W-:Y:S01]  /*11e0*/  IMAD.WIDE R8, R48.reuse, 0x10, R14 ;  /* 0x0000001030087825 */ /* 0x040fe200078e020e */
[----:B------:R-:W-:-:S04]  /*11f0*/  LEA R49, R48, R49, 0x2 ;  /* 0x0000003130317211 */ /* 0x000fc800078e10ff */
[----:B------:R-:W-:Y:S01]  /*1200*/  ISETP.GE.AND P0, PT, R49, UR7, PT ;  /* 0x0000000731007c0c */ /* 0x000fe2000bf06270 */
[----:B---3--:R2:W-:-:S12]  /*1210*/  STG.E.128 desc[UR4][R8.64], R20 ;  /* 0x0000001408007986 */ /* 0x0085d8000c101d04 */
[----:B------:R-:W-:Y:S05]  /*1220*/  @!P0 BRA `(.L_x_54) ;  /* 0xfffffffc00848947 */ /* 0x000fea000383ffff */
.L_x_43:
[----:B------:R-:W-:Y:S05]  /*1230*/  BSYNC.RECONVERGENT B0 ;  /* 0x0000000000007941 */ /* 0x000fea0003800200 */
.L_x_42:
[----:B------:R-:W-:Y:S06]  /*1240*/  BAR.SYNC.DEFER_BLOCKING 0x0 ;  /* 0x0000000000007b1d */ /* 0x000fec0000010000 */
[----:B------:R-:W3:Y:S01]  /*1250*/  LDCU UR6, c[0x0][0x3e4] ;  /* 0x00007c80ff0677ac */ /* 0x000ee20008000800 */
[----:B------:R-:W4:Y:S01]  /*1260*/  LDG.E R0, desc[UR4][R54.64+0x900] ;  /* 0x0009000436007981 */ /* 0x000f22000c1e1900 */
[C---:B---3--:R-:W-:Y:S01]  /*1270*/  ISETP.GE.U32.AND P0, PT, R3.reuse, UR6, PT ;  /* 0x0000000603007c0c */ /* 0x048fe2000bf06070 */
[----:B------:R-:W-:Y:S01]  /*1280*/  BSSY B0, `(.L_x_55) ;  /* 0x000000f000007945 */ /* 0x000fe20003800000 */
[----:B------:R-:W-:-:S02]  /*1290*/  ISETP.NE.AND P1, PT, R3, RZ, PT ;  /* 0x000000ff0300720c */ /* 0x000fc40003f25270 */
[----:B----4-:R-:W-:-:S09]  /*12a0*/  IADD3 R7, PT, PT, R0, 0x1, RZ ;  /* 0x0000000100077810 */ /* 0x010fd20007ffe0ff */
[----:B------:R-:W-:Y:S05]  /*12b0*/  @P0 BRA `(.L_x_56) ;  /* 0x00000000002c0947 */ /* 0x000fea0003800000 */
[C---:B------:R-:W-:Y:S01]  /*12c0*/  LEA R0, R3.reuse, R50, 0x3 ;  /* 0x0000003203007211 */ /* 0x040fe200078e18ff */
[----:B012---:R-:W0:Y:S04]  /*12d0*/  LDC R9, c[0x0][0x3e0] ;  /* 0x0000f800ff097b82 */ /* 0x007e280000000800 */
[----:B------:R-:W2:Y:S01]  /*12e0*/  LDL.64 R4, [R0] ;  /* 0x0000000000047983 */ /* 0x000ea20000100a00 */
[----:B------:R-:W-:-:S04]  /*12f0*/  IMAD.WIDE.U32 R56, R3, 0x4, R56 ;  /* 0x0000000403387825 */ /* 0x000fc800078e0038 */
[----:B--2---:R-:W-:-:S04]  /*1300*/  IMAD.WIDE.U32 R4, R2, 0x20, R4 ;  /* 0x0000002002047825 */ /* 0x004fc800078e0004 */
[----:B0-----:R-:W-:-:S05]  /*1310*/  IMAD.WIDE R4, R9, 0x4, R4 ;  /* 0x0000000409047825 */ /* 0x001fca00078e0204 */
[----:B------:R0:W-:Y:S02]  /*1320*/  STG.E.STRONG.SYS desc[UR4][R4.64+0x480], R7 ;  /* 0x0004800704007986 */ /* 0x0001e4000c115904 */
.L_x_57:
[----:B------:R-:W2:Y:S01]  /*1330*/  LDG.E.STRONG.SYS R0, desc[UR4][R56.64+0x480] ;  /* 0x0004800438007981 */ /* 0x000ea2000c1f5900 */
[----:B------:R-:W-:Y:S05]  /*1340*/  YIELD ;  /* 0x0000000000007946 */ /* 0x000fea0003800000 */
[----:B--2---:R-:W-:-:S13]  /*1350*/  ISETP.NE.AND P0, PT, R0, R7, PT ;  /* 0x000000070000720c */ /* 0x004fda0003f05270 */
[----:B------:R-:W-:Y:S05]  /*1360*/  @P0 BRA `(.L_x_57) ;  /* 0xfffffffc00f00947 */ /* 0x000fea000383ffff */
.L_x_56:
[----:B------:R-:W-:Y:S05]  /*1370*/  BSYNC B0 ;  /* 0x0000000000007941 */ /* 0x000fea0003800000 */
.L_x_55:
[----:B------:R-:W-:Y:S05]  /*1380*/  @P1 EXIT ;  /* 0x000000000000194d */ /* 0x000fea0003800000 */
[----:B------:R-:W-:Y:S01]  /*1390*/  STG.E desc[UR4][R54.64+0x900], R7 ;  /* 0x0009000736007986 */ /* 0x000fe2000c101904 */
[----:B------:R-:W-:Y:S05]  /*13a0*/  EXIT ;  /* 0x000000000000794d */ /* 0x000fea0003800000 */
.L_x_58:
        /* <DEDUP_REMOVED lines=13> */
.L_x_112:


//--------------------- .text.custom_allreduce_2stage_bf16 --------------------------
	.section	.text.custom_allreduce_2stage_bf16,"ax",@progbits
	.align	128
        .global         custom_allreduce_2stage_bf16
        .type           custom_allreduce_2stage_bf16,@function
        .size           custom_allreduce_2stage_bf16,(.L_x_113 - custom_allreduce_2stage_bf16)
        .other          custom_allreduce_2stage_bf16,@"STO_CUDA_ENTRY STV_DEFAULT"
custom_allreduce_2stage_bf16:
.text.custom_allreduce_2stage_bf16:
[----:B------:R-:W0:Y:S01]  /*0000*/  LDC R1, c[0x0][0x37c] ;  /* 0x0000df00ff017b82 */ /* 0x000e220000000800 */
[----:B------:R-:W1:Y:S07]  /*0010*/  LDCU UR4, c[0x0][0x3e4] ;  /* 0x00007c80ff0477ac */ /* 0x000e6e0008000800 */
[----:B------:R-:W2:Y:S01]  /*0020*/  LDC R19, c[0x0][0x3e8] ;  /* 0x0000fa00ff137b82 */ /* 0x000ea20000000800 */
[----:B------:R-:W-:Y:S01]  /*0030*/  IMAD.MOV.U32 R16, RZ, RZ, RZ ;  /* 0x000000ffff107224 */ /* 0x000fe200078e00ff */
[----:B------:R-:W3:Y:S01]  /*0040*/  S2R R7, SR_CTAID.X ;  /* 0x0000000000077919 */ /* 0x000ee20000002500 */
[----:B------:R-:W4:Y:S01]  /*0050*/  LDCU UR6, c[0x0][0x3e0] ;  /* 0x00007c00ff0677ac */ /* 0x000f220008000800 */
[----:B0-----:R-:W-:Y:S01]  /*0060*/  VIADD R1, R1, 0xffffff40 ;  /* 0xffffff4001017836 */ /* 0x001fe20000000000 */
[----:B------:R-:W3:Y:S01]  /*0070*/  S2R R9, SR_TID.X ;  /* 0x0000000000097919 */ /* 0x000ee20000002100 */
[----:B------:R-:W0:Y:S02]  /*0080*/  LDCU UR5, c[0x0][0x360] ;  /* 0x00006c00ff0577ac */ /* 0x000e240008000800 */
[----:B------:R-:W5:Y:S01]  /*0090*/  LDC.64 R20, c[0x0][0x390] ;  /* 0x0000e400ff147b82 */ /* 0x000f620000000a00 */
[----:B------:R-:W-:Y:S01]  /*00a0*/  MOV R48, R1 ;  /* 0x0000000100307202 */ /* 0x000fe20000000f00 */
[----:B------:R-:W-:-:S06]  /*00b0*/  VIADD R8, R1, 0x80 ;  /* 0x0000008001087836 */ /* 0x000fcc0000000000 */
[----:B------:R-:W5:Y:S01]  /*00c0*/  LDC.64 R22, c[0x0][0x398] ;  /* 0x0000e600ff167b82 */ /* 0x000f620000000a00 */
[----:B-1----:R-:W-:Y:S01]  /*00d0*/  IMAD.U32 R6, RZ, RZ, UR4 ;  /* 0x00000004ff067e24 */ /* 0x002fe2000f8e00ff */
[----:B------:R-:W0:Y:S03]  /*00e0*/  LDCU UR4, c[0x0][0x370] ;  /* 0x00006e00ff0477ac */ /* 0x000e260008000800 */
[----:B------:R-:W-:Y:S01]  /*00f0*/  VIADD R46, R6, 0xffffffff ;  /* 0xffffffff062e7836 */ /* 0x000fe20000000000 */
[-C--:B------:R-:W-:Y:S02]  /*0100*/  IABS R18, R6.reuse ;  /* 0x0000000600127213 */ /* 0x080fe40000000000 */
[----:B--2---:R-:W-:Y:S01]  /*0110*/  IABS R5, R19 ;  /* 0x0000001300057213 */ /* 0x004fe20000000000 */
[----:B------:R-:W1:Y:S01]  /*0120*/  LDC.64 R24, c[0x0][0x3a0] ;  /* 0x0000e800ff187b82 */ /* 0x000e620000000a00 */
[----:B------:R-:W2:Y:S01]  /*0130*/  I2F.RP R0, R18 ;  /* 0x0000001200007306 */ /* 0x000ea20000209400 */
[----:B------:R-:W-:Y:S01]  /*0140*/  IMAD.MOV.U32 R11, RZ, RZ, R18 ;  /* 0x000000ffff0b7224 */ /* 0x000fe200078e0012 */
[----:B------:R-:W-:-:S05]  /*0150*/  LOP3.LUT R4, RZ, R6, RZ, 0x33, !PT ;  /* 0x00000006ff047212 */ /* 0x000fca00078e33ff */
[----:B------:R-:W1:Y:S01]  /*0160*/  LDC.64 R26, c[0x0][0x3a8] ;  /* 0x0000ea00ff1a7b82 */ /* 0x000e620000000a00 */
[----:B0-----:R-:W-:Y:S02]  /*0170*/  UIMAD UR4, UR5, UR4, URZ ;  /* 0x00000004050472a4 */ /* 0x001fe4000f8e02ff */
[----:B---3--:R-:W-:Y:S01]  /*0180*/  IMAD R47, R7, UR5, R9 ;  /* 0x00000005072f7c24 */ /* 0x008fe2000f8e0209 */
[----:B-----5:R0:W-:Y:S01]  /*0190*/  STL.128 [R1], R20 ;  /* 0x0000001401007387 */ /* 0x0201e20000100c00 */
[----:B--2---:R-:W2:Y:S03]  /*01a0*/  MUFU.RCP R0, R0 ;  /* 0x0000000000007308 */ /* 0x004ea60000001000 */
[----:B------:R-:W3:Y:S08]  /*01b0*/  LDC.64 R28, c[0x0][0x3b0] ;  /* 0x0000ec00ff1c7b82 */ /* 0x000ef00000000a00 */
[----:B------:R-:W3:Y:S01]  /*01c0*/  LDC.64 R30, c[0x0][0x3b8] ;  /* 0x0000ee00ff1e7b82 */ /* 0x000ee20000000a00 */
[----:B-1----:R0:W-:Y:S01]  /*01d0*/  STL.128 [R1+0x10], R24 ;  /* 0x0000101801007387 */ /* 0x0021e20000100c00 */
[----:B--2---:R-:W-:-:S06]  /*01e0*/  IADD3 R17, PT, PT, R0, 0xffffffe, RZ ;  /* 0x0ffffffe00117810 */ /* 0x004fcc0007ffe0ff */
[----:B------:R-:W1:Y:S01]  /*01f0*/  LDC.64 R12, c[0x0][0x3c0] ;  /* 0x0000f000ff0c7b82 */ /* 0x000e620000000a00 */
[----:B------:R-:W2:Y:S07]  /*0200*/  F2I.FTZ.U32.TRUNC.NTZ R17, R17 ;  /* 0x0000001100117305 */ /* 0x000eae000021f000 */
[----:B------:R-:W1:Y:S01]  /*0210*/  LDC.64 R14, c[0x0][0x3c8] ;  /* 0x0000f200ff0e7b82 */ /* 0x000e620000000a00 */
[----:B---3--:R0:W-:Y:S01]  /*0220*/  STL.128 [R1+0x20], R28 ;  /* 0x0000201c01007387 */ /* 0x0081e20000100c00 */
[----:B--2---:R-:W-:-:S04]  /*0230*/  IMAD R2, R17, R18, RZ ;  /* 0x0000001211027224 */ /* 0x004fc800078e02ff */
[----:B------:R-:W-:-:S04]  /*0240*/  IMAD.MOV R3, RZ, RZ, -R2 ;  /* 0x000000ffff037224 */ /* 0x000fc800078e0a02 */
[----:B------:R-:W-:Y:S01]  /*0250*/  IMAD.HI.U32 R16, R17, R3, R16 ;  /* 0x0000000311107227 */ /* 0x000fe200078e0010 */
[----:B----4-:R-:W-:Y:S01]  /*0260*/  MOV R17, UR6 ;  /* 0x0000000600117c02 */ /* 0x010fe20008000f00 */
[----:B------:R-:W2:Y:S01]  /*0270*/  LDCU.64 UR6, c[0x0][0x358] ;  /* 0x00006b00ff0677ac */ /* 0x000ea20008000a00 */
[----:B-1----:R0:W-:Y:S03]  /*0280*/  STL.128 [R1+0x30], R12 ;  /* 0x0000300c01007387 */ /* 0x0021e60000100c00 */
[----:B------:R-:W-:-:S05]  /*0290*/  IMAD.HI.U32 R3, R16, R5, RZ ;  /* 0x0000000510037227 */ /* 0x000fca00078e00ff */
[----:B------:R-:W-:-:S05]  /*02a0*/  IADD3 R0, PT, PT, -R3, RZ, RZ ;  /* 0x000000ff03007210 */ /* 0x000fca0007ffe1ff */
[----:B------:R-:W-:-:S05]  /*02b0*/  IMAD R0, R18, R0, R5 ;  /* 0x0000000012007224 */ /* 0x000fca00078e0205 */
[----:B------:R-:W-:-:S13]  /*02c0*/  ISETP.GT.U32.AND P1, PT, R11, R0, PT ;  /* 0x000000000b00720c */ /* 0x000fda0003f24070 */
[----:B------:R-:W-:Y:S01]  /*02d0*/  @!P1 IMAD.IADD R0, R0, 0x1, -R18 ;  /* 0x0000000100009824 */ /* 0x000fe200078e0a12 */
[----:B------:R-:W-:Y:S02]  /*02e0*/  @!P1 IADD3 R3, PT, PT, R3, 0x1, RZ ;  /* 0x0000000103039810 */ /* 0x000fe40007ffe0ff */
[----:B------:R-:W-:Y:S02]  /*02f0*/  ISETP.NE.AND P1, PT, R46, R17, PT ;  /* 0x000000112e00720c */ /* 0x000fe40003f25270 */
[----:B------:R-:W-:Y:S02]  /*0300*/  ISETP.GE.U32.AND P0, PT, R0, R11, PT ;  /* 0x0000000b0000720c */ /* 0x000fe40003f06070 */
[----:B------:R-:W-:-:S04]  /*0310*/  LOP3.LUT R0, R19, R6, RZ, 0x3c, !PT ;  /* 0x0000000613007212 */ /* 0x000fc800078e3cff */
[----:B------:R-:W-:-:S07]  /*0320*/  ISETP.GE.AND P2, PT, R0, RZ, PT ;  /* 0x000000ff0000720c */ /* 0x000fce0003f46270 */
[----:B------:R-:W-:Y:S01]  /*0330*/  @P0 VIADD R3, R3, 0x1 ;  /* 0x0000000103030836 */ /* 0x000fe20000000000 */
[----:B------:R-:W-:-:S05]  /*0340*/  ISETP.NE.AND P0, PT, R6, RZ, PT ;  /* 0x000000ff0600720c */ /* 0x000fca0003f05270 */
[----:B------:R-:W-:-:S05]  /*0350*/  @!P2 IMAD.MOV R3, RZ, RZ, -R3 ;  /* 0x000000ffff03a224 */ /* 0x000fca00078e0a03 */
[----:B------:R-:W-:Y:S01]  /*0360*/  SEL R0, R4, R3, !P0 ;  /* 0x0000000304007207 */ /* 0x000fe20004000000 */
[----:B------:R-:W-:-:S04]  /*0370*/  VIADD R3, R1, 0x40 ;  /* 0x0000004001037836 */ /* 0x000fc80000000000 */
[--C-:B------:R-:W-:Y:S02]  /*0380*/  IMAD R2, R0, R17, R0.reuse ;  /* 0x0000001100027224 */ /* 0x100fe400078e0200 */
[----:B------:R-:W-:-:S03]  /*0390*/  IMAD.MOV R5, RZ, RZ, -R0 ;  /* 0x000000ffff057224 */ /* 0x000fc600078e0a00 */
[----:B------:R-:W-:Y:S01]  /*03a0*/  SEL R2, R2, R19, P1 ;  /* 0x0000001302027207 */ /* 0x000fe20000800000 */
[C---:B------:R-:W-:Y:S01]  /*03b0*/  IMAD R5, R6.reuse, R5, R19 ;  /* 0x0000000506057224 */ /* 0x040fe200078e0213 */
[----:B------:R-:W-:-:S04]  /*03c0*/  ISETP.GE.AND P1, PT, R6, 0x1, PT ;  /* 0x000000010600780c */ /* 0x000fc80003f26270 */
[----:B------:R-:W-:-:S09]  /*03d0*/  IADD3 R10, PT, PT, R0, R5, RZ ;  /* 0x00000005000a7210 */ /* 0x000fd20007ffe0ff */
[----:B0-2---:R-:W-:Y:S05]  /*03e0*/  @!P1 BRA `(.L_x_59) ;  /* 0x0000001400889947 */ /* 0x005fea0003800000 */
[----:B------:R-:W-:Y:S01]  /*03f0*/  ISETP.GE.U32.AND P2, PT, R46, 0x7, PT ;  /* 0x000000072e00780c */ /* 0x000fe20003f46070 */
[----:B------:R-:W-:Y:S01]  /*0400*/  IMAD.MOV.U32 R5, RZ, RZ, RZ ;  /* 0x000000ffff057224 */ /* 0x000fe200078e00ff */
[----:B------:R-:W-:-:S04]  /*0410*/  LOP3.LUT R32, R6, 0x7, RZ, 0xc0, !PT ;  /* 0x0000000706207812 */ /* 0x000fc800078ec0ff */
[----:B------:R-:W-:-:S07]  /*0420*/  ISETP.NE.AND P1, PT, R32, RZ, PT ;  /* 0x000000ff2000720c */ /* 0x000fce0003f25270 */
[----:B------:R-:W-:Y:S06]  /*0430*/  @!P2 BRA `(.L_x_60) ;  /* 0x0000000800f4a947 */ /* 0x000fec0003800000 */
[----:B------:R-:W0:Y:S01]  /*0440*/  LDC.64 R24, c[0x0][0x380] ;  /* 0x0000e000ff187b82 */ /* 0x000e220000000a00 */
[----:B------:R-:W-:Y:S01]  /*0450*/  LOP3.LUT R5, R6, 0x7ffffff8, RZ, 0xc0, !PT ;  /* 0x7ffffff806057812 */ /* 0x000fe200078ec0ff */
[----:B------:R-:W-:Y:S01]  /*0460*/  IMAD.MOV.U32 R26, RZ, RZ, RZ ;  /* 0x000000ffff1a7224 */ /* 0x000fe200078e00ff */
[----:B------:R-:W1:Y:S06]  /*0470*/  LDCU.64 UR8, c[0x0][0x3e0] ;  /* 0x00007c00ff0877ac */ /* 0x000e6c0008000a00 */
.L_x_61:
[----:B-1----:R-:W-:Y:S01]  /*0480*/  MOV R6, UR9 ;  /* 0x0000000900067c02 */ /* 0x002fe20008000f00 */
[----:B------:R-:W-:-:S03]  /*0490*/  IMAD.U32 R17, RZ, RZ, UR8 ;  /* 0x00000008ff117e24 */ /* 0x000fc6000f8e00ff */
[----:B------:R-:W-:Y:S01]  /*04a0*/  IABS R18, R6 ;  /* 0x0000000600127213 */ /* 0x000fe20000000000 */
[----:B------:R-:W-:-:S03]  /*04b0*/  IMAD.IADD R27, R26, 0x1, R17 ;  /* 0x000000011a1b7824 */ /* 0x000fc600078e0211 */
[----:B------:R-:W1:Y:S02]  /*04c0*/  I2F.RP R4, R18 ;  /* 0x0000001200047306 */ /* 0x000e640000209400 */
[----:B--2---:R-:W-:Y:S02]  /*04d0*/  IABS R15, R27 ;  /* 0x0000001b000f7213 */ /* 0x004fe40000000000 */
[----:B------:R-:W-:-:S03]  /*04e0*/  IADD3 R14, PT, PT, R27, 0x1, RZ ;  /* 0x000000011b0e7810 */ /* 0x000fc60007ffe0ff */
[----:B------:R-:W-:Y:S01]  /*04f0*/  IMAD.HI.U32 R16, R16, R15, RZ ;  /* 0x0000000f10107227 */ /* 0x000fe200078e00ff */
[----:B------:R-:W-:Y:S02]  /*0500*/  IABS R20, R14 ;  /* 0x0000000e00147213 */ /* 0x000fe40000000000 */
[----:B------:R-:W-:Y:S01]  /*0510*/  ISETP.GE.AND P4, PT, R14, RZ, PT ;  /* 0x000000ff0e00720c */ /* 0x000fe20003f86270 */
[----:B------:R-:W-:Y:S01]  /*0520*/  IMAD.MOV R16, RZ, RZ, -R16 ;  /* 0x000000ffff107224 */ /* 0x000fe200078e0a10 */
[----:B-1----:R-:W1:Y:S02]  /*0530*/  MUFU.RCP R4, R4 ;  /* 0x0000000400047308 */ /* 0x002e640000001000 */
[----:B-1----:R-:W-:Y:S01]  /*0540*/  IADD3 R12, PT, PT, R4, 0xffffffe, RZ ;  /* 0x0ffffffe040c7810 */ /* 0x002fe20007ffe0ff */
[----:B------:R-:W-:-:S05]  /*0550*/  IMAD R4, R18, R16, R15 ;  /* 0x0000001012047224 */ /* 0x000fca00078e020f */
[----:B------:R1:W2:Y:S01]  /*0560*/  F2I.FTZ.U32.TRUNC.NTZ R13, R12 ;  /* 0x0000000c000d7305 */ /* 0x0002a2000021f000 */
[----:B------:R-:W-:Y:S01]  /*0570*/  ISETP.GT.U32.AND P0, PT, R11, R4, PT ;  /* 0x000000040b00720c */ /* 0x000fe20003f04070 */
[----:B-1----:R-:W-:Y:S02]  /*0580*/  IMAD.MOV.U32 R12, RZ, RZ, RZ ;  /* 0x000000ffff0c7224 */ /* 0x002fe400078e00ff */
[----:B--2---:R-:W-:-:S10]  /*0590*/  IMAD.MOV R19, RZ, RZ, -R13 ;  /* 0x000000ffff137224 */ /* 0x004fd400078e0a0d */
[-C--:B------:R-:W-:Y:S01]  /*05a0*/  @!P0 IADD3 R4, PT, PT, R4, -R18.reuse, RZ ;  /* 0x8000001204048210 */ /* 0x080fe20007ffe0ff */
[----:B------:R-:W-:-:S03]  /*05b0*/  IMAD R15, R19, R18, RZ ;  /* 0x00000012130f7224 */ /* 0x000fc600078e02ff */
[----:B------:R-:W-:Y:S01]  /*05c0*/  ISETP.GT.U32.AND P0, PT, R11, R4, PT ;  /* 0x000000040b00720c */ /* 0x000fe20003f04070 */
[----:B------:R-:W-:Y:S02]  /*05d0*/  IMAD.MOV.U32 R11, RZ, RZ, R18 ;  /* 0x000000ffff0b7224 */ /* 0x000fe400078e0012 */
[----:B------:R-:W-:-:S04]  /*05e0*/  IMAD.HI.U32 R16, R13, R15, R12 ;  /* 0x0000000f0d107227 */ /* 0x000fc800078e000c */
[----:B------:R-:W-:-:S04]  /*05f0*/  IMAD.MOV.U32 R13, RZ, RZ, R20 ;  /* 0x000000ffff0d7224 */ /* 0x000fc800078e0014 */
[----:B------:R-:W-:-:S04]  /*0600*/  IMAD.HI.U32 R12, R16, R13, RZ ;  /* 0x0000000d100c7227 */ /* 0x000fc800078e00ff */
[----:B------:R-:W-:Y:S02]  /*0610*/  IMAD.MOV R12, RZ, RZ, -R12 ;  /* 0x000000ffff0c7224 */ /* 0x000fe400078e0a0c */
[----:B------:R-:W-:Y:S01]  /*0620*/  @!P0 IMAD.IADD R4, R4, 0x1, -R18 ;  /* 0x0000000104048824 */ /* 0x000fe200078e0a12 */
[----:B------:R-:W-:Y:S01]  /*0630*/  ISETP.NE.AND P0, PT, R6, RZ, PT ;  /* 0x000000ff0600720c */ /* 0x000fe20003f05270 */
[----:B------:R-:W-:-:S03]  /*0640*/  IMAD R12, R18, R12, R13 ;  /* 0x0000000c120c7224 */ /* 0x000fc600078e020d */
[----:B------:R-:W-:Y:S02]  /*0650*/  MOV R13, R4 ;  /* 0x00000004000d7202 */ /* 0x000fe40000000f00 */
[----:B------:R-:W-:Y:S02]  /*0660*/  ISETP.GT.U32.AND P2, PT, R11, R12, PT ;  /* 0x0000000c0b00720c */ /* 0x000fe40003f44070 */
[----:B------:R-:W-:-:S11]  /*0670*/  LOP3.LUT R4, RZ, R6, RZ, 0x33, !PT ;  /* 0x00000006ff047212 */ /* 0x000fd600078e33ff */
        /* <DEDUP_REMOVED lines=13> */
[----:B------:R-:W-:Y:S02]  /*0750*/  VIADD R12, R27, 0x2 ;  /* 0x000000021b0c7836 */ /* 0x000fe40000000000 */
[----:B------:R-:W-:Y:S01]  /*0760*/  IMAD R30, R15, 0x8, R48 ;  /* 0x000000080f1e7824 */ /* 0x000fe200078e0230 */
[----:B------:R-:W-:-:S02]  /*0770*/  IABS R29, R19 ;  /* 0x00000013001d7213 */ /* 0x000fc40000000000 */
[----:B------:R-:W-:Y:S02]  /*0780*/  IABS R31, R12 ;  /* 0x0000000c001f7213 */ /* 0x000fe40000000000 */
[----:B------:R-:W-:Y:S01]  /*0790*/  ISETP.GE.AND P5, PT, R19, RZ, PT ;  /* 0x000000ff1300720c */ /* 0x000fe20003fa6270 */
[----:B------:R-:W-:-:S04]  /*07a0*/  IMAD.HI.U32 R28, R16, R29, RZ ;  /* 0x0000001d101c7227 */ /* 0x000fc800078e00ff */
[----:B------:R-:W-:-:S04]  /*07b0*/  IMAD.HI.U32 R14, R16, R31, RZ ;  /* 0x0000001f100e7227 */ /* 0x000fc800078e00ff */
[----:B------:R-:W-:Y:S01]  /*07c0*/  IMAD.MOV R28, RZ, RZ, -R28 ;  /* 0x000000ffff1c7224 */ /* 0x000fe200078e0a1c */
[----:B------:R-:W-:Y:S01]  /*07d0*/  IADD3 R14, PT, PT, -R14, RZ, RZ ;  /* 0x000000ff0e0e7210 */ /* 0x000fe20007ffe1ff */
[--C-:B------:R-:W-:Y:S02]  /*07e0*/  IMAD R19, R26, 0x8, R48.reuse ;  /* 0x000000081a137824 */ /* 0x100fe400078e0230 */
[C---:B------:R-:W-:Y:S02]  /*07f0*/  IMAD R29, R18.reuse, R28, R29 ;  /* 0x0000001c121d7224 */ /* 0x040fe400078e021d */
[----:B------:R-:W-:Y:S02]  /*0800*/  IMAD R14, R18, R14, R31 ;  /* 0x0000000e120e7224 */ /* 0x000fe400078e021f */
[----:B------:R-:W-:Y:S01]  /*0810*/  IMAD R28, R13, 0x8, R48 ;  /* 0x000000080d1c7824 */ /* 0x000fe200078e0230 */
[C---:B------:R-:W-:Y:S02]  /*0820*/  ISETP.GT.U32.AND P3, PT, R11.reuse, R29, PT ;  /* 0x0000001d0b00720c */ /* 0x040fe40003f64070 */
        /* <DEDUP_REMOVED lines=20> */
[C---:B------:R-:W-:Y:S01]  /*0970*/  VIADD R34, R27.reuse, 0x4 ;  /* 0x000000041b227836 */ /* 0x040fe20000000000 */
[----:B0-----:R-:W-:-:S04]  /*0980*/  IADD3 R21, PT, PT, R27, 0x5, RZ ;  /* 0x000000051b157810 */ /* 0x001fc80007ffe0ff */
[----:B------:R-:W-:Y:S02]  /*0990*/  IABS R23, R34 ;  /* 0x0000002200177213 */ /* 0x000fe40000000000 */
        /* <DEDUP_REMOVED lines=25> */
[----:B--2---:R-:W-:Y:S01]  /*0b30*/  IADD3 R22, P4, PT, R30, 0xa00, RZ ;  /* 0x00000a001e167810 */ /* 0x004fe20007f9e0ff */
[----:B------:R-:W-:-:S03]  /*0b40*/  IMAD R30, R35, 0x8, R48 ;  /* 0x00000008231e7824 */ /* 0x000fc600078e0230 */
[----:B------:R-:W-:-:S05]  /*0b50*/  IADD3.X R23, PT, PT, RZ, R31, RZ, P4, !PT ;  /* 0x0000001fff177210 */ /* 0x000fca00027fe4ff */
        /* <DEDUP_REMOVED lines=26> */
[----:B------:R-:W-:-:S03]  /*0d00*/  @!P5 IADD3 R12, PT, PT, R12, -R18, RZ ;  /* 0x800000120c0cd210 */ /* 0x000fc60007ffe0ff */
[----:B------:R-:W-:Y:S01]  /*0d10*/  @!P4 IMAD.IADD R13, R13, 0x1, -R18 ;  /* 0x000000010d0dc824 */ /* 0x000fe200078e0a12 */
[----:B------:R-:W-:-:S03]  /*0d20*/  MOV R27, R12 ;  /* 0x0000000c001b7202 */ /* 0x000fc60000000f00 */
[----:B------:R-:W-:Y:S01]  /*0d30*/  IMAD.MOV.U32 R35, RZ, RZ, R13 ;  /* 0x000000ffff237224 */ /* 0x000fe200078e000d */
[----:B------:R-:W-:-:S03]  /*0d40*/  @!P3 IADD3 R27, PT, PT, -R27, RZ, RZ ;  /* 0x000000ff1b1bb210 */ /* 0x000fc60007ffe1ff */
[----:B------:R-:W-:Y:S01]  /*0d50*/  @!P2 IMAD.MOV R35, RZ, RZ, -R35 ;  /* 0x000000ffff23a224 */ /* 0x000fe200078e0a23 */
[----:B------:R-:W-:Y:S02]  /*0d60*/  SEL R27, R4, R27, !P0 ;  /* 0x0000001b041b7207 */ /* 0x000fe40004000000 */
[----:B--2---:R-:W-:-:S04]  /*0d70*/  IADD3 R34, P5, PT, R28, 0xa00, RZ ;  /* 0x00000a001c227810 */ /* 0x004fc80007fbe0ff */
[----:B------:R-:W-:Y:S02]  /*0d80*/  IADD3.X R29, PT, PT, RZ, R29, RZ, P5, !PT ;  /* 0x0000001dff1d7210 */ /* 0x000fe40002ffe4ff */
[----:B---3--:R-:W-:Y:S01]  /*0d90*/  IADD3 R14, P6, PT, R30, 0xa00, RZ ;  /* 0x00000a001e0e7810 */ /* 0x008fe20007fde0ff */
[----:B------:R-:W-:Y:S01]  /*0da0*/  IMAD.MOV.U32 R12, RZ, RZ, R34 ;  /* 0x000000ffff0c7224 */ /* 0x000fe200078e0022 */
[----:B------:R-:W-:Y:S02]  /*0db0*/  LEA R28, R33, R48, 0x3 ;  /* 0x00000030211c7211 */ /* 0x000fe400078e18ff */
        /* <DEDUP_REMOVED lines=12> */
[----:B--2---:R-:W-:-:S04]  /*0e80*/  IADD3 R39, P2, PT, R28, 0xa00, RZ ;  /* 0x00000a001c277810 */ /* 0x004fc80007f5e0ff */
[----:B------:R-:W-:Y:S02]  /*0e90*/  IADD3.X R40, PT, PT, RZ, R29, RZ, P2, !PT ;  /* 0x0000001dff287210 */ /* 0x000fe400017fe4ff */
[----:B---3--:R-:W-:-:S03]  /*0ea0*/  IADD3 R38, P3, PT, R30, 0xa00, RZ ;  /* 0x00000a001e267810 */ /* 0x008fc60007f7e0ff */
[----:B-1----:R-:W-:Y:S01]  /*0eb0*/  IMAD.MOV.U32 R21, RZ, RZ, R40 ;  /* 0x000000ffff157224 */ /* 0x002fe200078e0028 */
[----:B------:R-:W-:Y:S02]  /*0ec0*/  LEA R28, R27, R48, 0x3 ;  /* 0x000000301b1c7211 */ /* 0x000fe400078e18ff */
[----:B------:R-:W-:Y:S01]  /*0ed0*/  MOV R20, R39 ;  /* 0x0000002700147202 */ /* 0x000fe20000000f00 */
[----:B------:R-:W-:Y:S01]  /*0ee0*/  IMAD.X R23, RZ, RZ, R31, P3 ;  /* 0x000000ffff177224 */ /* 0x000fe200018e061f */
[----:B------:R-:W-:Y:S01]  /*0ef0*/  MOV R22, R38 ;  /* 0x0000002600167202 */ /* 0x000fe20000000f00 */
[----:B------:R-:W-:-:S04]  /*0f00*/  IMAD R30, R33, 0x8, R48 ;  /* 0x00000008211e7824 */ /* 0x000fc800078e0230 */
[----:B------:R-:W-:Y:S04]  /*0f10*/  STL.128 [R19+0xa0], R20 ;  /* 0x0000a01413007387 */ /* 0x000fe80000100c00 */
[----:B------:R-:W2:Y:S04]  /*0f20*/  LDL.64 R28, [R28] ;  /* 0x000000001c1c7983 */ /* 0x000ea80000100a00 */
[----:B----4-:R0:W-:Y:S04]  /*0f30*/  STL.128 [R19+0x70], R12 ;  /* 0x0000700c13007387 */ /* 0x0101e80000100c00 */
[----:B------:R-:W3:Y:S01]  /*0f40*/  LDL.64 R30, [R30] ;  /* 0x000000001e1e7983 */ /* 0x000ee20000100a00 */
[----:B------:R-:W-:Y:S01]  /*0f50*/  VIADD R26, R26, 0x8 ;  /* 0x000000081a1a7836 */ /* 0x000fe20000000000 */
[----:B--2---:R-:W-:-:S05]  /*0f60*/  IADD3 R33, P2, PT, R28, 0xa00, RZ ;  /* 0x00000a001c217810 */ /* 0x004fca0007f5e0ff */
[----:B------:R-:W-:Y:S01]  /*0f70*/  IMAD.X R36, RZ, RZ, R29, P2 ;  /* 0x000000ffff247224 */ /* 0x000fe200010e061d */
[----:B---3--:R-:W-:-:S04]  /*0f80*/  IADD3 R27, P3, PT, R30, 0xa00, RZ ;  /* 0x00000a001e1b7810 */ /* 0x008fc80007f7e0ff */
[----:B------:R-:W-:Y:S01]  /*0f90*/  IADD3.X R34, PT, PT, RZ, R31, RZ, P3, !PT ;  /* 0x0000001fff227210 */ /* 0x000fe20001ffe4ff */
[----:B0-----:R-:W-:Y:S01]  /*0fa0*/  IMAD.MOV.U32 R12, RZ, RZ, R33 ;  /* 0x000000ffff0c7224 */ /* 0x001fe200078e0021 */
[----:B------:R-:W-:Y:S01]  /*0fb0*/  MOV R13, R36 ;  /* 0x00000024000d7202 */ /* 0x000fe20000000f00 */
[----:B------:R-:W-:Y:S01]  /*0fc0*/  IMAD.MOV.U32 R14, RZ, RZ, R27 ;  /* 0x000000ffff0e7224 */ /* 0x000fe200078e001b */
[----:B------:R-:W-:-:S05]  /*0fd0*/  MOV R15, R34 ;  /* 0x00000022000f7202 */ /* 0x000fca0000000f00 */
[----:B------:R2:W-:Y:S01]  /*0fe0*/  STL.128 [R19+0xb0], R12 ;  /* 0x0000b00c13007387 */ /* 0x0005e20000100c00 */
[----:B------:R-:W-:-:S13]  /*0ff0*/  ISETP.NE.AND P2, PT, R26, R5, PT ;  /* 0x000000051a00720c */ /* 0x000fda0003f45270 */
[----:B------:R-:W-:Y:S05]  /*1000*/  @P2 BRA `(.L_x_61) ;  /* 0xfffffff4001c2947 */ /* 0x000fea000383ffff */
.L_x_60:
[----:B------:R-:W-:Y:S05]  /*1010*/  @!P1 BRA `(.L_x_59) ;  /* 0x00000008007c9947 */ /* 0x000fea0003800000 */
[----:B------:R-:W-:Y:S02]  /*1020*/  ISETP.GE.U32.AND P2, PT, R32, 0x4, PT ;  /* 0x000000042000780c */ /* 0x000fe40003f46070 */
[----:B------:R-:W-:-:S04]  /*1030*/  LOP3.LUT R29, R6, 0x3, RZ, 0xc0, !PT ;  /* 0x00000003061d7812 */ /* 0x000fc800078ec0ff */
[----:B------:R-:W-:-:S07]  /*1040*/  ISETP.NE.AND P1, PT, R29, RZ, PT ;  /* 0x000000ff1d00720c */ /* 0x000fce0003f25270 */
[----:B------:R-:W-:Y:S06]  /*1050*/  @!P2 BRA `(.L_x_62) ;  /* 0x000000040050a947 */ /* 0x000fec0003800000 */
[----:B------:R-:W-:-:S04]  /*1060*/  IADD3 R30, PT, PT, R5, R17, RZ ;  /* 0x00000011051e7210 */ /* 0x000fc80007ffe0ff */
[----:B--2---:R-:W-:Y:S02]  /*1070*/  IABS R13, R30 ;  /* 0x0000001e000d7213 */ /* 0x004fe40000000000 */
[----:B------:R-:W-:-:S03]  /*1080*/  ISETP.GE.AND P3, PT, R30, RZ, PT ;  /* 0x000000ff1e00720c */ /* 0x000fc60003f66270 */
[----:B------:R-:W-:-:S04]  /*1090*/  IMAD.HI.U32 R12, R16, R13, RZ ;  /* 0x0000000d100c7227 */ /* 0x000fc800078e00ff */
[----:B------:R-:W-:-:S04]  /*10a0*/  IMAD.MOV R12, RZ, RZ, -R12 ;  /* 0x000000ffff0c7224 */ /* 0x000fc800078e0a0c */
[----:B------:R-:W-:Y:S02]  /*10b0*/  IMAD R14, R18, R12, R13 ;  /* 0x0000000c120e7224 */ /* 0x000fe400078e020d */
[----:B------:R-:W0:Y:S03]  /*10c0*/  LDC.64 R12, c[0x0][0x380] ;  /* 0x0000e000ff0c7b82 */ /* 0x000e260000000a00 */
[----:B------:R-:W-:-:S13]  /*10d0*/  ISETP.GT.U32.AND P2, PT, R11, R14, PT ;  /* 0x0000000e0b00720c */ /* 0x000fda0003f44070 */
[----:B------:R-:W-:-:S04]  /*10e0*/  @!P2 IADD3 R14, PT, PT, R14, -R18, RZ ;  /* 0x800000120e0ea210 */ /* 0x000fc80007ffe0ff */
[----:B------:R-:W-:-:S13]  /*10f0*/  ISETP.GT.U32.AND P2, PT, R11, R14, PT ;  /* 0x0000000e0b00720c */ /* 0x000fda0003f44070 */
[----:B------:R-:W-:-:S05]  /*1100*/  @!P2 IMAD.IADD R14, R14, 0x1, -R18 ;  /* 0x000000010e0ea824 */ /* 0x000fca00078e0a12 */
[----:B------:R-:W-:-:S04]  /*1110*/  @!P3 IADD3 R14, PT, PT, -R14, RZ, RZ ;  /* 0x000000ff0e0eb210 */ /* 0x000fc80007ffe1ff */
[----:B------:R-:W-:-:S05]  /*1120*/  SEL R19, R4, R14, !P0 ;  /* 0x0000000e04137207 */ /* 0x000fca0004000000 */
[----:B0-----:R-:W-:-:S05]  /*1130*/  IMAD.WIDE R14, R19, 0x8, R12 ;  /* 0x00000008130e7825 */ /* 0x001fca00078e020c */
[----:B------:R0:W2:Y:S01]  /*1140*/  LDG.E.64.CONSTANT R20, desc[UR6][R14.64] ;  /* 0x000000060e147981 */ /* 0x0000a2000c1e9b00 */
[----:B------:R-:W-:-:S05]  /*1150*/  VIADD R22, R30, 0x1 ;  /* 0x000000011e167836 */ /* 0x000fca0000000000 */
[----:B------:R-:W-:Y:S02]  /*1160*/  IABS R25, R22 ;  /* 0x0000001600197213 */ /* 0x000fe40000000000 */
[----:B------:R-:W-:Y:S01]  /*1170*/  ISETP.GE.AND P3, PT, R22, RZ, PT ;  /* 0x000000ff1600720c */ /* 0x000fe20003f66270 */
[----:B------:R-:W-:Y:S02]  /*1180*/  IMAD R22, R19, 0x8, R48 ;  /* 0x0000000813167824 */ /* 0x000fe400078e0230 */
[----:B------:R-:W-:-:S04]  /*1190*/  IMAD.HI.U32 R23, R16, R25, RZ ;  /* 0x0000001910177227 */ /* 0x000fc800078e00ff */
[----:B0-----:R-:W-:Y:S01]  /*11a0*/  IMAD R14, R5, 0x8, R48 ;  /* 0x00000008050e7824 */ /* 0x001fe200078e0230 */
[----:B------:R-:W-:-:S05]  /*11b0*/  IADD3 R23, PT, PT, -R23, RZ, RZ ;  /* 0x000000ff17177210 */ /* 0x000fca0007ffe1ff */
[----:B------:R-:W-:-:S05]  /*11c0*/  IMAD R23, R18, R23, R25 ;  /* 0x0000001712177224 */ /* 0x000fca00078e0219 */
[----:B------:R-:W-:-:S13]  /*11d0*/  ISETP.GT.U32.AND P2, PT, R11, R23, PT ;  /* 0x000000170b00720c */ /* 0x000fda0003f44070 */
[----:B------:R-:W-:-:S05]  /*11e0*/  @!P2 IMAD.IADD R23, R23, 0x1, -R18 ;  /* 0x000000011717a824 */ /* 0x000fca00078e0a12 */
[----:B------:R-:W-:-:S13]  /*11f0*/  ISETP.GT.U32.AND P2, PT, R11, R23, PT ;  /* 0x000000170b00720c */ /* 0x000fda0003f44070 */
[----:B------:R-:W-:-:S04]  /*1200*/  @!P2 IADD3 R23, PT, PT, R23, -R18, RZ ;  /* 0x800000121717a210 */ /* 0x000fc80007ffe0ff */
[----:B------:R-:W-:-:S04]  /*1210*/  MOV R15, R23 ;  /* 0x00000017000f7202 */ /* 0x000fc80000000f00 */
        /* <DEDUP_REMOVED lines=14> */
[----:B------:R-:W-:Y:S02]  /*1300*/  ISETP.GT.U32.AND P2, PT, R11, R28, PT ;  /* 0x0000001c0b00720c */ /* 0x000fe40003f44070 */
[----:B0-----:R-:W-:-:S11]  /*1310*/  LEA R20, R15, R48, 0x3 ;  /* 0x000000300f147211 */ /* 0x001fd600078e18ff */
[----:B------:R-:W-:-:S05]  /*1320*/  @!P2 IADD3 R28, PT, PT, R28, -R18, RZ ;  /* 0x800000121c1ca210 */ /* 0x000fca0007ffe0ff */
[----:B------:R-:W-:-:S05]  /*1330*/  @!P3 IMAD.MOV R28, RZ, RZ, -R28 ;  /* 0x000000ffff1cb224 */ /* 0x000fca00078e0a1c */
[----:B------:R-:W-:Y:S01]  /*1340*/  SEL R15, R4, R28, !P0 ;  /* 0x0000001c040f7207 */ /* 0x000fe20004000000 */
[----:B---3--:R-:W-:Y:S01]  /*1350*/  STL.64 [R14+0x48], R24 ;  /* 0x000048180e007387 */ /* 0x008fe20000100a00 */
[----:B--2---:R-:W-:-:S05]  /*1360*/  IADD3 R26, P4, PT, R22, 0xa00, RZ ;  /* 0x00000a00161a7810 */ /* 0x004fca0007f9e0ff */
[----:B------:R-:W-:-:S05]  /*1370*/  IMAD.X R27, RZ, RZ, R23, P4 ;  /* 0x000000ffff1b7224 */ /* 0x000fca00020e0617 */
[----:B------:R0:W-:Y:S01]  /*1380*/  STL.64 [R14+0x80], R26 ;  /* 0x0000801a0e007387 */ /* 0x0001e20000100a00 */
[----:B------:R-:W-:-:S03]  /*1390*/  IMAD.WIDE R22, R15, 0x8, R12 ;  /* 0x000000080f167825 */ /* 0x000fc600078e020c */
[----:B------:R-:W2:Y:S04]  /*13a0*/  LDL.64 R20, [R20] ;  /* 0x0000000014147983 */ /* 0x000ea80000100a00 */
[----:B------:R-:W3:Y:S01]  /*13b0*/  LDG.E.64.CONSTANT R22, desc[UR6][R22.64] ;  /* 0x0000000616167981 */ /* 0x000ee2000c1e9b00 */
[----:B------:R-:W-:-:S04]  /*13c0*/  IADD3 R19, PT, PT, R30, 0x3, RZ ;  /* 0x000000031e137810 */ /* 0x000fc80007ffe0ff */
[----:B------:R-:W-:-:S05]  /*13d0*/  IABS R31, R19 ;  /* 0x00000013001f7213 */ /* 0x000fca0000000000 */
[----:B------:R-:W-:-:S04]  /*13e0*/  IMAD.HI.U32 R28, R16, R31, RZ ;  /* 0x0000001f101c7227 */ /* 0x000fc800078e00ff */
[----:B------:R-:W-:-:S04]  /*13f0*/  IMAD.MOV R28, RZ, RZ, -R28 ;  /* 0x000000ffff1c7224 */ /* 0x000fc800078e0a1c */
[----:B0-----:R-:W-:-:S05]  /*1400*/  IMAD R26, R18, R28, R31 ;  /* 0x0000001c121a7224 */ /* 0x001fca00078e021f */
[----:B------:R-:W-:Y:S02]  /*1410*/  ISETP.GT.U32.AND P2, PT, R11, R26, PT ;  /* 0x0000001a0b00720c */ /* 0x000fe40003f44070 */
[----:B------:R-:W-:-:S11]  /*1420*/  ISETP.GE.AND P3, PT, R19, RZ, PT ;  /* 0x000000ff1300720c */ /* 0x000fd60003f66270 */
[----:B------:R-:W-:-:S04]  /*1430*/  @!P2 IADD3 R26, PT, PT, R26, -R18, RZ ;  /* 0x800000121a1aa210 */ /* 0x000fc80007ffe0ff */
[----:B------:R-:W-:Y:S02]  /*1440*/  ISETP.GT.U32.AND P2, PT, R11, R26, PT ;  /* 0x0000001a0b00720c */ /* 0x000fe40003f44070 */
[----:B------:R-:W-:-:S11]  /*1450*/  LEA R15, R15, R48, 0x3 ;  /* 0x000000300f0f7211 */ /* 0x000fd600078e18ff */
[----:B------:R-:W-:-:S04]  /*1460*/  @!P2 IMAD.IADD R26, R26, 0x1, -R18 ;  /* 0x000000011a1aa824 */ /* 0x000fc800078e0a12 */
[----:B------:R-:W-:-:S05]  /*1470*/  @!P3 IMAD.MOV R26, RZ, RZ, -R26 ;  /* 0x000000ffff1ab224 */ /* 0x000fca00078e0a1a */
[----:B------:R-:W-:-:S05]  /*1480*/  SEL R19, R4, R26, !P0 ;  /* 0x0000001a04137207 */ /* 0x000fca0004000000 */
[----:B------:R-:W-:-:S06]  /*1490*/  IMAD.WIDE R12, R19, 0x8, R12 ;  /* 0x00000008130c7825 */ /* 0x000fcc00078e020c */
[----:B------:R-:W4:Y:S01]  /*14a0*/  LDG.E.64.CONSTANT R12, desc[UR6][R12.64] ;  /* 0x000000060c0c7981 */ /* 0x000f22000c1e9b00 */
[----:B--2---:R-:W-:-:S04]  /*14b0*/  IADD3 R24, P2, PT, R20, 0xa00, RZ ;  /* 0x00000a0014187810 */ /* 0x004fc80007f5e0ff */
[----:B------:R-:W-:Y:S01]  /*14c0*/  IADD3.X R25, PT, PT, RZ, R21, RZ, P2, !PT ;  /* 0x00000015ff197210 */ /* 0x000fe200017fe4ff */
[----:B---3--:R0:W-:Y:S04]  /*14d0*/  STL.64 [R14+0x50], R22 ;  /* 0x000050160e007387 */ /* 0x0081e80000100a00 */
[----:B------:R0:W-:Y:S04]  /*14e0*/  STL.64 [R14+0x88], R24 ;  /* 0x000088180e007387 */ /* 0x0001e80000100a00 */
[----:B------:R-:W2:Y:S01]  /*14f0*/  LDL.64 R20, [R15] ;  /* 0x000000000f147983 */ /* 0x000ea20000100a00 */
[----:B------:R-:W-:-:S03]  /*1500*/  LEA R19, R19, R48, 0x3 ;  /* 0x0000003013137211 */ /* 0x000fc600078e18ff */
[----:B----4-:R0:W-:Y:S01]  /*1510*/  STL.64 [R14+0x58], R12 ;  /* 0x0000580c0e007387 */ /* 0x0101e20000100a00 */
        /* <DEDUP_REMOVED lines=8> */
.L_x_62:
        /* <DEDUP_REMOVED lines=48> */
.L_x_63:
        /* <DEDUP_REMOVED lines=23> */
.L_x_59:
[----:B------:R-:W3:Y:S01]  /*1a10*/  LDC.64 R60, c[0x0][0x3d0] ;  /* 0x0000f400ff3c7b82 */ /* 0x000ee20000000a00 */
[----:B------:R4:W5:Y:S01]  /*1a20*/  LDL.64 R64, [R1+0x80] ;  /* 0x0000800001407983 */ /* 0x0009620000100a00 */
[----:B---3--:R-:W-:-:S05]  /*1a30*/  IMAD.WIDE.U32 R62, R7, 0x4, R60 ;  /* 0x00000004073e7825 */ /* 0x008fca00078e003c */
[----:B-1----:R-:W3:Y:S01]  /*1a40*/  LDG.E R5, desc[UR6][R62.64+0x900] ;  /* 0x000900063e057981 */ /* 0x002ee2000c1e1900 */
[----:B------:R-:W-:Y:S01]  /*1a50*/  ISETP.GE.U32.AND P0, PT, R9, R6, PT ;  /* 0x000000060900720c */ /* 0x000fe20003f06070 */
        /* <DEDUP_REMOVED lines=10> */
.L_x_65:
[----:B------:R-:W2:Y:S01]  /*1b00*/  LDG.E.STRONG.SYS R4, desc[UR6][R14.64] ;  /* 0x000000060e047981 */ /* 0x000ea2000c1f5900 */
[----:B------:R-:W-:Y:S05]  /*1b10*/  YIELD ;  /* 0x0000000000007946 */ /* 0x000fea0003800000 */
[----:B--2---:R-:W-:-:S13]  /*1b20*/  ISETP.NE.AND P0, PT, R4, R5, PT ;  /* 0x000000050400720c */ /* 0x004fda0003f05270 */
[----:B------:R-:W-:Y:S05]  /*1b30*/  @P0 BRA `(.L_x_65) ;  /* 0xfffffffc00f00947 */ /* 0x000fea000383ffff */
.L_x_64:
        /* <DEDUP_REMOVED lines=8> */
[C---:B------:R-:W-:Y:S01]  /*1bc0*/  VIADD R4, R6.reuse, 0x7 ;  /* 0x0000000706047836 */ /* 0x040fe20000000000 */
[C---:B01----:R-:W-:Y:S01]  /*1bd0*/  IADD3 R5, PT, PT, R6.reuse, 0x3, RZ ;  /* 0x0000000306057810 */ /* 0x043fe20007ffe0ff */
[----:B------:R-:W-:-:S03]  /*1be0*/  VIADD R6, R6, 0xfffffffe ;  /* 0xfffffffe06067836 */ /* 0x000fc60000000000 */
[----:B------:R-:W-:Y:S02]  /*1bf0*/  LOP3.LUT R11, R4, 0x7, RZ, 0xc0, !PT ;  /* 0x00000007040b7812 */ /* 0x000fe400078ec0ff */
[----:B--2---:R-:W-:Y:S02]  /*1c00*/  LOP3.LUT R12, R5, 0x3, RZ, 0xc0, !PT ;  /* 0x00000003050c7812 */ /* 0x004fe400078ec0ff */
[----:B------:R-:W-:Y:S02]  /*1c10*/  IADD3 R11, PT, PT, R11, -0x1, RZ ;  /* 0xffffffff0b0b7810 */ /* 0x000fe40007ffe0ff */
[----:B------:R-:W-:Y:S02]  /*1c20*/  ISETP.GE.U32.AND P2, PT, R6, 0x7, PT ;  /* 0x000000070600780c */ /* 0x000fe40003f46070 */
[----:B------:R-:W-:Y:S02]  /*1c30*/  ISETP.GE.U32.AND P0, PT, R11, 0x3, PT ;  /* 0x000000030b00780c */ /* 0x000fe40003f06070 */
[----:B------:R-:W-:-:S02]  /*1c40*/  ISETP.NE.AND P1, PT, R12, 0x1, PT ;  /* 0x000000010c00780c */ /* 0x000fc40003f25270 */
[----:B---3--:R-:W-:-:S11]  /*1c50*/  LOP3.LUT R11, R46, 0xfffffff8, RZ, 0xc0, !PT ;  /* 0xfffffff82e0b7812 */ /* 0x008fd600078ec0ff */
.L_x_73:
[----:B---3-5:R-:W-:Y:S01]  /*1c60*/  IMAD.WIDE R12, R45, 0x10, R58 ;  /* 0x000000102d0c7825 */ /* 0x028fe200078e023a */
[----:B------:R-:W0:Y:S05]  /*1c70*/  LDCU UR5, c[0x0][0x3e4] ;  /* 0x00007c80ff0577ac */ /* 0x000e2a0008000800 */
[----:B------:R-:W2:Y:S01]  /*1c80*/  LD.E.128 R12, desc[UR6][R12.64] ;  /* 0x000000060c0c7980 */ /* 0x000ea2000c101d00 */
[----:B0-----:R-:W-:-:S05]  /*1c90*/  IMAD.U32 R6, RZ, RZ, UR5 ;  /* 0x00000005ff067e24 */ /* 0x001fca000f8e00ff */
[----:B------:R-:W-:Y:S02]  /*1ca0*/  ISETP.GE.AND P3, PT, R6, 0x2, PT ;  /* 0x000000020600780c */ /* 0x000fe40003f66270 */
[C---:B--2---:R-:W-:Y:S01]  /*1cb0*/  PRMT R54, R14.reuse, 0x7632, R54 ;  /* 0x000076320e367816 */ /* 0x044fe20000000036 */
[----:B------:R-:W-:Y:S01]  /*1cc0*/  IMAD.U32 R49, R14, 0x10000, RZ ;  /* 0x000100000e317824 */ /* 0x000fe200078e00ff */
[C---:B------:R-:W-:Y:S01]  /*1cd0*/  PRMT R51, R12.reuse, 0x7632, R51 ;  /* 0x000076320c337816 */ /* 0x040fe20000000033 */
[----:B------:R-:W-:Y:S01]  /*1ce0*/  IMAD.U32 R52, R12, 0x10000, RZ ;  /* 0x000100000c347824 */ /* 0x000fe200078e00ff */
[----:B------:R-:W-:Y:S01]  /*1cf0*/  PRMT R55, R15, 0x7632, R55 ;  /* 0x000076320f377816 */ /* 0x000fe20000000037 */
[----:B------:R-:W-:Y:S01]  /*1d00*/  IMAD.U32 R54, R54, 0x10000, RZ ;  /* 0x0001000036367824 */ /* 0x000fe200078e00ff */
[----:B------:R-:W-:Y:S01]  /*1d10*/  PRMT R53, R13, 0x7632, R53 ;  /* 0x000076320d357816 */ /* 0x000fe20000000035 */
[----:B------:R-:W-:Y:S01]  /*1d20*/  IMAD.U32 R51, R51, 0x10000, RZ ;  /* 0x0001000033337824 */ /* 0x000fe200078e00ff */
[----:B------:R-:W-:-:S02]  /*1d30*/  SHF.L.U32 R44, R15, 0x10, RZ ;  /* 0x000000100f2c7819 */ /* 0x000fc400000006ff */
[----:B------:R-:W-:Y:S02]  /*1d40*/  SHF.L.U32 R50, R13, 0x10, RZ ;  /* 0x000000100d327819 */ /* 0x000fe400000006ff */
[----:B------:R-:W-:Y:S02]  /*1d50*/  SHF.L.U32 R55, R55, 0x10, RZ ;  /* 0x0000001037377819 */ /* 0x000fe400000006ff */
[----:B------:R-:W-:Y:S01]  /*1d60*/  SHF.L.U32 R53, R53, 0x10, RZ ;  /* 0x0000001035357819 */ /* 0x000fe200000006ff */
[----:B------:R-:W-:Y:S06]  /*1d70*/  @!P3 BRA `(.L_x_68) ;  /* 0x0000001400b0b947 */ /* 0x000fec0003800000 */
[----:B------:R-:W-:Y:S01]  /*1d80*/  HFMA2 R28, -RZ, RZ, 0, 5.9604644775390625e-08 ;  /* 0x00000001ff1c7431 */ /* 0x000fe200000001ff */
[----:B------:R-:W-:Y:S06]  /*1d90*/  @!P2 BRA `(.L_x_69) ;  /* 0x0000000800f0a947 */ /* 0x000fec0003800000 */
[----:B------:R-:W-:-:S07]  /*1da0*/  IMAD.MOV.U32 R56, RZ, RZ, 0x1 ;  /* 0x00000001ff387424 */ /* 0x000fce00078e00ff */
.L_x_70:
[----:B------:R-:W-:-:S05]  /*1db0*/  LEA R32, R56, R3, 0x3 ;  /* 0x0000000338207211 */ /* 0x000fca00078e18ff */
[----:B------:R-:W2:Y:S04]  /*1dc0*/  LDL.64 R12, [R32] ;  /* 0x00000000200c7983 */ /* 0x000ea80000100a00 */
[----:B------:R-:W3:Y:S04]  /*1dd0*/  LDL.128 R20, [R32+0x8] ;  /* 0x0000080020147983 */ /* 0x000ee80000100c00 */
[----:B------:R-:W4:Y:S04]  /*1de0*/  LDL.128 R28, [R32+0x18] ;  /* 0x00001800201c7983 */ /* 0x000f280000100c00 */
[----:B------:R-:W5:Y:S04]  /*1df0*/  LDL.128 R36, [R32+0x28] ;  /* 0x0000280020247983 */ /* 0x000f680000100c00 */
[----:B------:R5:W5:Y:S01]  /*1e00*/  LDL.64 R40, [R32+0x38] ;  /* 0x0000380020287983 */ /* 0x000b620000100a00 */
[----:B--2---:R-:W-:-:S06]  /*1e10*/  IMAD.WIDE R12, R45, 0x10, R12 ;  /* 0x000000102d0c7825 */ /* 0x004fcc00078e020c */
[----:B------:R-:W2:Y:S01]  /*1e20*/  LD.E.128 R12, desc[UR6][R12.64] ;  /* 0x000000060c0c7980 */ /* 0x000ea2000c101d00 */
[----:B---3--:R-:W-:-:S06]  /*1e30*/  IMAD.WIDE R16, R45, 0x10, R20 ;  /* 0x000000102d107825 */ /* 0x008fcc00078e0214 */
[----:B------:R-:W3:Y:S01]  /*1e40*/  LD.E.128 R16, desc[UR6][R16.64] ;  /* 0x0000000610107980 */ /* 0x000ee2000c101d00 */
[----:B------:R-:W-:-:S06]  /*1e50*/  IMAD.WIDE R22, R45, 0x10, R22 ;  /* 0x000000102d167825 */ /* 0x000fcc00078e0216 */
[----:B------:R-:W3:Y:S01]  /*1e60*/  LD.E.128 R20, desc[UR6][R22.64] ;  /* 0x0000000616147980 */ /* 0x000ee2000c101d00 */
[----:B----4-:R-:W-:-:S06]  /*1e70*/  IMAD.WIDE R24, R45, 0x10, R28 ;  /* 0x000000102d187825 */ /* 0x010fcc00078e021c */
[----:B------:R-:W4:Y:S01]  /*1e80*/  LD.E.128 R24, desc[UR6][R24.64] ;  /* 0x0000000618187980 */ /* 0x000f22000c101d00 */
[----:B------:R-:W-:-:S06]  /*1e90*/  IMAD.WIDE R30, R45, 0x10, R30 ;  /* 0x000000102d1e7825 */ /* 0x000fcc00078e021e */
[----:B------:R-:W4:Y:S01]  /*1ea0*/  LD.E.128 R28, desc[UR6][R30.64] ;  /* 0x000000061e1c7980 */ /* 0x000f22000c101d00 */
[----:B-----5:R-:W-:-:S06]  /*1eb0*/  IMAD.WIDE R32, R45, 0x10, R36 ;  /* 0x000000102d207825 */ /* 0x020fcc00078e0224 */
[----:B------:R-:W5:Y:S01]  /*1ec0*/  LD.E.128 R32, desc[UR6][R32.64] ;  /* 0x0000000620207980 */ /* 0x000f62000c101d00 */
[----:B------:R-:W-:-:S06]  /*1ed0*/  IMAD.WIDE R38, R45, 0x10, R38 ;  /* 0x000000102d267825 */ /* 0x000fcc00078e0226 */
[----:B------:R-:W5:Y:S01]  /*1ee0*/  LD.E.128 R36, desc[UR6][R38.64] ;  /* 0x0000000626247980 */ /* 0x000f62000c101d00 */
[----:B------:R-:W-:-:S06]  /*1ef0*/  IMAD.WIDE R40, R45, 0x10, R40 ;  /* 0x000000102d287825 */ /* 0x000fcc00078e0228 */
[----:B------:R-:W5:Y:S01]  /*1f00*/  LD.E.128 R40, desc[UR6][R40.64] ;  /* 0x0000000628287980 */ /* 0x000f62000c101d00 */
[----:B------:R-:W-:-:S05]  /*1f10*/  VIADD R66, R56, 0x7 ;  /* 0x0000000738427836 */ /* 0x000fca0000000000 */
[----:B------:R-:W-:Y:S02]  /*1f20*/  ISETP.NE.AND P3, PT, R66, R11, PT ;  /* 0x0000000b4200720c */ /* 0x000fe40003f65270 */
[C---:B--2---:R-:W-:Y:S01]  /*1f30*/  PRMT R57, R15.reuse, 0x7632, R57 ;  /* 0x000076320f397816 */ /* 0x044fe20000000039 */
[C---:B------:R-:W-:Y:S01]  /*1f40*/  IMAD.U32 R66, R14.reuse, 0x10000, RZ ;  /* 0x000100000e427824 */ /* 0x040fe200078e00ff */
[----:B------:R-:W-:Y:S02]  /*1f50*/  SHF.L.U32 R67, R15, 0x10, RZ ;  /* 0x000000100f437819 */ /* 0x000fe400000006ff */
[----:B------:R-:W-:Y:S01]  /*1f60*/  PRMT R15, R14, 0x7632, R15 ;  /* 0x000076320e0f7816 */ /* 0x000fe2000000000f */
[----:B------:R-:W-:Y:S01]  /*1f70*/  FADD R66, R66, R49 ;  /* 0x0000003142427221 */ /* 0x000fe20000000000 */
[----:B------:R-:W-:Y:S01]  /*1f80*/  PRMT R14, R13, 0x7632, R14 ;  /* 0x000076320d0e7816 */ /* 0x000fe2000000000e */
[----:B------:R-:W-:Y:S01]  /*1f90*/  FADD R67, R67, R44 ;  /* 0x0000002c43437221 */ /* 0x000fe20000000000 */
[----:B------:R-:W-:Y:S01]  /*1fa0*/  SHF.L.U32 R69, R13, 0x10, RZ ;  /* 0x000000100d457819 */ /* 0x000fe200000006ff */
[----:B---3--:R-:W-:Y:S01]  /*1fb0*/  IMAD.U32 R49, R18, 0x10000, RZ ;  /* 0x0001000012317824 */ /* 0x008fe200078e00ff */
[----:B------:R-:W-:Y:S01]  /*1fc0*/  PRMT R13, R12, 0x7632, R13 ;  /* 0x000076320c0d7816 */ /* 0x000fe2000000000d */
[----:B------:R-:W-:Y:S01]  /*1fd0*/  IMAD.U32 R15, R15, 0x10000, RZ ;  /* 0x000100000f0f7824 */ /* 0x000fe200078e00ff */
[----:B------:R-:W-:Y:S01]  /*1fe0*/  SHF.L.U32 R44, R14, 0x10, RZ ;  /* 0x000000100e2c7819 */ /* 0x000fe200000006ff */
[----:B------:R-:W-:Y:S01]  /*1ff0*/  FADD R69, R69, R50 ;  /* 0x0000003245457221 */ /* 0x000fe20000000000 */
[----:B------:R-:W-:Y:S01]  /*2000*/  SHF.L.U32 R50, R57, 0x10, RZ ;  /* 0x0000001039327819 */ /* 0x000fe200000006ff */
[----:B------:R-:W-:Y:S01]  /*2010*/  IMAD.U32 R14, R13, 0x10000, RZ ;  /* 0x000100000d0e7824 */ /* 0x000fe200078e00ff */
[----:B------:R-:W-:Y:S01]  /*2020*/  PRMT R13, R19, 0x7632, R13 ;  /* 0x00007632130d7816 */ /* 0x000fe2000000000d */
[----:B------:R-:W-:Y:S01]  /*2030*/  FADD R54, R15, R54 ;  /* 0x000000360f367221 */ /* 0x000fe20000000000 */
[C---:B------:R-:W-:Y:S01]  /*2040*/  PRMT R15, R17.reuse, 0x7632, R15 ;  /* 0x00007632110f7816 */ /* 0x040fe2000000000f */
[----:B------:R-:W-:Y:S01]  /*2050*/  FADD R51, R14, R51 ;  /* 0x000000330e337221 */ /* 0x000fe20000000000 */
[----:B------:R-:W-:Y:S01]  /*2060*/  PRMT R14, R18, 0x7632, R14 ;  /* 0x00007632120e7816 */ /* 0x000fe2000000000e */
[----:B------:R-:W-:Y:S01]  /*2070*/  FADD R55, R50, R55 ;  /* 0x0000003732377221 */ /* 0x000fe20000000000 */
[----:B------:R-:W-:Y:S01]  /*2080*/  SHF.L.U32 R18, R17, 0x10, RZ ;  /* 0x0000001011127819 */ /* 0x000fe200000006ff */
[----:B------:R-:W-:Y:S01]  /*2090*/  FADD R53, R44, R53 ;  /* 0x000000352c357221 */ /* 0x000fe20000000000 */
[----:B------:R-:W-:Y:S01]  /*20a0*/  PRMT R17, R16, 0x7632, R17 ;  /* 0x0000763210117816 */ /* 0x000fe20000000011 */
[----:B------:R-:W-:Y:S01]  /*20b0*/  IMAD.U32 R12, R12, 0x10000, RZ ;  /* 0x000100000c0c7824 */ /* 0x000fe200078e00ff */
[----:B------:R-:W-:Y:S01]  /*20c0*/  SHF.L.U32 R44, R19, 0x10, RZ ;  /* 0x00000010132c7819 */ /* 0x000fe200000006ff */
[----:B------:R-:W-:Y:S01]  /*20d0*/  FADD R69, R69, R18 ;  /* 0x0000001245457221 */ /* 0x000fe20000000000 */
[----:B------:R-:W-:Y:S01]  /*20e0*/  SHF.L.U32 R18, R13, 0x10, RZ ;  /* 0x000000100d127819 */ /* 0x000fe200000006ff */
[----:B------:R-:W-:-:S02]  /*20f0*/  IMAD.U32 R13, R14, 0x10000, RZ ;  /* 0x000100000e0d7824 */ /* 0x000fc400078e00ff */
[----:B------:R-:W-:Y:S01]  /*2100*/  FADD R12, R12, R52 ;  /* 0x000000340c0c7221 */ /* 0x000fe20000000000 */
[----:B------:R-:W-:Y:S02]  /*2110*/  IMAD.U32 R14, R17, 0x10000, RZ ;  /* 0x00010000110e7824 */ /* 0x000fe400078e00ff */
[----:B------:R-:W-:Y:S01]  /*2120*/  FADD R66, R66, R49 ;  /* 0x0000003142427221 */ /* 0x000fe20000000000 */
[----:B------:R-:W-:Y:S01]  /*2130*/  FADD R55, R55, R18 ;  /* 0x0000001237377221 */ /* 0x000fe20000000000 */
[----:B------:R-:W-:Y:S01]  /*2140*/  SHF.L.U32 R18, R21, 0x10, RZ ;  /* 0x0000001015127819 */ /* 0x000fe200000006ff */
[--C-:B------:R-:W-:Y:S01]  /*2150*/  FADD R54, R54, R13.reuse ;  /* 0x0000000d36367221 */ /* 0x100fe20000000000 */
[----:B------:R-:W-:Y:S01]  /*2160*/  PRMT R13, R23, 0x7632, R13 ;  /* 0x00007632170d7816 */ /* 0x000fe2000000000d */
[--C-:B------:R-:W-:Y:S01]  /*2170*/  FADD R51, R51, R14.reuse ;  /* 0x0000000e33337221 */ /* 0x100fe20000000000 */
[----:B------:R-:W-:Y:S01]  /*2180*/  IMAD.U32 R19, R16, 0x10000, RZ ;  /* 0x0001000010137824 */ /* 0x000fe200078e00ff */
[----:B------:R-:W-:Y:S01]  /*2190*/  PRMT R14, R22, 0x7632, R14 ;  /* 0x00007632160e7816 */ /* 0x000fe2000000000e */
[----:B------:R-:W-:Y:S01]  /*21a0*/  FADD R69, R69, R18 ;  /* 0x0000001245457221 */ /* 0x000fe20000000000 */
[----:B------:R-:W-:Y:S01]  /*21b0*/  SHF.L.U32 R16, R15, 0x10, RZ ;  /* 0x000000100f107819 */ /* 0x000fe200000006ff */
[----:B------:R-:W-:Y:S01]  /*21c0*/  FADD R12, R12, R19 ;  /* 0x000000130c0c7221 */ /* 0x000fe20000000000 */
[----:B------:R-:W-:Y:S01]  /*21d0*/  PRMT R15, R21, 0x7632, R15 ;  /* 0x00007632150f7816 */ /* 0x000fe2000000000f */
[----:B------:R-:W-:Y:S01]  /*21e0*/  IMAD.U32 R19, R22, 0x10000, RZ ;  /* 0x0001000016137824 */ /* 0x000fe200078e00ff */
[----:B------:R-:W-:Y:S01]  /*21f0*/  SHF.L.U32 R18, R13, 0x10, RZ ;  /* 0x000000100d127819 */ /* 0x000fe200000006ff */
[----:B------:R-:W-:Y:S01]  /*2200*/  IMAD.U32 R13, R14, 0x10000, RZ ;  /* 0x000100000e0d7824 */ /* 0x000fe200078e00ff */
[----:B------:R-:W-:Y:S01]  /*2210*/  SHF.L.U32 R14, R15, 0x10, RZ ;  /* 0x000000100f0e7819 */ /* 0x000fe200000006ff */
[--C-:B------:R-:W-:Y:S01]  /*2220*/  FADD R53, R53, R16.reuse ;  /* 0x0000001035357221 */ /* 0x100fe20000000000 */
[----:B------:R-:W-:Y:S01]  /*2230*/  PRMT R16, R20, 0x7632, R16 ;  /* 0x0000763214107816 */ /* 0x000fe20000000010 */
[----:B------:R-:W-:Y:S01]  /*2240*/  FADD R55, R55, R18 ;  /* 0x0000001237377221 */ /* 0x000fe20000000000 */
[----:B----4-:R-:W-:Y:S01]  /*2250*/  SHF.L.U32 R18, R25, 0x10, RZ ;  /* 0x0000001019127819 */ /* 0x010fe200000006ff */
[--C-:B------:R-:W-:Y:S01]  /*2260*/  FADD R54, R54, R13.reuse ;  /* 0x0000000d36367221 */ /* 0x100fe20000000000 */
[----:B------:R-:W-:Y:S01]  /*2270*/  PRMT R13, R27, 0x7632, R13 ;  /* 0x000076321b0d7816 */ /* 0x000fe2000000000d */
[--C-:B------:R-:W-:Y:S01]  /*2280*/  FADD R53, R53, R14.reuse ;  /* 0x0000000e35357221 */ /* 0x100fe20000000000 */
[----:B------:R-:W-:Y:S01]  /*2290*/  PRMT R14, R26, 0x7632, R14 ;  /* 0x000076321a0e7816 */ /* 0x000fe2000000000e */
[----:B------:R-:W-:-:S02]  /*22a0*/  IMAD.U32 R16, R16, 0x10000, RZ ;  /* 0x0001000010107824 */ /* 0x000fc400078e00ff */
[----:B------:R-:W-:Y:S01]  /*22b0*/  FADD R69, R69, R18 ;  /* 0x0000001245457221 */ /* 0x000fe20000000000 */
[----:B------:R-:W-:Y:S01]  /*22c0*/  FADD R67, R67, R44 ;  /* 0x0000002c43437221 */ /* 0x000fe20000000000 */
[----:B------:R-:W-:Y:S01]  /*22d0*/  IMAD.U32 R17, R20, 0x10000, RZ ;  /* 0x0001000014117824 */ /* 0x000fe200078e00ff */
[----:B------:R-:W-:Y:S01]  /*22e0*/  PRMT R15, R25, 0x7632, R15 ;  /* 0x00007632190f7816 */ /* 0x000fe2000000000f */
[----:B------:R-:W-:Y:S01]  /*22f0*/  FADD R66, R66, R19 ;  /* 0x0000001342427221 */ /* 0x000fe20000000000 */
[----:B------:R-:W-:Y:S01]  /*2300*/  SHF.L.U32 R18, R13, 0x10, RZ ;  /* 0x000000100d127819 */ /* 0x000fe200000006ff */
[--C-:B------:R-:W-:Y:S01]  /*2310*/  FADD R51, R51, R16.reuse ;  /* 0x0000001033337221 */ /* 0x100fe20000000000 */
[----:B------:R-:W-:Y:S01]  /*2320*/  SHF.L.U32 R44, R23, 0x10, RZ ;  /* 0x00000010172c7819 */ /* 0x000fe200000006ff */
[----:B------:R-:W-:Y:S02]  /*2330*/  IMAD.U32 R19, R26, 0x10000, RZ ;  /* 0x000100001a137824 */ /* 0x000fe400078e00ff */
[----:B------:R-:W-:Y:S01]  /*2340*/  FADD R12, R12, R17 ;  /* 0x000000110c0c7221 */ /* 0x000fe20000000000 */
[----:B------:R-:W-:Y:S01]  /*2350*/  IMAD.U32 R13, R14, 0x10000, RZ ;  /* 0x000100000e0d7824 */ /* 0x000fe200078e00ff */
[C---:B------:R-:W-:Y:S01]  /*2360*/  PRMT R16, R24.reuse, 0x7632, R16 ;  /* 0x0000763218107816 */ /* 0x040fe20000000010 */
[----:B------:R-:W-:Y:S01]  /*2370*/  IMAD.U32 R17, R24, 0x10000, RZ ;  /* 0x0001000018117824 */ /* 0x000fe200078e00ff */
[----:B------:R-:W-:Y:S01]  /*2380*/  SHF.L.U32 R14, R15, 0x10, RZ ;  /* 0x000000100f0e7819 */ /* 0x000fe200000006ff */
[----:B------:R-:W-:Y:S01]  /*2390*/  FADD R55, R55, R18 ;  /* 0x0000001237377221 */ /* 0x000fe20000000000 */
[----:B------:R-:W-:Y:S01]  /*23a0*/  SHF.L.U32 R20, R27, 0x10, RZ ;  /* 0x000000101b147819 */ /* 0x000fe200000006ff */
[----:B------:R-:W-:Y:S01]  /*23b0*/  FADD R67, R67, R44 ;  /* 0x0000002c43437221 */ /* 0x000fe20000000000 */
[----:B------:R-:W-:Y:S01]  /*23c0*/  PRMT R15, R31, 0x7632, R15 ;  /* 0x000076321f0f7816 */ /* 0x000fe2000000000f */
[--C-:B------:R-:W-:Y:S01]  /*23d0*/  FADD R66, R66, R19.reuse ;  /* 0x0000001342427221 */ /* 0x100fe20000000000 */
[----:B------:R-:W-:Y:S01]  /*23e0*/  PRMT R18, R29, 0x7632, R18 ;  /* 0x000076321d127816 */ /* 0x000fe20000000012 */
[----:B------:R-:W-:Y:S01]  /*23f0*/  IMAD.U32 R16, R16, 0x10000, RZ ;  /* 0x0001000010107824 */ /* 0x000fe200078e00ff */
[----:B------:R-:W-:Y:S01]  /*2400*/  PRMT R19, R28, 0x7632, R19 ;  /* 0x000076321c137816 */ /* 0x000fe20000000013 */
[--C-:B------:R-:W-:Y:S01]  /*2410*/  FADD R12, R12, R17.reuse ;  /* 0x000000110c0c7221 */ /* 0x100fe20000000000 */
[----:B------:R-:W-:Y:S01]  /*2420*/  SHF.L.U32 R22, R31, 0x10, RZ ;  /* 0x000000101f167819 */ /* 0x000fe200000006ff */
[----:B------:R-:W-:Y:S01]  /*2430*/  FADD R67, R67, R20 ;  /* 0x0000001443437221 */ /* 0x000fe20000000000 */
[----:B------:R-:W-:Y:S01]  /*2440*/  SHF.L.U32 R24, R15, 0x10, RZ ;  /* 0x000000100f187819 */ /* 0x000fe200000006ff */
[----:B------:R-:W-:Y:S01]  /*2450*/  FADD R14, R53, R14 ;  /* 0x0000000e350e7221 */ /* 0x000fe20000000000 */
[----:B------:R-:W-:Y:S01]  /*2460*/  PRMT R17, R30, 0x7632, R17 ;  /* 0x000076321e117816 */ /* 0x000fe20000000011 */
[----:B------:R-:W-:Y:S01]  /*2470*/  FADD R16, R51, R16 ;  /* 0x0000001033107221 */ /* 0x000fe20000000000 */
[----:B------:R-:W-:Y:S01]  /*2480*/  SHF.L.U32 R15, R18, 0x10, RZ ;  /* 0x00000010120f7819 */ /* 0x000fe200000006ff */
[----:B------:R-:W-:-:S02]  /*2490*/  IMAD.U32 R19, R19, 0x10000, RZ ;  /* 0x0001000013137824 */ /* 0x000fc400078e00ff */
[----:B------:R-:W-:Y:S01]  /*24a0*/  FADD R67, R67, R22 ;  /* 0x0000001643437221 */ /* 0x000fe20000000000 */
[----:B------:R-:W-:Y:S01]  /*24b0*/  FADD R13, R54, R13 ;  /* 0x0000000d360d7221 */ /* 0x000fe20000000000 */
[----:B------:R-:W-:Y:S02]  /*24c0*/  IMAD.U32 R22, R17, 0x10000, RZ ;  /* 0x0001000011167824 */ /* 0x000fe400078e00ff */
[--C-:B------:R-:W-:Y:S01]  /*24d0*/  FADD R14, R14, R15.reuse ;  /* 0x0000000f0e0e7221 */ /* 0x100fe20000000000 */
[----:B-----5:R-:W-:Y:S01]  /*24e0*/  PRMT R15, R35, 0x7632, R15 ;  /* 0x00007632230f7816 */ /* 0x020fe2000000000f */
[--C-:B------:R-:W-:Y:S01]  /*24f0*/  FADD R16, R16, R19.reuse ;  /* 0x0000001310107221 */ /* 0x100fe20000000000 */
[----:B------:R-:W-:Y:S01]  /*2500*/  PRMT R18, R33, 0x7632, R18 ;  /* 0x0000763221127816 */ /* 0x000fe20000000012 */
[----:B------:R-:W-:Y:S01]  /*2510*/  FADD R13, R13, R22 ;  /* 0x000000160d0d7221 */ /* 0x000fe20000000000 */
[----:B------:R-:W-:Y:S01]  /*2520*/  PRMT R19, R32, 0x7632, R19 ;  /* 0x0000763220137816 */ /* 0x000fe20000000013 */
[----:B------:R-:W-:Y:S01]  /*2530*/  FADD R24, R55, R24 ;  /* 0x0000001837187221 */ /* 0x000fe20000000000 */
[----:B------:R-:W-:Y:S01]  /*2540*/  SHF.L.U32 R22, R35, 0x10, RZ ;  /* 0x0000001023167819 */ /* 0x000fe200000006ff */
[----:B------:R-:W-:Y:S01]  /*2550*/  IMAD.U32 R21, R28, 0x10000, RZ ;  /* 0x000100001c157824 */ /* 0x000fe200078e00ff */
[----:B------:R-:W-:Y:S01]  /*2560*/  SHF.L.U32 R25, R15, 0x10, RZ ;  /* 0x000000100f197819 */ /* 0x000fe200000006ff */
[----:B------:R-:W-:Y:S01]  /*2570*/  IMAD.U32 R19, R19, 0x10000, RZ ;  /* 0x0001000013137824 */ /* 0x000fe200078e00ff */
[----:B------:R-:W-:Y:S01]  /*2580*/  PRMT R17, R34, 0x7632, R17 ;  /* 0x0000763222117816 */ /* 0x000fe20000000011 */
[----:B------:R-:W-:Y:S01]  /*2590*/  FADD R67, R67, R22 ;  /* 0x0000001643437221 */ /* 0x000fe20000000000 */
[----:B------:R-:W-:Y:S01]  /*25a0*/  SHF.L.U32 R15, R18, 0x10, RZ ;  /* 0x00000010120f7819 */ /* 0x000fe200000006ff */
[--C-:B------:R-:W-:Y:S01]  /*25b0*/  FADD R16, R16, R19.reuse ;  /* 0x0000001310107221 */ /* 0x100fe20000000000 */
[----:B------:R-:W-:Y:S01]  /*25c0*/  PRMT R18, R37, 0x7632, R18 ;  /* 0x0000763225127816 */ /* 0x000fe20000000012 */
[----:B------:R-:W-:Y:S01]  /*25d0*/  IMAD.U32 R22, R17, 0x10000, RZ ;  /* 0x0001000011167824 */ /* 0x000fe200078e00ff */
[----:B------:R-:W-:Y:S01]  /*25e0*/  PRMT R19, R36, 0x7632, R19 ;  /* 0x0000763224137816 */ /* 0x000fe20000000013 */
[--C-:B------:R-:W-:Y:S01]  /*25f0*/  FADD R14, R14, R15.reuse ;  /* 0x0000000f0e0e7221 */ /* 0x100fe20000000000 */
[----:B------:R-:W-:Y:S01]  /*2600*/  PRMT R15, R39, 0x7632, R15 ;  /* 0x00007632270f7816 */ /* 0x000fe2000000000f */
[----:B------:R-:W-:Y:S01]  /*2610*/  FADD R24, R24, R25 ;  /* 0x0000001918187221 */ /* 0x000fe20000000000 */
[----:B------:R-:W-:Y:S01]  /*2620*/  SHF.L.U32 R20, R29, 0x10, RZ ;  /* 0x000000101d147819 */ /* 0x000fe200000006ff */
[----:B------:R-:W-:Y:S01]  /*2630*/  FADD R13, R13, R22 ;  /* 0x000000160d0d7221 */ /* 0x000fe20000000000 */
[----:B------:R-:W-:Y:S01]  /*2640*/  IMAD.U32 R23, R30, 0x10000, RZ ;  /* 0x000100001e177824 */ /* 0x000fe200078e00ff */
[----:B------:R-:W-:Y:S01]  /*2650*/  SHF.L.U32 R22, R39, 0x10, RZ ;  /* 0x0000001027167819 */ /* 0x000fe200000006ff */
[----:B------:R-:W-:Y:S01]  /*2660*/  FADD R12, R12, R21 ;  /* 0x000000150c0c7221 */ /* 0x000fe20000000000 */
[----:B------:R-:W-:Y:S01]  /*2670*/  SHF.L.U32 R25, R15, 0x10, RZ ;  /* 0x000000100f197819 */ /* 0x000fe200000006ff */
[----:B------:R-:W-:Y:S01]  /*2680*/  IMAD.U32 R21, R32, 0x10000, RZ ;  /* 0x0001000020157824 */ /* 0x000fe200078e00ff */
[----:B------:R-:W-:Y:S01]  /*2690*/  PRMT R17, R38, 0x7632, R17 ;  /* 0x0000763226117816 */ /* 0x000fe20000000011 */
[----:B------:R-:W-:Y:S01]  /*26a0*/  IMAD.U32 R19, R19, 0x10000, RZ ;  /* 0x0001000013137824 */ /* 0x000fe200078e00ff */
[----:B------:R-:W-:Y:S01]  /*26b0*/  SHF.L.U32 R15, R18, 0x10, RZ ;  /* 0x00000010120f7819 */ /* 0x000fe200000006ff */
[----:B------:R-:W-:Y:S01]  /*26c0*/  FADD R23, R66, R23 ;  /* 0x0000001742177221 */ /* 0x000fe20000000000 */
[----:B------:R-:W-:Y:S01]  /*26d0*/  SHF.L.U32 R33, R33, 0x10, RZ ;  /* 0x0000001021217819 */ /* 0x000fe200000006ff */
[----:B------:R-:W-:Y:S01]  /*26e0*/  FADD R20, R69, R20 ;  /* 0x0000001445147221 */ /* 0x000fe20000000000 */
[----:B------:R-:W-:-:S02]  /*26f0*/  IMAD.U32 R34, R34, 0x10000, RZ ;  /* 0x0001000022227824 */ /* 0x000fc400078e00ff */
[----:B------:R-:W-:Y:S01]  /*2700*/  FADD R67, R67, R22 ;  /* 0x0000001643437221 */ /* 0x000fe20000000000 */
[----:B------:R-:W-:Y:S01]  /*2710*/  FADD R12, R12, R21 ;  /* 0x000000150c0c7221 */ /* 0x000fe20000000000 */
[----:B------:R-:W-:Y:S02]  /*2720*/  IMAD.U32 R22, R17, 0x10000, RZ ;  /* 0x0001000011167824 */ /* 0x000fe400078e00ff */
[----:B------:R-:W-:Y:S01]  /*2730*/  FADD R14, R14, R15 ;  /* 0x0000000f0e0e7221 */ /* 0x000fe20000000000 */
[----:B------:R-:W-:Y:S01]  /*2740*/  FADD R16, R16, R19 ;  /* 0x0000001310107221 */ /* 0x000fe20000000000 */
[----:B------:R-:W-:Y:S01]  /*2750*/  SHF.L.U32 R37, R37, 0x10, RZ ;  /* 0x0000001025257819 */ /* 0x000fe200000006ff */
[----:B------:R-:W-:Y:S01]  /*2760*/  IMAD.U32 R21, R36, 0x10000, RZ ;  /* 0x0001000024157824 */ /* 0x000fe200078e00ff */
[----:B------:R-:W-:Y:S01]  /*2770*/  PRMT R15, R43, 0x7632, R15 ;  /* 0x000076322b0f7816 */ /* 0x000fe2000000000f */
[----:B------:R-:W-:Y:S01]  /*2780*/  FADD R23, R23, R34 ;  /* 0x0000002217177221 */ /* 0x000fe20000000000 */
[----:B------:R-:W-:Y:S01]  /*2790*/  PRMT R17, R42, 0x7632, R17 ;  /* 0x000076322a117816 */ /* 0x000fe20000000011 */
[----:B------:R-:W-:Y:S01]  /*27a0*/  FADD R20, R20, R33 ;  /* 0x0000002114147221 */ /* 0x000fe20000000000 */
[----:B------:R-:W-:Y:S01]  /*27b0*/  PRMT R18, R41, 0x7632, R18 ;  /* 0x0000763229127816 */ /* 0x000fe20000000012 */
[----:B------:R-:W-:Y:S01]  /*27c0*/  IMAD.U32 R38, R38, 0x10000, RZ ;  /* 0x0001000026267824 */ /* 0x000fe200078e00ff */
[----:B------:R-:W-:Y:S01]  /*27d0*/  PRMT R19, R40, 0x7632, R19 ;  /* 0x0000763228137816 */ /* 0x000fe20000000013 */
[----:B------:R-:W-:Y:S01]  /*27e0*/  FADD R12, R12, R21 ;  /* 0x000000150c0c7221 */ /* 0x000fe20000000000 */
[----:B------:R-:W-:Y:S01]  /*27f0*/  SHF.L.U32 R44, R43, 0x10, RZ ;  /* 0x000000102b2c7819 */ /* 0x000fe200000006ff */
[----:B------:R-:W-:Y:S01]  /*2800*/  FADD R23, R23, R38 ;  /* 0x0000002617177221 */ /* 0x000fe20000000000 */
[----:B------:R-:W-:Y:S01]  /*2810*/  SHF.L.U32 R41, R41, 0x10, RZ ;  /* 0x0000001029297819 */ /* 0x000fe200000006ff */
[----:B------:R-:W-:Y:S01]  /*2820*/  FADD R20, R20, R37 ;  /* 0x0000002514147221 */ /* 0x000fe20000000000 */
[----:B------:R-:W-:Y:S01]  /*2830*/  SHF.L.U32 R15, R15, 0x10, RZ ;  /* 0x000000100f0f7819 */ /* 0x000fe200000006ff */
[----:B------:R-:W-:Y:S01]  /*2840*/  FADD R24, R24, R25 ;  /* 0x0000001918187221 */ /* 0x000fe20000000000 */
[----:B------:R-:W-:Y:S01]  /*2850*/  SHF.L.U32 R53, R18, 0x10, RZ ;  /* 0x0000001012357819 */ /* 0x000fe200000006ff */
[----:B------:R-:W-:Y:S01]  /*2860*/  FADD R13, R13, R22 ;  /* 0x000000160d0d7221 */ /* 0x000fe20000000000 */
[----:B------:R-:W-:Y:S01]  /*2870*/  IADD3 R28, PT, PT, R56, 0x8, RZ ;  /* 0x00000008381c7810 */ /* 0x000fe20007ffe0ff */
[----:B------:R-:W-:-:S02]  /*2880*/  IMAD.U32 R42, R42, 0x10000, RZ ;  /* 0x000100002a2a7824 */ /* 0x000fc400078e00ff */
[----:B------:R-:W-:Y:S01]  /*2890*/  FADD R44, R67, R44 ;  /* 0x0000002c432c7221 */ /* 0x000fe20000000000 */
[----:B------:R-:W-:Y:S02]  /*28a0*/  IMAD.U32 R21, R40, 0x10000, RZ ;  /* 0x0001000028157824 */ /* 0x000fe400078e00ff */
[----:B------:R-:W-:Y:S01]  /*28b0*/  FADD R50, R20, R41 ;  /* 0x0000002914327221 */ /* 0x000fe20000000000 */
[----:B------:R-:W-:Y:S02]  /*28c0*/  IMAD.U32 R54, R17, 0x10000, RZ ;  /* 0x0001000011367824 */ /* 0x000fe400078e00ff */
[----:B------:R-:W-:Y:S01]  /*28d0*/  FADD R49, R23, R42 ;  /* 0x0000002a17317221 */ /* 0x000fe20000000000 */
[----:B------:R-:W-:Y:S02]  /*28e0*/  IMAD.U32 R19, R19, 0x10000, RZ ;  /* 0x0001000013137824 */ /* 0x000fe400078e00ff */
[----:B------:R-:W-:Y:S01]  /*28f0*/  FADD R52, R12, R21 ;  /* 0x000000150c347221 */ /* 0x000fe20000000000 */
[----:B------:R-:W-:Y:S01]  /*2900*/  FADD R55, R24, R15 ;  /* 0x0000000f18377221 */ /* 0x000fe20000000000 */
[----:B------:R-:W-:Y:S01]  /*2910*/  FADD R54, R13, R54 ;  /* 0x000000360d367221 */ /* 0x000fe20000000000 */
[----:B------:R-:W-:Y:S01]  /*2920*/  FADD R53, R14, R53 ;  /* 0x000000350e357221 */ /* 0x000fe20000000000 */
[----:B------:R-:W-:Y:S01]  /*2930*/  FADD R51, R16, R19 ;  /* 0x0000001310337221 */ /* 0x000fe20000000000 */
[----:B------:R-:W-:Y:S01]  /*2940*/  IMAD.MOV.U32 R56, RZ, RZ, R28 ;  /* 0x000000ffff387224 */ /* 0x000fe200078e001c */
[----:B------:R-:W-:Y:S06]  /*2950*/  @P3 BRA `(.L_x_70) ;  /* 0xfffffff400143947 */ /* 0x000fec000383ffff */
.L_x_69:
        /* <DEDUP_REMOVED lines=8> */
[----:B------:R-:W5:Y:S01]  /*29e0*/  LDL.64 R24, [R29+0x18] ;  /* 0x000018001d187983 */ /* 0x000f620000100a00 */
[----:B--2---:R-:W-:-:S04]  /*29f0*/  IMAD.WIDE R12, R45, 0x10, R12 ;  /* 0x000000102d0c7825 */ /* 0x004fc800078e020c */
[C---:B---3--:R-:W-:Y:S02]  /*2a00*/  IMAD.WIDE R16, R45.reuse, 0x10, R16 ;  /* 0x000000102d107825 */ /* 0x048fe400078e0210 */
[----:B------:R-:W2:Y:S04]  /*2a10*/  LD.E.128 R12, desc[UR6][R12.64] ;  /* 0x000000060c0c7980 */ /* 0x000ea8000c101d00 */
[----:B------:R-:W3:Y:S01]  /*2a20*/  LD.E.128 R16, desc[UR6][R16.64] ;  /* 0x0000000610107980 */ /* 0x000ee2000c101d00 */
[----:B----4-:R-:W-:-:S06]  /*2a30*/  IMAD.WIDE R20, R45, 0x10, R20 ;  /* 0x000000102d147825 */ /* 0x010fcc00078e0214 */
[----:B------:R-:W4:Y:S01]  /*2a40*/  LD.E.128 R20, desc[UR6][R20.64] ;  /* 0x0000000614147980 */ /* 0x000f22000c101d00 */
[----:B-----5:R-:W-:-:S06]  /*2a50*/  IMAD.WIDE R24, R45, 0x10, R24 ;  /* 0x000000102d187825 */ /* 0x020fcc00078e0218 */
[----:B------:R-:W5:Y:S01]  /*2a60*/  LD.E.128 R24, desc[UR6][R24.64] ;  /* 0x0000000618187980 */ /* 0x000f62000c101d00 */
[----:B------:R-:W-:Y:S01]  /*2a70*/  VIADD R28, R28, 0x4 ;  /* 0x000000041c1c7836 */ /* 0x000fe20000000000 */
[C---:B--2---:R-:W-:Y:S01]  /*2a80*/  PRMT R30, R15.reuse, 0x7632, R30 ;  /* 0x000076320f1e7816 */ /* 0x044fe2000000001e */
[----:B------:R-:W-:Y:S01]  /*2a90*/  IMAD.U32 R33, R15, 0x10000, RZ ;  /* 0x000100000f217824 */ /* 0x000fe200078e00ff */
[C---:B------:R-:W-:Y:S01]  /*2aa0*/  PRMT R15, R14.reuse, 0x7632, R15 ;  /* 0x000076320e0f7816 */ /* 0x040fe2000000000f */
[C---:B------:R-:W-:Y:S01]  /*2ab0*/  IMAD.U32 R31, R13.reuse, 0x10000, RZ ;  /* 0x000100000d1f7824 */ /* 0x040fe200078e00ff */
[----:B------:R-:W-:Y:S01]  /*2ac0*/  SHF.L.U32 R32, R14, 0x10, RZ ;  /* 0x000000100e207819 */ /* 0x000fe200000006ff */
[----:B------:R-:W-:Y:S01]  /*2ad0*/  FADD R44, R44, R33 ;  /* 0x000000212c2c7221 */ /* 0x000fe20000000000 */
[----:B------:R-:W-:Y:S01]  /*2ae0*/  PRMT R14, R13, 0x7632, R14 ;  /* 0x000076320d0e7816 */ /* 0x000fe2000000000e */
[----:B---3--:R-:W-:Y:S01]  /*2af0*/  IMAD.U32 R35, R19, 0x10000, RZ ;  /* 0x0001000013237824 */ /* 0x008fe200078e00ff */
[C---:B------:R-:W-:Y:S01]  /*2b00*/  PRMT R13, R12.reuse, 0x7632, R13 ;  /* 0x000076320c0d7816 */ /* 0x040fe2000000000d */
        /* <DEDUP_REMOVED lines=8> */
[----:B------:R-:W-:Y:S01]  /*2b90*/  FADD R31, R50, R31 ;  /* 0x0000001f321f7221 */ /* 0x000fe20000000000 */
[----:B------:R-:W-:Y:S01]  /*2ba0*/  PRMT R19, R18, 0x7632, R19 ;  /* 0x0000763212137816 */ /* 0x000fe20000000013 */
[----:B------:R-:W-:Y:S01]  /*2bb0*/  FADD R12, R51, R12 ;  /* 0x0000000c330c7221 */ /* 0x000fe20000000000 */
[----:B------:R-:W-:Y:S01]  /*2bc0*/  PRMT R18, R17, 0x7632, R18 ;  /* 0x0000763211127816 */ /* 0x000fe20000000012 */
[----:B------:R-:W-:Y:S01]  /*2bd0*/  FADD R32, R32, R33 ;  /* 0x0000002120207221 */ /* 0x000fe20000000000 */
[----:B------:R-:W-:Y:S01]  /*2be0*/  PRMT R17, R16, 0x7632, R17 ;  /* 0x0000763210117816 */ /* 0x000fe20000000011 */
[----:B------:R-:W-:Y:S01]  /*2bf0*/  IMAD.U32 R33, R13, 0x10000, RZ ;  /* 0x000100000d217824 */ /* 0x000fe200078e00ff */
[----:B------:R-:W-:Y:S01]  /*2c00*/  SHF.L.U32 R15, R15, 0x10, RZ ;  /* 0x000000100f0f7819 */ /* 0x000fe200000006ff */
[----:B------:R-:W-:Y:S01]  /*2c10*/  IMAD.U32 R13, R18, 0x10000, RZ ;  /* 0x00010000120d7824 */ /* 0x000fe200078e00ff */
[----:B------:R-:W-:Y:S01]  /*2c20*/  SHF.L.U32 R17, R17, 0x10, RZ ;  /* 0x0000001011117819 */ /* 0x000fe200000006ff */
[----:B------:R-:W-:Y:S01]  /*2c30*/  FADD R29, R52, R29 ;  /* 0x0000001d341d7221 */ /* 0x000fe20000000000 */
[----:B------:R-:W-:Y:S01]  /*2c40*/  SHF.L.U32 R16, R16, 0x10, RZ ;  /* 0x0000001010107819 */ /* 0x000fe200000006ff */
[----:B------:R-:W-:Y:S01]  /*2c50*/  FADD R13, R14, R13 ;  /* 0x0000000d0e0d7221 */ /* 0x000fe20000000000 */
[----:B------:R-:W-:Y:S01]  /*2c60*/  FADD R31, R31, R34 ;  /* 0x000000221f1f7221 */ /* 0x000fe20000000000 */
[----:B----4-:R-:W-:Y:S01]  /*2c70*/  PRMT R14, R23, 0x7632, R14 ;  /* 0x00007632170e7816 */ /* 0x010fe2000000000e */
[----:B------:R-:W-:Y:S01]  /*2c80*/  FADD R12, R12, R17 ;  /* 0x000000110c0c7221 */ /* 0x000fe20000000000 */
[----:B------:R-:W-:Y:S01]  /*2c90*/  SHF.L.U32 R34, R19, 0x10, RZ ;  /* 0x0000001013227819 */ /* 0x000fe200000006ff */
[----:B------:R-:W-:Y:S01]  /*2ca0*/  FADD R15, R54, R15 ;  /* 0x0000000f360f7221 */ /* 0x000fe20000000000 */
[----:B------:R-:W-:Y:S01]  /*2cb0*/  PRMT R17, R22, 0x7632, R17 ;  /* 0x0000763216117816 */ /* 0x000fe20000000011 */
[----:B------:R-:W-:Y:S01]  /*2cc0*/  FADD R16, R29, R16 ;  /* 0x000000101d107221 */ /* 0x000fe20000000000 */
[----:B------:R-:W-:Y:S01]  /*2cd0*/  PRMT R18, R21, 0x7632, R18 ;  /* 0x0000763215127816 */ /* 0x000fe20000000012 */
[----:B------:R-:W-:Y:S01]  /*2ce0*/  IMAD.U32 R30, R30, 0x10000, RZ ;  /* 0x000100001e1e7824 */ /* 0x000fe200078e00ff */
[----:B------:R-:W-:Y:S01]  /*2cf0*/  PRMT R19, R20, 0x7632, R19 ;  /* 0x0000763214137816 */ /* 0x000fe20000000013 */
[----:B------:R-:W-:-:S02]  /*2d00*/  IMAD.U32 R29, R14, 0x10000, RZ ;  /* 0x000100000e1d7824 */ /* 0x000fc400078e00ff */
[----:B------:R-:W-:Y:S01]  /*2d10*/  FADD R15, R15, R34 ;  /* 0x000000220f0f7221 */ /* 0x000fe20000000000 */
[----:B------:R-:W-:Y:S01]  /*2d20*/  SHF.L.U32 R14, R17, 0x10, RZ ;  /* 0x00000010110e7819 */ /* 0x000fe200000006ff */
[----:B------:R-:W-:Y:S01]  /*2d30*/  IMAD.U32 R34, R23, 0x10000, RZ ;  /* 0x0001000017227824 */ /* 0x000fe200078e00ff */
[----:B------:R-:W-:Y:S01]  /*2d40*/  SHF.L.U32 R19, R19, 0x10, RZ ;  /* 0x0000001013137819 */ /* 0x000fe200000006ff */
[----:B------:R-:W-:Y:S01]  /*2d50*/  IMAD.U32 R18, R18, 0x10000, RZ ;  /* 0x0001000012127824 */ /* 0x000fe200078e00ff */
[----:B------:R-:W-:Y:S01]  /*2d60*/  SHF.L.U32 R23, R22, 0x10, RZ ;  /* 0x0000001016177819 */ /* 0x000fe200000006ff */
[----:B------:R-:W-:Y:S01]  /*2d70*/  FADD R30, R55, R30 ;  /* 0x0000001e371e7221 */ /* 0x000fe20000000000 */
[----:B------:R-:W-:Y:S01]  /*2d80*/  IMAD.U32 R22, R21, 0x10000, RZ ;  /* 0x0001000015167824 */ /* 0x000fe200078e00ff */
[----:B------:R-:W-:Y:S01]  /*2d90*/  SHF.L.U32 R21, R20, 0x10, RZ ;  /* 0x0000001014157819 */ /* 0x000fe200000006ff */
[----:B------:R-:W-:Y:S01]  /*2da0*/  FADD R14, R15, R14 ;  /* 0x0000000e0f0e7221 */ /* 0x000fe20000000000 */
[--C-:B------:R-:W-:Y:S01]  /*2db0*/  FADD R13, R13, R18.reuse ;  /* 0x000000120d0d7221 */ /* 0x100fe20000000000 */
[----:B------:R-:W-:Y:S01]  /*2dc0*/  FADD R12, R12, R19 ;  /* 0x000000130c0c7221 */ /* 0x000fe20000000000 */
[----:B-----5:R-:W-:Y:S01]  /*2dd0*/  PRMT R15, R27, 0x7632, R15 ;  /* 0x000076321b0f7816 */ /* 0x020fe2000000000f */
[----:B------:R-:W-:Y:S01]  /*2de0*/  FADD R35, R44, R35 ;  /* 0x000000232c237221 */ /* 0x000fe20000000000 */
[----:B------:R-:W-:Y:S01]  /*2df0*/  PRMT R17, R26, 0x7632, R17 ;  /* 0x000076321a117816 */ /* 0x000fe20000000011 */
[----:B------:R-:W-:Y:S01]  /*2e00*/  FADD R30, R30, R33 ;  /* 0x000000211e1e7221 */ /* 0x000fe20000000000 */
[----:B------:R-:W-:Y:S01]  /*2e10*/  PRMT R18, R25, 0x7632, R18 ;  /* 0x0000763219127816 */ /* 0x000fe20000000012 */
[----:B------:R-:W-:Y:S01]  /*2e20*/  FADD R16, R16, R21 ;  /* 0x0000001510107221 */ /* 0x000fe20000000000 */
        /* <DEDUP_REMOVED lines=20> */
[----:B------:R-:W-:-:S07]  /*2f70*/  FADD R51, R12, R19 ;  /* 0x000000130c337221 */ /* 0x000fce0000000000 */
.L_x_71:
[----:B------:R-:W-:Y:S05]  /*2f80*/  @!P3 BRA `(.L_x_68) ;  /* 0x00000004002cb947 */ /* 0x000fea0003800000 */
[----:B------:R-:W-:Y:S01]  /*2f90*/  LOP3.LUT P3, RZ, R5, 0x1, RZ, 0xc0, !PT ;  /* 0x0000000105ff7812 */ /* 0x000fe2000786c0ff */
[----:B------:R-:W-:-:S12]  /*2fa0*/  @!P1 BRA `(.L_x_72) ;  /* 0x0000000000c09947 */ /* 0x000fd80003800000 */
[----:B------:R-:W-:-:S05]  /*2fb0*/  LEA R20, R28, R3, 0x3 ;  /* 0x000000031c147211 */ /* 0x000fca00078e18ff */
[----:B------:R-:W2:Y:S04]  /*2fc0*/  LDL.64 R12, [R20] ;  /* 0x00000000140c7983 */ /* 0x000ea80000100a00 */
[----:B------:R-:W3:Y:S01]  /*2fd0*/  LDL.64 R16, [R20+0x8] ;  /* 0x0000080014107983 */ /* 0x000ee20000100a00 */
[----:B--2---:R-:W-:-:S04]  /*2fe0*/  IMAD.WIDE R12, R45, 0x10, R12 ;  /* 0x000000102d0c7825 */ /* 0x004fc800078e020c */
[----:B---3--:R-:W-:Y:S02]  /*2ff0*/  IMAD.WIDE R16, R45, 0x10, R16 ;  /* 0x000000102d107825 */ /* 0x008fe400078e0210 */
[----:B------:R-:W2:Y:S04]  /*3000*/  LD.E.128 R12, desc[UR6][R12.64] ;  /* 0x000000060c0c7980 */ /* 0x000ea8000c101d00 */
[----:B------:R-:W3:Y:S01]  /*3010*/  LD.E.128 R16, desc[UR6][R16.64] ;  /* 0x0000000610107980 */ /* 0x000ee2000c101d00 */
[----:B------:R-:W-:Y:S02]  /*3020*/  VIADD R28, R28, 0x2 ;  /* 0x000000021c1c7836 */ /* 0x000fe40000000000 */
[----:B--2---:R-:W-:Y:S01]  /*3030*/  IMAD.U32 R27, R15, 0x10000, RZ ;  /* 0x000100000f1b7824 */ /* 0x004fe200078e00ff */
[----:B------:R-:W-:Y:S01]  /*3040*/  SHF.L.U32 R22, R14, 0x10, RZ ;  /* 0x000000100e167819 */ /* 0x000fe200000006ff */
[----:B------:R-:W-:Y:S01]  /*3050*/  IMAD.U32 R25, R13, 0x10000, RZ ;  /* 0x000100000d197824 */ /* 0x000fe200078e00ff */
[----:B------:R-:W-:Y:S01]  /*3060*/  PRMT R21, R15, 0x7632, R21 ;  /* 0x000076320f157816 */ /* 0x000fe20000000015 */
[----:B------:R-:W-:Y:S01]  /*3070*/  FADD R27, R44, R27 ;  /* 0x0000001b2c1b7221 */ /* 0x000fe20000000000 */
[----:B------:R-:W-:Y:S01]  /*3080*/  PRMT R15, R14, 0x7632, R15 ;  /* 0x000076320e0f7816 */ /* 0x000fe2000000000f */
[----:B------:R-:W-:Y:S01]  /*3090*/  FADD R22, R49, R22 ;  /* 0x0000001631167221 */ /* 0x000fe20000000000 */
[----:B------:R-:W-:Y:S01]  /*30a0*/  PRMT R14, R13, 0x7632, R14 ;  /* 0x000076320d0e7816 */ /* 0x000fe2000000000e */
[C---:B---3--:R-:W-:Y:S01]  /*30b0*/  IMAD.U32 R44, R19.reuse, 0x10000, RZ ;  /* 0x00010000132c7824 */ /* 0x048fe200078e00ff */
[----:B------:R-:W-:Y:S01]  /*30c0*/  PRMT R20, R12, 0x7632, R20 ;  /* 0x000076320c147816 */ /* 0x000fe20000000014 */
[----:B------:R-:W-:Y:S01]  /*30d0*/  FADD R25, R50, R25 ;  /* 0x0000001932197221 */ /* 0x000fe20000000000 */
[----:B------:R-:W-:Y:S01]  /*30e0*/  PRMT R13, R19, 0x7632, R13 ;  /* 0x00007632130d7816 */ /* 0x000fe2000000000d */
[----:B------:R-:W-:Y:S01]  /*30f0*/  IMAD.U32 R50, R17, 0x10000, RZ ;  /* 0x0001000011327824 */ /* 0x000fe200078e00ff */
[----:B------:R-:W-:Y:S01]  /*3100*/  SHF.L.U32 R15, R15, 0x10, RZ ;  /* 0x000000100f0f7819 */ /* 0x000fe200000006ff */
[----:B------:R-:W-:Y:S01]  /*3110*/  IMAD.U32 R14, R14, 0x10000, RZ ;  /* 0x000100000e0e7824 */ /* 0x000fe200078e00ff */
[C---:B------:R-:W-:Y:S01]  /*3120*/  PRMT R19, R18.reuse, 0x7632, R19 ;  /* 0x0000763212137816 */ /* 0x040fe20000000013 */
[----:B------:R-:W-:Y:S01]  /*3130*/  IMAD.U32 R13, R13, 0x10000, RZ ;  /* 0x000100000d0d7824 */ /* 0x000fe200078e00ff */
[----:B------:R-:W-:Y:S01]  /*3140*/  SHF.L.U32 R49, R18, 0x10, RZ ;  /* 0x0000001012317819 */ /* 0x000fe200000006ff */
        /* <DEDUP_REMOVED lines=15> */
[----:B------:R-:W-:Y:S01]  /*3240*/  FADD R49, R22, R49 ;  /* 0x0000003116317221 */ /* 0x000fe20000000000 */
[----:B------:R-:W-:Y:S01]  /*3250*/  FADD R50, R25, R50 ;  /* 0x0000003219327221 */ /* 0x000fe20000000000 */
[----:B------:R-:W-:Y:S01]  /*3260*/  FADD R52, R23, R16 ;  /* 0x0000001017347221 */ /* 0x000fe20000000000 */
[----:B------:R-:W-:Y:S01]  /*3270*/  FADD R55, R12, R13 ;  /* 0x0000000d0c377221 */ /* 0x000fe20000000000 */
[----:B------:R-:W-:Y:S01]  /*3280*/  FADD R54, R15, R54 ;  /* 0x000000360f367221 */ /* 0x000fe20000000000 */
[----:B------:R-:W-:Y:S01]  /*3290*/  FADD R53, R14, R53 ;  /* 0x000000350e357221 */ /* 0x000fe20000000000 */
[----:B------:R-:W-:-:S07]  /*32a0*/  FADD R51, R20, R17 ;  /* 0x0000001114337221 */ /* 0x000fce0000000000 */
.L_x_72:
[----:B------:R-:W-:Y:S05]  /*32b0*/  @!P3 BRA `(.L_x_68) ;  /* 0x000000000060b947 */ /* 0x000fea0003800000 */
[----:B------:R-:W-:-:S05]  /*32c0*/  LEA R28, R28, R3, 0x3 ;  /* 0x000000031c1c7211 */ /* 0x000fca00078e18ff */
[----:B------:R-:W2:Y:S02]  /*32d0*/  LDL.64 R12, [R28] ;  /* 0x000000001c0c7983 */ /* 0x000ea40000100a00 */
[----:B--2---:R-:W-:-:S06]  /*32e0*/  IMAD.WIDE R12, R45, 0x10, R12 ;  /* 0x000000102d0c7825 */ /* 0x004fcc00078e020c */
[----:B------:R-:W2:Y:S02]  /*32f0*/  LD.E.128 R12, desc[UR6][R12.64] ;  /* 0x000000060c0c7980 */ /* 0x000ea4000c101d00 */
[C---:B--2---:R-:W-:Y:S01]  /*3300*/  PRMT R16, R15.reuse, 0x7632, R16 ;  /* 0x000076320f107816 */ /* 0x044fe20000000010 */
[----:B------:R-:W-:Y:S01]  /*3310*/  IMAD.U32 R23, R15, 0x10000, RZ ;  /* 0x000100000f177824 */ /* 0x000fe200078e00ff */
[C---:B------:R-:W-:Y:S01]  /*3320*/  PRMT R15, R14.reuse, 0x7632, R15 ;  /* 0x000076320e0f7816 */ /* 0x040fe2000000000f */
[C---:B------:R-:W-:Y:S01]  /*3330*/  IMAD.U32 R21, R13.reuse, 0x10000, RZ ;  /* 0x000100000d157824 */ /* 0x040fe200078e00ff */
[----:B------:R-:W-:Y:S01]  /*3340*/  SHF.L.U32 R18, R14, 0x10, RZ ;  /* 0x000000100e127819 */ /* 0x000fe200000006ff */
[----:B------:R-:W-:Y:S01]  /*3350*/  IMAD.U32 R16, R16, 0x10000, RZ ;  /* 0x0001000010107824 */ /* 0x000fe200078e00ff */
[----:B------:R-:W-:Y:S01]  /*3360*/  PRMT R14, R13, 0x7632, R14 ;  /* 0x000076320d0e7816 */ /* 0x000fe2000000000e */
[----:B------:R-:W-:Y:S01]  /*3370*/  FADD R44, R44, R23 ;  /* 0x000000172c2c7221 */ /* 0x000fe20000000000 */
[C---:B------:R-:W-:Y:S01]  /*3380*/  PRMT R17, R12.reuse, 0x7632, R17 ;  /* 0x000076320c117816 */ /* 0x040fe20000000011 */
[----:B------:R-:W-:Y:S01]  /*3390*/  FADD R49, R49, R18 ;  /* 0x0000001231317221 */ /* 0x000fe20000000000 */
[----:B------:R-:W-:Y:S01]  /*33a0*/  SHF.L.U32 R19, R12, 0x10, RZ ;  /* 0x000000100c137819 */ /* 0x000fe200000006ff */
[----:B------:R-:W-:Y:S01]  /*33b0*/  IMAD.U32 R14, R14, 0x10000, RZ ;  /* 0x000100000e0e7824 */ /* 0x000fe200078e00ff */
[----:B------:R-:W-:Y:S01]  /*33c0*/  SHF.L.U32 R15, R15, 0x10, RZ ;  /* 0x000000100f0f7819 */ /* 0x000fe200000006ff */
[----:B------:R-:W-:Y:S01]  /*33d0*/  FADD R50, R50, R21 ;  /* 0x0000001532327221 */ /* 0x000fe20000000000 */
[----:B------:R-:W-:Y:S01]  /*33e0*/  SHF.L.U32 R12, R17, 0x10, RZ ;  /* 0x00000010110c7819 */ /* 0x000fe200000006ff */
[----:B------:R-:W-:Y:S01]  /*33f0*/  FADD R52, R52, R19 ;  /* 0x0000001334347221 */ /* 0x000fe20000000000 */
[----:B------:R-:W-:Y:S01]  /*3400*/  FADD R55, R55, R16 ;  /* 0x0000001037377221 */ /* 0x000fe20000000000 */
[----:B------:R-:W-:Y:S01]  /*3410*/  FADD R54, R54, R15 ;  /* 0x0000000f36367221 */ /* 0x000fe20000000000 */
[----:B------:R-:W-:Y:S01]  /*3420*/  FADD R53, R53, R14 ;  /* 0x0000000e35357221 */ /* 0x000fe20000000000 */
[----:B------:R-:W-:-:S07]  /*3430*/  FADD R51, R51, R12 ;  /* 0x0000000c33337221 */ /* 0x000fce0000000000 */
.L_x_68:
[----:B------:R-:W0:Y:S01]  /*3440*/  LDCU UR5, c[0x0][0x3e0] ;  /* 0x00007c00ff0577ac */ /* 0x000e220008000800 */
[----:B------:R-:W-:Y:S01]  /*3450*/  IMAD.MOV R12, RZ, RZ, -R0 ;  /* 0x000000ffff0c7224 */ /* 0x000fe200078e0a00 */
[----:B------:R-:W-:Y:S02]  /*3460*/  F2FP.BF16.F32.PACK_AB R15, R55, R44 ;  /* 0x0000002c370f723e */ /* 0x000fe400000010ff */
[----:B------:R-:W-:Y:S02]  /*3470*/  F2FP.BF16.F32.PACK_AB R14, R54, R49 ;  /* 0x00000031360e723e */ /* 0x000fe400000010ff */
[----:B------:R-:W-:Y:S02]  /*3480*/  F2FP.BF16.F32.PACK_AB R13, R53, R50 ;  /* 0x00000032350d723e */ /* 0x000fe400000010ff */
[----:B0-----:R-:W-:-:S05]  /*3490*/  MOV R17, UR5 ;  /* 0x0000000500117c02 */ /* 0x001fca0008000f00 */
[----:B------:R-:W-:Y:S01]  /*34a0*/  IMAD R19, R17, R12, R45 ;  /* 0x0000000c11137224 */ /* 0x000fe200078e022d */
[----:B------:R-:W-:Y:S01]  /*34b0*/  F2FP.BF16.F32.PACK_AB R12, R51, R52 ;  /* 0x00000034330c723e */ /* 0x000fe200000010ff */
[----:B------:R-:W-:Y:S02]  /*34c0*/  VIADD R45, R45, UR4 ;  /* 0x000000042d2d7c36 */ /* 0x000fe40008000000 */
[----:B------:R-:W-:-:S03]  /*34d0*/  IMAD.WIDE R18, R19, 0x10, R64 ;  /* 0x0000001013127825 */ /* 0x000fc600078e0240 */
[----:B------:R-:W-:Y:S02]  /*34e0*/  ISETP.GE.AND P3, PT, R45, R2, PT ;  /* 0x000000022d00720c */ /* 0x000fe40003f66270 */
[----:B------:R3:W-:Y:S11]  /*34f0*/  ST.E.128 desc[UR6][R18.64], R12 ;  /* 0x0000000c12007985 */ /* 0x0007f6000c101d06 */
[----:B------:R-:W-:Y:S05]  /*3500*/  @!P3 BRA `(.L_x_73) ;  /* 0xffffffe400d4b947 */ /* 0x000fea000383ffff */
.L_x_67:
[----:B------:R-:W-:Y:S05]  /*3510*/  BSYNC.RECONVERGENT B0 ;  /* 0x0000000000007941 */ /* 0x000fea0003800200 */
.L_x_66:
[----:B------:R-:W-:Y:S06]  /*3520*/  BAR.SYNC.DEFER_BLOCKING 0x0 ;  /* 0x0000000000007b1d */ /* 0x000fec0000010000 */
[----:B------:R-:W4:Y:S01]  /*3530*/  LDG.E R2, desc[UR6][R62.64+0x900] ;  /* 0x000900063e027981 */ /* 0x000f22000c1e1900 */
[C---:B------:R-:W-:Y:S02]  /*3540*/  ISETP.GE.U32.AND P0, PT, R9.reuse, R6, PT ;  /* 0x000000060900720c */ /* 0x040fe40003f06070 */
[----:B------:R-:W-:Y:S02]  /*3550*/  ISETP.NE.AND P1, PT, R9, RZ, PT ;  /* 0x000000ff0900720c */ /* 0x000fe40003f25270 */
[----:B----4-:R-:W-:-:S09]  /*3560*/  IADD3 R11, PT, PT, R2, 0x1, RZ ;  /* 0x00000001020b7810 */ /* 0x010fd20007ffe0ff */
[----:B------:R-:W-:Y:S05]  /*3570*/  @P0 BRA `(.L_x_74) ;  /* 0x0000000000380947 */ /* 0x000fea0003800000 */
[----:B0-23--:R-:W-:-:S05]  /*3580*/  IMAD R12, R9, 0x8, R48 ;  /* 0x00000008090c7824 */ /* 0x00dfca00078e0230 */
[----:B------:R-:W2:Y:S01]  /*3590*/  LDL.64 R2, [R12] ;  /* 0x000000000c027983 */ /* 0x000ea20000100a00 */
[----:B-1----:R-:W-:-:S04]  /*35a0*/  IMAD.WIDE.U32 R4, R9, 0x4, R60 ;  /* 0x0000000409047825 */ /* 0x002fc800078e003c */
[----:B--2---:R-:W-:-:S04]  /*35b0*/  IMAD.WIDE.U32 R2, R7, 0x20, R2 ;  /* 0x0000002007027825 */ /* 0x004fc800078e0002 */
[----:B------:R-:W-:Y:S01]  /*35c0*/  IMAD.WIDE R2, R17, 0x4, R2 ;  /* 0x0000000411027825 */ /* 0x000fe200078e0202 */
[----:B------:R-:W-:Y:S06]  /*35d0*/  MEMBAR.ALL.SYS ;  /* 0x0000000000007992 */ /* 0x000fec000000b000 */
[----:B------:R-:W-:-:S00]  /*35e0*/  ERRBAR ;  /* 0x00000000000079ab */ /* 0x000fc00000000000 */
[----:B------:R-:W-:Y:S06]  /*35f0*/  CGAERRBAR ;  /* 0x00000000000075ab */ /* 0x000fec0000000000 */
[----:B------:R0:W-:Y:S02]  /*3600*/  STG.E.STRONG.SYS desc[UR6][R2.64+0x480], R11 ;  /* 0x0004800b02007986 */ /* 0x0001e4000c115906 */
.L_x_75:
[----:B0-----:R-:W2:Y:S04]  /*3610*/  LDG.E.STRONG.SYS R2, desc[UR6][R4.64+0x480] ;  /* 0x0004800604027981 */ /* 0x001ea8000c1f5900 */
[----:B--2---:R-:W-:Y:S01]  /*3620*/  CCTL.IVALL ;  /* 0x00000000ff00798f */ /* 0x004fe20002000000 */
[----:B------:R-:W-:Y:S05]  /*3630*/  YIELD ;  /* 0x0000000000007946 */ /* 0x000fea0003800000 */
[----:B------:R-:W-:-:S13]  /*3640*/  ISETP.NE.AND P0, PT, R2, R11, PT ;  /* 0x0000000b0200720c */ /* 0x000fda0003f05270 */
[----:B------:R-:W-:Y:S05]  /*3650*/  @P0 BRA `(.L_x_75) ;  /* 0xfffffffc00ec0947 */ /* 0x000fea000383ffff */
.L_x_74:
[----:B------:R-:W-:Y:S05]  /*3660*/  WARPSYNC.ALL ;  /* 0x0000000000007948 */ /* 0x000fea0003800000 */
[----:B------:R-:W-:Y:S01]  /*3670*/  BAR.SYNC.DEFER_BLOCKING 0x0 ;  /* 0x0000000000007b1d */ /* 0x000fe20000010000 */
[----:B------:R-:W-:-:S04]  /*3680*/  ISETP.GE.AND P0, PT, R6, 0x1, PT ;  /* 0x000000010600780c */ /* 0x000fc80003f06270 */
[----:B------:R-:W-:Y:S01]  /*3690*/  ISETP.GE.OR P0, PT, R47, R10, !P0 ;  /* 0x0000000a2f00720c */ /* 0x000fe20004706670 */
[----:B------:R-:W-:Y:S01]  /*36a0*/  BSSY.RECONVERGENT B0, `(.L_x_76) ;  /* 0x00000ec000007945 */ /* 0x000fe20003800200 */
[----:B------:R4:W-:Y:S11]  /*36b0*/  @!P1 STG.E desc[UR6][R62.64+0x900], R11 ;  /* 0x0009000b3e009986 */ /* 0x0009f6000c101906 */
[----:B------:R-:W-:Y:S05]  /*36c0*/  @P0 BRA `(.L_x_77) ;  /* 0x0000000c00a40947 */ /* 0x000fea0003800000 */
[C---:B------:R-:W-:Y:S01]  /*36d0*/  LOP3.LUT R2, R6.reuse, 0x7ffffffc, RZ, 0xc0, !PT ;  /* 0x7ffffffc06027812 */ /* 0x040fe200078ec0ff */
[----:B01----:R-:W-:Y:S01]  /*36e0*/  VIADD R5, R1, 0x90 ;  /* 0x0000009001057836 */ /* 0x003fe20000000000 */
[----:B------:R-:W-:Y:S02]  /*36f0*/  IADD3 R3, PT, PT, R17, 0x3, RZ ;  /* 0x0000000311037810 */ /* 0x000fe40007ffe0ff */
[----:B------:R-:W-:Y:S02]  /*3700*/  LOP3.LUT R4, R6, 0x3, RZ, 0xc0, !PT ;  /* 0x0000000306047812 */ /* 0x000fe400078ec0ff */
[----:B----4-:R-:W-:-:S07]  /*3710*/  IADD3 R11, PT, PT, -R2, RZ, RZ ;  /* 0x000000ff020b7210 */ /* 0x010fce0007ffe1ff */
.L_x_85:
[----:B0-----:R-:W0:Y:S01]  /*3720*/  LDCU UR5, c[0x0][0x3e4] ;  /* 0x00007c80ff0577ac */ /* 0x001e220008000800 */
[----:B------:R-:W-:Y:S01]  /*3730*/  MOV R21, RZ ;  /* 0x000000ff00157202 */ /* 0x000fe20000000f00 */
[----:B0-----:R-:W-:-:S05]  /*3740*/  IMAD.U32 R6, RZ, RZ, UR5 ;  /* 0x00000005ff067e24 */ /* 0x001fca000f8e00ff */
[----:B------:R-:W-:-:S13]  /*3750*/  ISETP.GE.U32.AND P0, PT, R6, 0x4, PT ;  /* 0x000000040600780c */ /* 0x000fda0003f06070 */
[----:B-1----:R-:W-:Y:S05]  /*3760*/  @!P0 BRA `(.L_x_78) ;  /* 0x0000000400d48947 */ /* 0x002fea0003800000 */
[----:B------:R-:W-:Y:S01]  /*3770*/  IABS R24, R6 ;  /* 0x0000000600187213 */ /* 0x000fe20000000000 */
[----:B------:R-:W-:Y:S01]  /*3780*/  BSSY.RECONVERGENT B1, `(.L_x_79) ;  /* 0x0000072000017945 */ /* 0x000fe20003800200 */
[----:B------:R-:W0:Y:S01]  /*3790*/  LDC R6, c[0x0][0x3e4] ;  /* 0x0000f900ff067b82 */ /* 0x000e220000000800 */
[----:B------:R-:W-:Y:S01]  /*37a0*/  IMAD.MOV.U32 R27, RZ, RZ, R3 ;  /* 0x000000ffff1b7224 */ /* 0x000fe200078e0003 */
[----:B--23--:R-:W1:Y:S01]  /*37b0*/  I2F.RP R14, R24 ;  /* 0x00000018000e7306 */ /* 0x00ce620000209400 */
[----:B------:R-:W-:Y:S01]  /*37c0*/  IMAD.MOV.U32 R25, RZ, RZ, R5 ;  /* 0x000000ffff197224 */ /* 0x000fe200078e0005 */
[----:B------:R-:W-:-:S06]  /*37d0*/  MOV R28, R11 ;  /* 0x0000000b001c7202 */ /* 0x000fcc0000000f00 */
[----:B-1----:R-:W1:Y:S02]  /*37e0*/  MUFU.RCP R14, R14 ;  /* 0x0000000e000e7308 */ /* 0x002e640000001000 */
[----:B-1----:R-:W-:-:S06]  /*37f0*/  VIADD R12, R14, 0xffffffe ;  /* 0x0ffffffe0e0c7836 */ /* 0x002fcc0000000000 */
[----:B------:R1:W2:Y:S02]  /*3800*/  F2I.FTZ.U32.TRUNC.NTZ R13, R12 ;  /* 0x0000000c000d7305 */ /* 0x0002a4000021f000 */
[----:B-1----:R-:W-:Y:S01]  /*3810*/  HFMA2 R12, -RZ, RZ, 0, 0 ;  /* 0x00000000ff0c7431 */ /* 0x002fe200000001ff */
[----:B--2---:R-:W-:-:S05]  /*3820*/  IADD3 R15, PT, PT, RZ, -R13, RZ ;  /* 0x8000000dff0f7210 */ /* 0x004fca0007ffe0ff */
[----:B------:R-:W-:-:S04]  /*3830*/  IMAD R15, R15, R24, RZ ;  /* 0x000000180f0f7224 */ /* 0x000fc800078e02ff */
[----:B0-----:R-:W-:-:S07]  /*3840*/  IMAD.HI.U32 R26, R13, R15, R12 ;  /* 0x0000000f0d1a7227 */ /* 0x001fce00078e000c */
.L_x_80:
[----:B--2---:R-:W-:Y:S01]  /*3850*/  VIADD R12, R27, 0xfffffffd ;  /* 0xfffffffd1b0c7836 */ /* 0x004fe20000000000 */
[----:B------:R-:W-:Y:S02]  /*3860*/  IABS R22, R6 ;  /* 0x0000000600167213 */ /* 0x000fe40000000000 */
[----:B------:R-:W-:Y:S02]  /*3870*/  ISETP.NE.AND P3, PT, R6, RZ, PT ;  /* 0x000000ff0600720c */ /* 0x000fe40003f65270 */
[----:B------:R-:W-:Y:S02]  /*3880*/  IABS R13, R12 ;  /* 0x0000000c000d7213 */ /* 0x000fe40000000000 */
[----:B------:R-:W-:Y:S02]  /*3890*/  ISETP.GE.AND P1, PT, R12, RZ, PT ;  /* 0x000000ff0c00720c */ /* 0x000fe40003f26270 */
[----:B------:R-:W-:Y:S01]  /*38a0*/  LOP3.LUT R23, RZ, R6, RZ, 0x33, !PT ;  /* 0x00000006ff177212 */ /* 0x000fe200078e33ff */
        /* <DEDUP_REMOVED lines=11> */
[----:B------:R-:W2:Y:S01]  /*3960*/  @!P0 LDL.64 R12, [R25+-0x10] ;  /* 0xfffff000190c8983 */ /* 0x000ea20000100a00 */
[----:B------:R-:W0:Y:S01]  /*3970*/  I2F.RP R17, R22 ;  /* 0x0000001600117306 */ /* 0x000e220000209400 */
[----:B------:R-:W-:Y:S01]  /*3980*/  IADD3 R16, PT, PT, R27, -0x2, RZ ;  /* 0xfffffffe1b107810 */ /* 0x000fe20007ffe0ff */
[----:B------:R-:W-:Y:S01]  /*3990*/  IMAD.MOV.U32 R14, RZ, RZ, RZ ;  /* 0x000000ffff0e7224 */ /* 0x000fe200078e00ff */
[----:B------:R-:W-:Y:S01]  /*39a0*/  MOV R24, R22 ;  /* 0x0000001600187202 */ /* 0x000fe20000000f00 */
[----:B------:R-:W1:Y:S01]  /*39b0*/  @!P0 LDC.64 R30, c[0x0][0x3d8] ;  /* 0x0000f600ff1e8b82 */ /* 0x000e620000000a00 */
[----:B------:R-:W-:Y:S02]  /*39c0*/  IABS R20, R16 ;  /* 0x0000001000147213 */ /* 0x000fe40000000000 */
[----:B------:R-:W-:Y:S01]  /*39d0*/  ISETP.GE.AND P2, PT, R16, RZ, PT ;  /* 0x000000ff1000720c */ /* 0x000fe20003f46270 */
[----:B0-----:R-:W0:Y:S02]  /*39e0*/  MUFU.RCP R17, R17 ;  /* 0x0000001100117308 */ /* 0x001e240000001000 */
[----:B0-----:R-:W-:-:S06]  /*39f0*/  IADD3 R18, PT, PT, R17, 0xffffffe, RZ ;  /* 0x0ffffffe11127810 */ /* 0x001fcc0007ffe0ff */
[----:B------:R-:W0:Y:S02]  /*3a00*/  F2I.FTZ.U32.TRUNC.NTZ R15, R18 ;  /* 0x00000012000f7305 */ /* 0x000e24000021f000 */
        /* <DEDUP_REMOVED lines=15> */
[----:B------:R-:W3:Y:S01]  /*3b00*/  @!P1 LDL.64 R16, [R25+-0x8] ;  /* 0xfffff80019109983 */ /* 0x000ee20000100a00 */
[----:B--2---:R-:W-:-:S06]  /*3b10*/  @!P0 IMAD.WIDE R12, R47, 0x10, R12 ;  /* 0x000000102f0c8825 */ /* 0x004fcc00078e020c */
[----:B------:R-:W2:Y:S01]  /*3b20*/  @!P0 LD.E.128 R12, desc[UR6][R12.64] ;  /* 0x000000060c0c8980 */ /* 0x000ea2000c101d00 */
[----:B------:R-:W-:-:S04]  /*3b30*/  IADD3 R18, PT, PT, R27, -0x1, RZ ;  /* 0xffffffff1b127810 */ /* 0x000fc80007ffe0ff */
[----:B------:R-:W-:-:S05]  /*3b40*/  IABS R21, R18 ;  /* 0x0000001200157213 */ /* 0x000fca0000000000 */
[----:B------:R-:W-:-:S04]  /*3b50*/  IMAD.HI.U32 R19, R26, R21, RZ ;  /* 0x000000151a137227 */ /* 0x000fc800078e00ff */
[----:B------:R-:W-:-:S04]  /*3b60*/  IMAD.MOV R19, RZ, RZ, -R19 ;  /* 0x000000ffff137224 */ /* 0x000fc800078e0a13 */
        /* <DEDUP_REMOVED lines=11> */
[----:B-1----:R-:W-:-:S08]  /*3c20*/  @!P0 IMAD.WIDE R30, R19, 0x10, R30 ;  /* 0x00000010131e8825 */ /* 0x002fd000078e021e */
[----:B------:R-:W4:Y:S01]  /*3c30*/  @!P2 LDL.64 R20, [R25] ;  /* 0x000000001914a983 */ /* 0x000f220000100a00 */
[----:B---3--:R-:W-:-:S03]  /*3c40*/  @!P1 IMAD.WIDE R16, R47, 0x10, R16 ;  /* 0x000000102f109825 */ /* 0x008fc600078e0210 */
[----:B--2---:R0:W-:Y:S04]  /*3c50*/  @!P0 STG.E.128 desc[UR6][R30.64], R12 ;  /* 0x0000000c1e008986 */ /* 0x0041e8000c101d06 */
[----:B------:R-:W2:Y:S01]  /*3c60*/  @!P1 LD.E.128 R16, desc[UR6][R16.64] ;  /* 0x0000000610109980 */ /* 0x000ea2000c101d00 */
[----:B------:R-:W-:-:S05]  /*3c70*/  IABS R33, R27 ;  /* 0x0000001b00217213 */ /* 0x000fca0000000000 */
[----:B------:R-:W-:-:S04]  /*3c80*/  IMAD.HI.U32 R32, R26, R33, RZ ;  /* 0x000000211a207227 */ /* 0x000fc800078e00ff */
[----:B------:R-:W-:-:S04]  /*3c90*/  IMAD.MOV R32, RZ, RZ, -R32 ;  /* 0x000000ffff207224 */ /* 0x000fc800078e0a20 */
[----:B------:R-:W-:Y:S01]  /*3ca0*/  IMAD R33, R22, R32, R33 ;  /* 0x0000002016217224 */ /* 0x000fe200078e0221 */
[----:B------:R-:W-:Y:S01]  /*3cb0*/  ISETP.GE.AND P4, PT, R27, RZ, PT ;  /* 0x000000ff1b00720c */ /* 0x000fe20003f86270 */
[----:B0-----:R-:W0:Y:S03]  /*3cc0*/  @!P1 LDC.64 R30, c[0x0][0x3d8] ;  /* 0x0000f600ff1e9b82 */ /* 0x001e260000000a00 */
[----:B------:R-:W-:-:S13]  /*3cd0*/  ISETP.GT.U32.AND P0, PT, R24, R33, PT ;  /* 0x000000211800720c */ /* 0x000fda0003f04070 */
[----:B------:R-:W-:-:S04]  /*3ce0*/  @!P0 IADD3 R33, PT, PT, R33, -R22, RZ ;  /* 0x8000001621218210 */ /* 0x000fc80007ffe0ff */
[----:B------:R-:W-:-:S13]  /*3cf0*/  ISETP.GT.U32.AND P0, PT, R24, R33, PT ;  /* 0x000000211800720c */ /* 0x000fda0003f04070 */
[----:B------:R-:W-:-:S05]  /*3d00*/  @!P0 IMAD.IADD R33, R33, 0x1, -R22 ;  /* 0x0000000121218824 */ /* 0x000fca00078e0a16 */
[----:B------:R-:W-:-:S04]  /*3d10*/  @!P4 IADD3 R33, PT, PT, -R33, RZ, RZ ;  /* 0x000000ff2121c210 */ /* 0x000fc80007ffe1ff */
[----:B------:R-:W-:Y:S01]  /*3d20*/  SEL R37, R23, R33, !P3 ;  /* 0x0000002117257207 */ /* 0x000fe20005800000 */
[----:B------:R-:W-:Y:S01]  /*3d30*/  @!P1 IMAD R13, R0, R35, R47 ;  /* 0x00000023000d9224 */ /* 0x000fe200078e022f */
[----:B------:R-:W1:Y:S02]  /*3d40*/  @!P2 LDC.64 R32, c[0x0][0x3d8] ;  /* 0x0000f600ff20ab82 */ /* 0x000e640000000a00 */
[----:B------:R-:W-:-:S04]  /*3d50*/  ISETP.NE.AND P0, PT, R37, R46, PT ;  /* 0x0000002e2500720c */ /* 0x000fc80003f05270 */
[----:B------:R-:W-:Y:S01]  /*3d60*/  ISETP.GE.AND P0, PT, R47, R0, P0 ;  /* 0x000000002f00720c */ /* 0x000fe20000706270 */
[----:B0-----:R-:W-:-:S04]  /*3d70*/  @!P1 IMAD.WIDE R30, R13, 0x10, R30 ;  /* 0x000000100d1e9825 */ /* 0x001fc800078e021e */
[----:B----4-:R-:W-:-:S08]  /*3d80*/  @!P2 IMAD.WIDE R12, R47, 0x10, R20 ;  /* 0x000000102f0ca825 */ /* 0x010fd000078e0214 */
[----:B------:R-:W0:Y:S01]  /*3d90*/  @!P0 LDC.64 R34, c[0x0][0x3d8] ;  /* 0x0000f600ff228b82 */ /* 0x000e220000000a00 */
[----:B------:R-:W3:Y:S04]  /*3da0*/  @!P0 LDL.64 R20, [R25+0x8] ;  /* 0x0000080019148983 */ /* 0x000ee80000100a00 */
[----:B--2---:R2:W-:Y:S04]  /*3db0*/  @!P1 STG.E.128 desc[UR6][R30.64], R16 ;  /* 0x000000101e009986 */ /* 0x0045e8000c101d06 */
[----:B------:R-:W4:Y:S01]  /*3dc0*/  @!P2 LD.E.128 R12, desc[UR6][R12.64] ;  /* 0x000000060c0ca980 */ /* 0x000f22000c101d00 */
[----:B------:R-:W-:-:S04]  /*3dd0*/  @!P2 IMAD R29, R0, R29, R47 ;  /* 0x0000001d001da224 */ /* 0x000fc800078e022f */
[----:B-1----:R-:W-:-:S04]  /*3de0*/  @!P2 IMAD.WIDE R32, R29, 0x10, R32 ;  /* 0x000000101d20a825 */ /* 0x002fc800078e0220 */
[----:B---3--:R-:W-:Y:S01]  /*3df0*/  @!P0 IMAD.WIDE R20, R47, 0x10, R20 ;  /* 0x000000102f148825 */ /* 0x008fe200078e0214 */
[----:B----4-:R2:W-:Y:S05]  /*3e00*/  @!P2 STG.E.128 desc[UR6][R32.64], R12 ;  /* 0x0000000c2000a986 */ /* 0x0105ea000c101d06 */
[----:B------:R-:W3:Y:S01]  /*3e10*/  @!P0 LD.E.128 R20, desc[UR6][R20.64] ;  /* 0x0000000614148980 */ /* 0x000ee2000c101d00 */
[----:B------:R-:W-:Y:S02]  /*3e20*/  @!P0 IMAD R29, R0, R37, R47 ;  /* 0x00000025001d8224 */ /* 0x000fe400078e022f */
[----:B------:R-:W-:Y:S02]  /*3e30*/  VIADD R28, R28, 0x4 ;  /* 0x000000041c1c7836 */ /* 0x000fe40000000000 */
[----:B0-----:R-:W-:Y:S01]  /*3e40*/  @!P0 IMAD.WIDE R34, R29, 0x10, R34 ;  /* 0x000000101d228825 */ /* 0x001fe200078e0222 */
[----:B------:R-:W-:-:S03]  /*3e50*/  IADD3 R27, PT, PT, R27, 0x4, RZ ;  /* 0x000000041b1b7810 */ /* 0x000fc60007ffe0ff */
[----:B------:R-:W-:Y:S01]  /*3e60*/  VIADD R25, R25, 0x20 ;  /* 0x0000002019197836 */ /* 0x000fe20000000000 */
[----:B---3--:R2:W-:Y:S01]  /*3e70*/  @!P0 STG.E.128 desc[UR6][R34.64], R20 ;  /* 0x0000001422008986 */ /* 0x0085e2000c101d06 */
[----:B------:R-:W-:-:S13]  /*3e80*/  ISETP.NE.AND P0, PT, R28, RZ, PT ;  /* 0x000000ff1c00720c */ /* 0x000fda0003f05270 */
[----:B------:R-:W-:Y:S05]  /*3e90*/  @P0 BRA `(.L_x_80) ;  /* 0xfffffff8006c0947 */ /* 0x000fea000383ffff */
[----:B------:R-:W-:Y:S05]  /*3ea0*/  BSYNC.RECONVERGENT B1 ;  /* 0x0000000000017941 */ /* 0x000fea0003800200 */
.L_x_79:
[----:B--2---:R-:W-:-:S07]  /*3eb0*/  MOV R21, R2 ;  /* 0x0000000200157202 */ /* 0x004fce0000000f00 */
.L_x_78:
[----:B------:R-:W-:Y:S01]  /*3ec0*/  ISETP.NE.AND P0, PT, R4, RZ, PT ;  /* 0x000000ff0400720c */ /* 0x000fe20003f05270 */
[----:B------:R-:W-:-:S12]  /*3ed0*/  BSSY.RECONVERGENT B1, `(.L_x_81) ;  /* 0x0000065000017945 */ /* 0x000fd80003800200 */
[----:B------:R-:W-:Y:S05]  /*3ee0*/  @!P0 BRA `(.L_x_82) ;  /* 0x00000004008c8947 */ /* 0x000fea0003800000 */
[----:B------:R-:W-:Y:S01]  /*3ef0*/  ISETP.NE.AND P0, PT, R4, 0x1, PT ;  /* 0x000000010400780c */ /* 0x000fe20003f05270 */
[----:B------:R-:W-:Y:S01]  /*3f00*/  BSSY.RECONVERGENT B2, `(.L_x_83) ;  /* 0x000003c000027945 */ /* 0x000fe20003800200 */
[----:B------:R-:W-:-:S11]  /*3f10*/  LOP3.LUT P2, RZ, R6, 0x1, RZ, 0xc0, !PT ;  /* 0x0000000106ff7812 */ /* 0x000fd6000784c0ff */
[----:B------:R-:W-:Y:S05]  /*3f20*/  @!P0 BRA `(.L_x_84) ;  /* 0x0000000000e48947 */ /* 0x000fea0003800000 */
[-C--:B------:R-:W-:Y:S01]  /*3f30*/  IABS R17, R6.reuse ;  /* 0x0000000600117213 */ /* 0x080fe20000000000 */
[----:B------:R-:W0:Y:S01]  /*3f40*/  LDCU UR5, c[0x0][0x3e0] ;  /* 0x00007c00ff0577ac */ /* 0x000e220008000800 */
[----:B------:R-:W-:Y:S02]  /*3f50*/  ISETP.NE.AND P1, PT, R6, RZ, PT ;  /* 0x000000ff0600720c */ /* 0x000fe40003f25270 */
[----:B--23--:R-:W1:Y:S01]  /*3f60*/  I2F.RP R15, R17 ;  /* 0x00000011000f7306 */ /* 0x00ce620000209400 */
[----:B------:R-:W-:-:S07]  /*3f70*/  LOP3.LUT R27, RZ, R6, RZ, 0x33, !PT ;  /* 0x00000006ff1b7212 */ /* 0x000fce00078e33ff */
[----:B-1----:R-:W1:Y:S01]  /*3f80*/  MUFU.RCP R15, R15 ;  /* 0x0000000f000f7308 */ /* 0x002e620000001000 */
[----:B0-----:R-:W-:-:S05]  /*3f90*/  VIADD R14, R21, UR5 ;  /* 0x00000005150e7c36 */ /* 0x001fca0008000000 */
[----:B------:R-:W-:Y:S02]  /*3fa0*/  IABS R20, R14 ;  /* 0x0000000e00147213 */ /* 0x000fe40000000000 */
[----:B------:R-:W-:Y:S01]  /*3fb0*/  ISETP.GE.AND P3, PT, R14, RZ, PT ;  /* 0x000000ff0e00720c */ /* 0x000fe20003f66270 */
[----:B-1----:R-:W-:-:S04]  /*3fc0*/  VIADD R16, R15, 0xffffffe ;  /* 0x0ffffffe0f107836 */ /* 0x002fc80000000000 */
[----:B------:R-:W0:Y:S02]  /*3fd0*/  F2I.FTZ.U32.TRUNC.NTZ R13, R16 ;  /* 0x00000010000d7305 */ /* 0x000e24000021f000 */
[----:B0-----:R-:W-:-:S05]  /*3fe0*/  IADD3 R12, PT, PT, RZ, -R13, RZ ;  /* 0x8000000dff0c7210 */ /* 0x001fca0007ffe0ff */
[----:B------:R-:W-:Y:S02]  /*3ff0*/  IMAD R19, R12, R17, RZ ;  /* 0x000000110c137224 */ /* 0x000fe400078e02ff */
[----:B------:R-:W-:-:S05]  /*4000*/  HFMA2 R12, -RZ, RZ, 0, 0 ;  /* 0x00000000ff0c7431 */ /* 0x000fca00000001ff */
[----:B------:R-:W-:-:S04]  /*4010*/  IMAD.HI.U32 R18, R13, R19, R12 ;  /* 0x000000130d127227 */ /* 0x000fc800078e000c */
[----:B------:R-:W-:Y:S01]  /*4020*/  IMAD.MOV.U32 R13, RZ, RZ, R20 ;  /* 0x000000ffff0d7224 */ /* 0x000fe200078e0014 */
[----:B------:R-:W-:-:S03]  /*4030*/  LEA R20, R21, R8, 0x3 ;  /* 0x0000000815147211 */ /* 0x000fc600078e18ff */
        /* <DEDUP_REMOVED lines=40> */
.L_x_84:
[----:B------:R-:W-:Y:S05]  /*42c0*/  BSYNC.RECONVERGENT B2 ;  /* 0x0000000000027941 */ /* 0x000fea0003800200 */
.L_x_83:
[----:B------:R-:W-:Y:S05]  /*42d0*/  @!P2 BRA `(.L_x_82) ;  /* 0x000000000090a947 */ /* 0x000fea0003800000 */
[----:B0-23--:R-:W-:Y:S01]  /*42e0*/  IABS R15, R6 ;  /* 0x00000006000f7213 */ /* 0x00dfe20000000000 */
[----:B------:R-:W0:Y:S01]  /*42f0*/  LDCU UR5, c[0x0][0x3e0] ;  /* 0x00007c00ff0577ac */ /* 0x000e220008000800 */
[----:B------:R-:W-:Y:S02]  /*4300*/  ISETP.NE.AND P2, PT, R6, RZ, PT ;  /* 0x000000ff0600720c */ /* 0x000fe40003f45270 */
[----:B------:R-:W1:Y:S08]  /*4310*/  I2F.RP R16, R15 ;  /* 0x0000000f00107306 */ /* 0x000e700000209400 */
[----:B-1----:R-:W1:Y:S01]  /*4320*/  MUFU.RCP R16, R16 ;  /* 0x0000001000107308 */ /* 0x002e620000001000 */
[----:B0-----:R-:W-:-:S05]  /*4330*/  VIADD R14, R21, UR5 ;  /* 0x00000005150e7c36 */ /* 0x001fca0008000000 */
[----:B------:R-:W-:Y:S02]  /*4340*/  IABS R18, R14 ;  /* 0x0000000e00127213 */ /* 0x000fe40000000000 */
[----:B------:R-:W-:Y:S01]  /*4350*/  ISETP.GE.AND P1, PT, R14, RZ, PT ;  /* 0x000000ff0e00720c */ /* 0x000fe20003f26270 */
[----:B-1----:R-:W-:-:S04]  /*4360*/  VIADD R17, R16, 0xffffffe ;  /* 0x0ffffffe10117836 */ /* 0x002fc80000000000 */
[----:B------:R-:W0:Y:S02]  /*4370*/  F2I.FTZ.U32.TRUNC.NTZ R13, R17 ;  /* 0x00000011000d7305 */ /* 0x000e24000021f000 */
        /* <DEDUP_REMOVED lines=26> */
.L_x_82:
[----:B------:R-:W-:Y:S05]  /*4520*/  BSYNC.RECONVERGENT B1 ;  /* 0x0000000000017941 */ /* 0x000fea0003800200 */
.L_x_81:
[----:B------:R-:W-:-:S04]  /*4530*/  IADD3 R47, PT, PT, R47, UR4, RZ ;  /* 0x000000042f2f7c10 */ /* 0x000fc8000fffe0ff */
[----:B------:R-:W-:-:S13]  /*4540*/  ISETP.GE.AND P0, PT, R47, R10, PT ;  /* 0x0000000a2f00720c */ /* 0x000fda0003f06270 */
[----:B------:R-:W-:Y:S05]  /*4550*/  @!P0 BRA `(.L_x_85) ;  /* 0xfffffff000708947 */ /* 0x000fea000383ffff */
.L_x_77:
[----:B------:R-:W-:Y:S05]  /*4560*/  BSYNC.RECONVERGENT B0 ;  /* 0x0000000000007941 */ /* 0x000fea0003800200 */
.L_x_76:
[----:B------:R-:W-:Y:S06]  /*4570*/  BAR.SYNC.DEFER_BLOCKING 0x0 ;  /* 0x0000000000007b1d */ /* 0x000fec0000010000 */
[----:B------:R-:W0:Y:S01]  /*4580*/  LDG.E R0, desc[UR6][R62.64+0x900] ;  /* 0x000900063e007981 */ /* 0x000e22000c1e1900 */
[C---:B------:R-:W-:Y:S01]  /*4590*/  ISETP.GE.U32.AND P0, PT, R9.reuse, R6, PT ;  /* 0x000000060900720c */ /* 0x040fe20003f06070 */
[----:B------:R-:W-:Y:S01]  /*45a0*/  BSSY B0, `(.L_x_86) ;  /* 0x000000f000007945 */ /* 0x000fe20003800000 */
[----:B------:R-:W-:Y:S01]  /*45b0*/  ISETP.NE.AND P1, PT, R9, RZ, PT ;  /* 0x000000ff0900720c */ /* 0x000fe20003f25270 */
[----:B01----:R-:W-:-:S10]  /*45c0*/  VIADD R5, R0, 0x1 ;  /* 0x0000000100057836 */ /* 0x003fd40000000000 */
[----:B------:R-:W-:Y:S05]  /*45d0*/  @P0 BRA `(.L_x_87) ;  /* 0x00000000002c0947 */ /* 0x000fea0003800000 */
[C---:B------:R-:W-:Y:S01]  /*45e0*/  LEA R0, R9.reuse, R48, 0x3 ;  /* 0x0000003009007211 */ /* 0x040fe200078e18ff */
[----:B----4-:R-:W0:Y:S04]  /*45f0*/  LDC R11, c[0x0][0x3e0] ;  /* 0x0000f800ff0b7b82 */ /* 0x010e280000000800 */
[----:B------:R-:W4:Y:S01]  /*4600*/  LDL.64 R2, [R0] ;  /* 0x0000000000027983 */ /* 0x000f220000100a00 */
[----:B------:R-:W-:-:S04]  /*4610*/  IMAD.WIDE.U32 R60, R9, 0x4, R60 ;  /* 0x00000004093c7825 */ /* 0x000fc800078e003c */
[----:B----4-:R-:W-:-:S04]  /*4620*/  IMAD.WIDE.U32 R2, R7, 0x20, R2 ;  /* 0x0000002007027825 */ /* 0x010fc800078e0002 */
[----:B0-----:R-:W-:-:S05]  /*4630*/  IMAD.WIDE R2, R11, 0x4, R2 ;  /* 0x000000040b027825 */ /* 0x001fca00078e0202 */
[----:B------:R0:W-:Y:S02]  /*4640*/  STG.E.STRONG.SYS desc[UR6][R2.64+0x480], R5 ;  /* 0x0004800502007986 */ /* 0x0001e4000c115906 */
.L_x_88:
[----:B------:R-:W4:Y:S01]  /*4650*/  LDG.E.STRONG.SYS R0, desc[UR6][R60.64+0x480] ;  /* 0x000480063c007981 */ /* 0x000f22000c1f5900 */
[----:B------:R-:W-:Y:S05]  /*4660*/  YIELD ;  /* 0x0000000000007946 */ /* 0x000fea0003800000 */
[----:B----4-:R-:W-:-:S13]  /*4670*/  ISETP.NE.AND P0, PT, R0, R5, PT ;  /* 0x000000050000720c */ /* 0x010fda0003f05270 */
[----:B------:R-:W-:Y:S05]  /*4680*/  @P0 BRA `(.L_x_88) ;  /* 0xfffffffc00f00947 */ /* 0x000fea000383ffff */
.L_x_87:
[----:B------:R-:W-:Y:S05]  /*4690*/  BSYNC B0 ;  /* 0x0000000000007941 */ /* 0x000fea0003800000 */
.L_x_86:
[----:B------:R-:W-:Y:S05]  /*46a0*/  @P1 EXIT ;  /* 0x000000000000194d */ /* 0x000fea0003800000 */
[----:B------:R-:W-:Y:S01]  /*46b0*/  STG.E desc[UR6][R62.64+0x900], R5 ;  /* 0x000900053e007986 */ /* 0x000fe2000c101906 */
[----:B------:R-:W-:Y:S05]  /*46c0*/  EXIT ;  /* 0x000000000000794d */ /* 0x000fea0003800000 */
.L_x_89:
        /* <DEDUP_REMOVED lines=11> */
.L_x_113:


//--------------------- .text.custom_allreduce_1stage_bf16 --------------------------
	.section	.text.custom_allreduce_1stage_bf16,"ax",@progbits
	.align	128
        .global         custom_allreduce_1stage_bf16
        .type           custom_allreduce_1stage_bf16,@function
        .size           custom_allreduce_1stage_bf16,(.L_x_114 - custom_allreduce_1stage_bf16)
        .other          custom_allreduce_1stage_bf16,@"STO_CUDA_ENTRY STV_DEFAULT"
custom_allreduce_1stage_bf16:
.text.custom_allreduce_1stage_bf16:
        /* <DEDUP_REMOVED lines=17> */
[----:B------:R-:W-:Y:S01]  /*0110*/  IMAD.MOV.U32 R48, RZ, RZ, R1 ;  /* 0x000000ffff307224 */ /* 0x000fe200078e0001 */
[----:B------:R-:W-:Y:S01]  /*0120*/  IADD3 R0, PT, PT, R1, 0x40, RZ ;  /* 0x0000004001007810 */ /* 0x000fe20007ffe0ff */
[----:B------:R-:W-:-:S04]  /*0130*/  IMAD.WIDE.U32 R60, R2, 0x20, R60 ;  /* 0x00000020023c7825 */ /* 0x000fc800078e003c */
        /* <DEDUP_REMOVED lines=14> */
[----:B--2---:R-:W-:Y:S01]  /*0220*/  VIADD R21, R36, 0x1 ;  /* 0x0000000124157836 */ /* 0x004fe20000000000 */
        /* <DEDUP_REMOVED lines=8> */
.L_x_91:
[----:B0-----:R-:W2:Y:S01]  /*02b0*/  LDG.E.STRONG.SYS R6, desc[UR4][R8.64] ;  /* 0x0000000408067981 */ /* 0x001ea2000c1f5900 */
[----:B------:R-:W-:Y:S05]  /*02c0*/  YIELD ;  /* 0x0000000000007946 */ /* 0x000fea0003800000 */
[----:B--2---:R-:W-:-:S13]  /*02d0*/  ISETP.NE.AND P0, PT, R6, R21, PT ;  /* 0x000000150600720c */ /* 0x004fda0003f05270 */
[----:B------:R-:W-:Y:S05]  /*02e0*/  @P0 BRA `(.L_x_91) ;  /* 0xfffffffc00f00947 */ /* 0x000fea000383ffff */
.L_x_90:
        /* <DEDUP_REMOVED lines=14> */
[C---:B------:R-:W-:Y:S01]  /*03d0*/  VIADD R6, R38.reuse, 0x7 ;  /* 0x0000000726067836 */ /* 0x040fe20000000000 */
[----:B------:R-:W-:Y:S01]  /*03e0*/  IADD3 R7, PT, PT, R38, 0x3, RZ ;  /* 0x0000000326077810 */ /* 0x000fe20007ffe0ff */
[----:B------:R-:W-:Y:S03]  /*03f0*/  BSSY.RECONVERGENT B1, `(.L_x_95) ;  /* 0x0000193000017945 */ /* 0x000fe60003800200 */
[----:B------:R-:W-:Y:S02]  /*0400*/  LOP3.LUT R8, R6, 0x7, RZ, 0xc0, !PT ;  /* 0x0000000706087812 */ /* 0x000fe400078ec0ff */
[----:B------:R-:W-:-:S03]  /*0410*/  LOP3.LUT R10, R7, 0x3, RZ, 0xc0, !PT ;  /* 0x00000003070a7812 */ /* 0x000fc600078ec0ff */
[----:B------:R-:W-:Y:S01]  /*0420*/  VIADD R9, R8, 0xffffffff ;  /* 0xffffffff08097836 */ /* 0x000fe20000000000 */
[----:B------:R-:W-:Y:S02]  /*0430*/  IADD3 R8, PT, PT, R38, -0x1, RZ ;  /* 0xffffffff26087810 */ /* 0x000fe40007ffe0ff */
[----:B------:R-:W-:Y:S02]  /*0440*/  ISETP.NE.AND P0, PT, R10, 0x1, PT ;  /* 0x000000010a00780c */ /* 0x000fe40003f05270 */
[----:B------:R-:W-:Y:S02]  /*0450*/  LOP3.LUT R11, R8, 0xfffffff8, RZ, 0xc0, !PT ;  /* 0xfffffff8080b7812 */ /* 0x000fe400078ec0ff */
[----:B------:R-:W-:Y:S01]  /*0460*/  ISETP.GE.U32.AND P1, PT, R9, 0x3, PT ;  /* 0x000000030900780c */ /* 0x000fe20003f26070 */
[----:B------:R-:W-:Y:S01]  /*0470*/  VIADD R9, R38, 0xfffffffe ;  /* 0xfffffffe26097836 */ /* 0x000fe20000000000 */
[----:B------:R-:W-:Y:S01]  /*0480*/  IADD3 R10, PT, PT, R1, 0x60, RZ ;  /* 0x00000060010a7810 */ /* 0x000fe20007ffe0ff */
[----:B------:R-:W-:-:S10]  /*0490*/  IMAD.MOV R11, RZ, RZ, -R11 ;  /* 0x000000ffff0b7224 */ /* 0x000fd400078e0a0b */
.L_x_101:
[----:B0-----:R-:W-:-:S06]  /*04a0*/  IMAD.WIDE R12, R47, 0x10, R4 ;  /* 0x000000102f0c7825 */ /* 0x001fcc00078e0204 */
[----:B------:R-:W2:Y:S01]  /*04b0*/  LD.E.128 R12, desc[UR4][R12.64] ;  /* 0x000000040c0c7980 */ /* 0x000ea2000c101d00 */
[----:B------:R-:W-:Y:S01]  /*04c0*/  ISETP.GE.U32.AND P2, PT, R9, 0x7, PT ;  /* 0x000000070900780c */ /* 0x000fe20003f46070 */
[----:B------:R-:W-:Y:S01]  /*04d0*/  HFMA2 R55, -RZ, RZ, 0, 5.9604644775390625e-08 ;  /* 0x00000001ff377431 */ /* 0x000fe200000001ff */
[----:B--2---:R-:W-:Y:S01]  /*04e0*/  PRMT R53, R15, 0x7632, R53 ;  /* 0x000076320f357816 */ /* 0x004fe20000000035 */
[----:B------:R-:W-:Y:S01]  /*04f0*/  IMAD.U32 R45, R14, 0x10000, RZ ;  /* 0x000100000e2d7824 */ /* 0x000fe200078e00ff */
[----:B------:R-:W-:Y:S01]  /*0500*/  PRMT R52, R13, 0x7632, R52 ;  /* 0x000076320d347816 */ /* 0x000fe20000000034 */
        /* <DEDUP_REMOVED lines=10> */
[----:B------:R-:W-:Y:S01]  /*05b0*/  IMAD.MOV.U32 R55, RZ, RZ, RZ ;  /* 0x000000ffff377224 */ /* 0x000fe200078e00ff */
[----:B------:R-:W-:Y:S01]  /*05c0*/  MOV R56, R10 ;  /* 0x0000000a00387202 */ /* 0x000fe20000000f00 */
[----:B------:R-:W-:-:S07]  /*05d0*/  IMAD.MOV.U32 R57, RZ, RZ, R11 ;  /* 0x000000ffff397224 */ /* 0x000fce00078e000b */
.L_x_97:
[----:B------:R-:W2:Y:S04]  /*05e0*/  LDL.64 R12, [R56+-0x18] ;  /* 0xffffe800380c7983 */ /* 0x000ea80000100a00 */
[----:B------:R-:W3:Y:S04]  /*05f0*/  LDL.128 R20, [R56+-0x10] ;  /* 0xfffff00038147983 */ /* 0x000ee80000100c00 */
[----:B------:R-:W4:Y:S04]  /*0600*/  LDL.128 R28, [R56] ;  /* 0x00000000381c7983 */ /* 0x000f280000100c00 */
[----:B------:R-:W5:Y:S04]  /*0610*/  LDL.128 R36, [R56+0x10] ;  /* 0x0000100038247983 */ /* 0x000f680000100c00 */
[----:B------:R-:W5:Y:S01]  /*0620*/  LDL.64 R40, [R56+0x20] ;  /* 0x0000200038287983 */ /* 0x000f620000100a00 */
[----:B--2---:R-:W-:-:S06]  /*0630*/  IMAD.WIDE R12, R47, 0x10, R12 ;  /* 0x000000102f0c7825 */ /* 0x004fcc00078e020c */
[----:B------:R-:W2:Y:S01]  /*0640*/  LD.E.128 R12, desc[UR4][R12.64] ;  /* 0x000000040c0c7980 */ /* 0x000ea2000c101d00 */
[----:B---3--:R-:W-:-:S04]  /*0650*/  IMAD.WIDE R16, R47, 0x10, R20 ;  /* 0x000000102f107825 */ /* 0x008fc800078e0214 */
[C---:B------:R-:W-:Y:S02]  /*0660*/  IMAD.WIDE R22, R47.reuse, 0x10, R22 ;  /* 0x000000102f167825 */ /* 0x040fe400078e0216 */
[----:B------:R-:W3:Y:S04]  /*0670*/  LD.E.128 R16, desc[UR4][R16.64] ;  /* 0x0000000410107980 */ /* 0x000ee8000c101d00 */
        /* <DEDUP_REMOVED lines=11> */
[----:B------:R-:W-:Y:S01]  /*0730*/  IADD3 R57, PT, PT, R57, 0x8, RZ ;  /* 0x0000000839397810 */ /* 0x000fe20007ffe0ff */
[----:B------:R-:W-:Y:S01]  /*0740*/  VIADD R55, R55, 0x8 ;  /* 0x0000000837377836 */ /* 0x000fe20000000000 */
[----:B------:R-:W-:Y:S02]  /*0750*/  IADD3 R56, PT, PT, R56, 0x40, RZ ;  /* 0x0000004038387810 */ /* 0x000fe40007ffe0ff */
[----:B------:R-:W-:Y:S02]  /*0760*/  ISETP.NE.AND P2, PT, R57, RZ, PT ;  /* 0x000000ff3900720c */ /* 0x000fe40003f45270 */
        /* <DEDUP_REMOVED lines=8> */
[----:B------:R-:W-:Y:S01]  /*07f0*/  IMAD.U32 R63, R15, 0x10000, RZ ;  /* 0x000100000f3f7824 */ /* 0x000fe200078e00ff */
[C---:B------:R-:W-:Y:S01]  /*0800*/  PRMT R13, R12.reuse, 0x7632, R13 ;  /* 0x000076320c0d7816 */ /* 0x040fe2000000000d */
[----:B------:R-:W-:Y:S01]  /*0810*/  IMAD.U32 R12, R12, 0x10000, RZ ;  /* 0x000100000c0c7824 */ /* 0x000fe200078e00ff */
[----:B------:R-:W-:Y:S01]  /*0820*/  SHF.L.U32 R62, R62, 0x10, RZ ;  /* 0x000000103e3e7819 */ /* 0x000fe200000006ff */
[----:B------:R-:W-:Y:S01]  /*0830*/  FADD R49, R64, R49 ;  /* 0x0000003140317221 */ /* 0x000fe20000000000 */
[----:B------:R-:W-:Y:S01]  /*0840*/  SHF.L.U32 R15, R14, 0x10, RZ ;  /* 0x000000100e0f7819 */ /* 0x000fe200000006ff */
[----:B------:R-:W-:Y:S01]  /*0850*/  IMAD.U32 R13, R13, 0x10000, RZ ;  /* 0x000100000d0d7824 */ /* 0x000fe200078e00ff */
[----:B---3--:R-:W-:Y:S01]  /*0860*/  PRMT R14, R18, 0x7632, R14 ;  /* 0x00007632120e7816 */ /* 0x008fe2000000000e */
[----:B------:R-:W-:Y:S01]  /*0870*/  FADD R53, R62, R53 ;  /* 0x000000353e357221 */ /* 0x000fe20000000000 */
[----:B------:R-:W-:Y:S01]  /*0880*/  FADD R12, R12, R51 ;  /* 0x000000330c0c7221 */ /* 0x000fe20000000000 */
[----:B------:R-:W-:Y:S01]  /*0890*/  FADD R50, R13, R50 ;  /* 0x000000320d327221 */ /* 0x000fe20000000000 */
[----:B------:R-:W-:Y:S01]  /*08a0*/  PRMT R13, R19, 0x7632, R13 ;  /* 0x00007632130d7816 */ /* 0x000fe2000000000d */
[----:B------:R-:W-:Y:S01]  /*08b0*/  FADD R52, R15, R52 ;  /* 0x000000340f347221 */ /* 0x000fe20000000000 */
        /* <DEDUP_REMOVED lines=12> */
[----:B------:R-:W-:Y:S01]  /*0980*/  SHF.L.U32 R18, R21, 0x10, RZ ;  /* 0x0000001015127819 */ /* 0x000fe200000006ff */
[----:B------:R-:W-:Y:S02]  /*0990*/  IMAD.U32 R17, R17, 0x10000, RZ ;  /* 0x0001000011117824 */ /* 0x000fe400078e00ff */
[--C-:B------:R-:W-:Y:S01]  /*09a0*/  FADD R54, R54, R13.reuse ;  /* 0x0000000d36367221 */ /* 0x100fe20000000000 */
[----:B------:R-:W-:Y:S01]  /*09b0*/  PRMT R13, R23, 0x7632, R13 ;  /* 0x00007632170d7816 */ /* 0x000fe2000000000d */
[----:B------:R-:W-:Y:S01]  /*09c0*/  FADD R53, R53, R16 ;  /* 0x0000001035357221 */ /* 0x000fe20000000000 */
[----:B------:R-:W-:Y:S01]  /*09d0*/  FADD R49, R49, R18 ;  /* 0x0000001231317221 */ /* 0x000fe20000000000 */
[----:B------:R-:W-:Y:S01]  /*09e0*/  SHF.L.U32 R15, R15, 0x10, RZ ;  /* 0x000000100f0f7819 */ /* 0x000fe200000006ff */
[----:B------:R-:W-:Y:S01]  /*09f0*/  FADD R50, R50, R17 ;  /* 0x0000001132327221 */ /* 0x000fe20000000000 */
[----:B------:R-:W-:Y:S01]  /*0a00*/  SHF.L.U32 R18, R13, 0x10, RZ ;  /* 0x000000100d127819 */ /* 0x000fe200000006ff */
[C---:B------:R-:W-:Y:S01]  /*0a10*/  IMAD.U32 R17, R20.reuse, 0x10000, RZ ;  /* 0x0001000014117824 */ /* 0x040fe200078e00ff */
[----:B------:R-:W-:Y:S01]  /*0a20*/  PRMT R16, R20, 0x7632, R16 ;  /* 0x0000763214107816 */ /* 0x000fe20000000010 */
[--C-:B------:R-:W-:Y:S01]  /*0a30*/  FADD R52, R52, R15.reuse ;  /* 0x0000000f34347221 */ /* 0x100fe20000000000 */
[----:B------:R-:W-:Y:S01]  /*0a40*/  PRMT R14, R22, 0x7632, R14 ;  /* 0x00007632160e7816 */ /* 0x000fe2000000000e */
[--C-:B------:R-:W-:Y:S01]  /*0a50*/  FADD R53, R53, R18.reuse ;  /* 0x0000001235357221 */ /* 0x100fe20000000000 */
[----:B----4-:R-:W-:Y:S01]  /*0a60*/  PRMT R18, R24, 0x7632, R18 ;  /* 0x0000763218127816 */ /* 0x010fe20000000012 */
[----:B------:R-:W-:Y:S01]  /*0a70*/  IMAD.U32 R13, R16, 0x10000, RZ ;  /* 0x00010000100d7824 */ /* 0x000fe200078e00ff */
[----:B------:R-:W-:Y:S01]  /*0a80*/  PRMT R15, R21, 0x7632, R15 ;  /* 0x00007632150f7816 */ /* 0x000fe2000000000f */
[----:B------:R-:W-:-:S02]  /*0a90*/  IMAD.U32 R22, R22, 0x10000, RZ ;  /* 0x0001000016167824 */ /* 0x000fc400078e00ff */
[----:B------:R-:W-:Y:S01]  /*0aa0*/  FADD R12, R12, R17 ;  /* 0x000000110c0c7221 */ /* 0x000fe20000000000 */
[----:B------:R-:W-:Y:S01]  /*0ab0*/  IMAD.U32 R19, R14, 0x10000, RZ ;  /* 0x000100000e137824 */ /* 0x000fe200078e00ff */
[----:B------:R-:W-:Y:S01]  /*0ac0*/  PRMT R14, R27, 0x7632, R14 ;  /* 0x000076321b0e7816 */ /* 0x000fe2000000000e */
[----:B------:R-:W-:Y:S01]  /*0ad0*/  FADD R13, R50, R13 ;  /* 0x0000000d320d7221 */ /* 0x000fe20000000000 */
[----:B------:R-:W-:Y:S01]  /*0ae0*/  PRMT R16, R26, 0x7632, R16 ;  /* 0x000076321a107816 */ /* 0x000fe20000000010 */
[----:B------:R-:W-:Y:S01]  /*0af0*/  IMAD.U32 R18, R18, 0x10000, RZ ;  /* 0x0001000012127824 */ /* 0x000fe200078e00ff */
[----:B------:R-:W-:Y:S01]  /*0b00*/  PRMT R17, R25, 0x7632, R17 ;  /* 0x0000763219117816 */ /* 0x000fe20000000011 */
[----:B------:R-:W-:Y:S01]  /*0b10*/  FADD R45, R45, R22 ;  /* 0x000000162d2d7221 */ /* 0x000fe20000000000 */
[----:B------:R-:W-:Y:S01]  /*0b20*/  SHF.L.U32 R15, R15, 0x10, RZ ;  /* 0x000000100f0f7819 */ /* 0x000fe200000006ff */
[--C-:B------:R-:W-:Y:S01]  /*0b30*/  FADD R13, R13, R18.reuse ;  /* 0x000000120d0d7221 */ /* 0x100fe20000000000 */
[----:B------:R-:W-:Y:S01]  /*0b40*/  SHF.L.U32 R22, R14, 0x10, RZ ;  /* 0x000000100e167819 */ /* 0x000fe200000006ff */
[----:B------:R-:W-:Y:S01]  /*0b50*/  IMAD.U32 R21, R16, 0x10000, RZ ;  /* 0x0001000010157824 */ /* 0x000fe200078e00ff */
[----:B------:R-:W-:Y:S01]  /*0b60*/  SHF.L.U32 R14, R17, 0x10, RZ ;  /* 0x00000010110e7819 */ /* 0x000fe200000006ff */
        /* <DEDUP_REMOVED lines=8> */
[----:B------:R-:W-:-:S02]  /*0bf0*/  IMAD.U32 R18, R18, 0x10000, RZ ;  /* 0x0001000012127824 */ /* 0x000fc400078e00ff */
[----:B------:R-:W-:Y:S01]  /*0c00*/  FADD R21, R54, R21 ;  /* 0x0000001536157221 */ /* 0x000fe20000000000 */
[----:B------:R-:W-:Y:S02]  /*0c10*/  IMAD.U32 R16, R16, 0x10000, RZ ;  /* 0x0001000010107824 */ /* 0x000fe400078e00ff */
[----:B------:R-:W-:Y:S01]  /*0c20*/  FADD R12, R12, R19 ;  /* 0x000000130c0c7221 */ /* 0x000fe20000000000 */
[----:B------:R-:W-:Y:S02]  /*0c30*/  IMAD.U32 R19, R28, 0x10000, RZ ;  /* 0x000100001c137824 */ /* 0x000fe400078e00ff */
[--C-:B------:R-:W-:Y:S01]  /*0c40*/  FADD R14, R14, R17.reuse ;  /* 0x000000110e0e7221 */ /* 0x100fe20000000000 */
[----:B------:R-:W-:Y:S01]  /*0c50*/  FADD R13, R13, R18 ;  /* 0x000000120d0d7221 */ /* 0x000fe20000000000 */
        /* <DEDUP_REMOVED lines=8> */
[----:B------:R-:W-:Y:S01]  /*0ce0*/  IMAD.U32 R26, R26, 0x10000, RZ ;  /* 0x000100001a1a7824 */ /* 0x000fe200078e00ff */
[----:B------:R-:W-:Y:S01]  /*0cf0*/  PRMT R19, R33, 0x7632, R19 ;  /* 0x0000763221137816 */ /* 0x000fe20000000013 */
[----:B------:R-:W-:Y:S01]  /*0d00*/  IMAD.U32 R30, R30, 0x10000, RZ ;  /* 0x000100001e1e7824 */ /* 0x000fe200078e00ff */
[----:B------:R-:W-:Y:S01]  /*0d10*/  SHF.L.U32 R24, R17, 0x10, RZ ;  /* 0x0000001011187819 */ /* 0x000fe200000006ff */
        /* <DEDUP_REMOVED lines=9> */
[----:B------:R-:W-:Y:S01]  /*0db0*/  SHF.L.U32 R27, R27, 0x10, RZ ;  /* 0x000000101b1b7819 */ /* 0x000fe200000006ff */
[----:B------:R-:W-:Y:S01]  /*0dc0*/  IMAD.U32 R23, R32, 0x10000, RZ ;  /* 0x0001000020177824 */ /* 0x000fe200078e00ff */
[----:B------:R-:W-:Y:S01]  /*0dd0*/  SHF.L.U32 R20, R25, 0x10, RZ ;  /* 0x0000001019147819 */ /* 0x000fe200000006ff */
[----:B------:R-:W-:Y:S01]  /*0de0*/  FADD R14, R14, R19 ;  /* 0x000000130e0e7221 */ /* 0x000fe20000000000 */
[----:B------:R-:W-:Y:S01]  /*0df0*/  PRMT R17, R39, 0x7632, R17 ;  /* 0x0000763227117816 */ /* 0x000fe20000000011 */
        /* <DEDUP_REMOVED lines=20> */
[----:B------:R-:W-:-:S02]  /*0f40*/  IMAD.U32 R25, R34, 0x10000, RZ ;  /* 0x0001000022197824 */ /* 0x000fc400078e00ff */
[----:B------:R-:W-:Y:S01]  /*0f50*/  FADD R16, R16, R17 ;  /* 0x0000001110107221 */ /* 0x000fe20000000000 */
[----:B------:R-:W-:Y:S01]  /*0f60*/  FADD R12, R12, R23 ;  /* 0x000000170c0c7221 */ /* 0x000fe20000000000 */
[----:B------:R-:W-:Y:S01]  /*0f70*/  PRMT R17, R43, 0x7632, R17 ;  /* 0x000076322b117816 */ /* 0x000fe20000000011 */
[----:B------:R-:W-:Y:S02]  /*0f80*/  IMAD.U32 R51, R40, 0x10000, RZ ;  /* 0x0001000028337824 */ /* 0x000fe400078e00ff */
[----:B------:R-:W-:Y:S01]  /*0f90*/  FADD R14, R14, R19 ;  /* 0x000000130e0e7221 */ /* 0x000fe20000000000 */
[----:B------:R-:W-:Y:S01]  /*0fa0*/  FADD R13, R13, R18 ;  /* 0x000000120d0d7221 */ /* 0x000fe20000000000 */
[----:B------:R-:W-:Y:S01]  /*0fb0*/  SHF.L.U32 R39, R39, 0x10, RZ ;  /* 0x0000001027277819 */ /* 0x000fe200000006ff */
        /* <DEDUP_REMOVED lines=9> */
[----:B------:R-:W-:Y:S01]  /*1050*/  IMAD.U32 R12, R17, 0x10000, RZ ;  /* 0x00010000110c7824 */ /* 0x000fe200078e00ff */
        /* <DEDUP_REMOVED lines=8> */
[----:B------:R-:W-:-:S02]  /*10e0*/  IMAD.U32 R42, R42, 0x10000, RZ ;  /* 0x000100002a2a7824 */ /* 0x000fc400078e00ff */
[----:B------:R-:W-:Y:S01]  /*10f0*/  FADD R44, R22, R43 ;  /* 0x0000002b162c7221 */ /* 0x000fe20000000000 */
[----:B------:R-:W-:Y:S02]  /*1100*/  IMAD.U32 R19, R19, 0x10000, RZ ;  /* 0x0001000013137824 */ /* 0x000fe400078e00ff */
[----:B------:R-:W-:Y:S01]  /*1110*/  FADD R49, R20, R41 ;  /* 0x0000002914317221 */ /* 0x000fe20000000000 */
[----:B------:R-:W-:Y:S01]  /*1120*/  FADD R45, R25, R42 ;  /* 0x0000002a192d7221 */ /* 0x000fe20000000000 */
[----:B------:R-:W-:Y:S01]  /*1130*/  FADD R53, R15, R12 ;  /* 0x0000000c0f357221 */ /* 0x000fe20000000000 */
[----:B------:R-:W-:Y:S01]  /*1140*/  FADD R54, R16, R17 ;  /* 0x0000001110367221 */ /* 0x000fe20000000000 */
[----:B------:R-:W-:Y:S01]  /*1150*/  FADD R52, R14, R19 ;  /* 0x000000130e347221 */ /* 0x000fe20000000000 */
[----:B------:R-:W-:Y:S01]  /*1160*/  FADD R50, R13, R40 ;  /* 0x000000280d327221 */ /* 0x000fe20000000000 */
[----:B------:R-:W-:Y:S06]  /*1170*/  @P2 BRA `(.L_x_97) ;  /* 0xfffffff400182947 */ /* 0x000fec000383ffff */
[----:B------:R-:W-:-:S07]  /*1180*/  VIADD R55, R55, 0x1 ;  /* 0x0000000137377836 */ /* 0x000fce0000000000 */
.L_x_96:
        /* <DEDUP_REMOVED lines=21> */
[----:B------:R-:W-:Y:S01]  /*12e0*/  IMAD.U32 R28, R13, 0x10000, RZ ;  /* 0x000100000d1c7824 */ /* 0x000fe200078e00ff */
[----:B------:R-:W-:Y:S01]  /*12f0*/  SHF.L.U32 R30, R14, 0x10, RZ ;  /* 0x000000100e1e7819 */ /* 0x000fe200000006ff */
[----:B------:R-:W-:Y:S01]  /*1300*/  IMAD.U32 R32, R29, 0x10000, RZ ;  /* 0x000100001d207824 */ /* 0x000fe200078e00ff */
[----:B------:R-:W-:Y:S01]  /*1310*/  PRMT R14, R13, 0x7632, R14 ;  /* 0x000076320d0e7816 */ /* 0x000fe2000000000e */
[----:B---3--:R-:W-:Y:S01]  /*1320*/  IMAD.U32 R34, R19, 0x10000, RZ ;  /* 0x0001000013227824 */ /* 0x008fe200078e00ff */
[----:B------:R-:W-:Y:S01]  /*1330*/  SHF.L.U32 R29, R15, 0x10, RZ ;  /* 0x000000100f1d7819 */ /* 0x000fe200000006ff */
[----:B------:R-:W-:Y:S01]  /*1340*/  FADD R28, R49, R28 ;  /* 0x0000001c311c7221 */ /* 0x000fe20000000000 */
[----:B------:R-:W-:Y:S01]  /*1350*/  PRMT R13, R12, 0x7632, R13 ;  /* 0x000076320c0d7816 */ /* 0x000fe2000000000d */
[----:B------:R-:W-:Y:S01]  /*1360*/  IMAD.U32 R15, R14, 0x10000, RZ ;  /* 0x000100000e0f7824 */ /* 0x000fe200078e00ff */
[----:B------:R-:W-:Y:S01]  /*1370*/  PRMT R14, R19, 0x7632, R14 ;  /* 0x00007632130e7816 */ /* 0x000fe2000000000e */
[C---:B------:R-:W-:Y:S01]  /*1380*/  IMAD.U32 R35, R17.reuse, 0x10000, RZ ;  /* 0x0001000011237824 */ /* 0x040fe200078e00ff */
        /* <DEDUP_REMOVED lines=8> */
[----:B------:R-:W-:Y:S01]  /*1410*/  PRMT R17, R16, 0x7632, R17 ;  /* 0x0000763210117816 */ /* 0x000fe20000000011 */
        /* <DEDUP_REMOVED lines=8> */
[--C-:B------:R-:W-:Y:S01]  /*14a0*/  FADD R13, R13, R14.reuse ;  /* 0x0000000e0d0d7221 */ /* 0x100fe20000000000 */
[----:B----4-:R-:W-:Y:S01]  /*14b0*/  PRMT R14, R23, 0x7632, R14 ;  /* 0x00007632170e7816 */ /* 0x010fe2000000000e */
        /* <DEDUP_REMOVED lines=8> */
[----:B------:R-:W-:Y:S01]  /*1540*/  IMAD.U32 R18, R18, 0x10000, RZ ;  /* 0x0001000012127824 */ /* 0x000fe200078e00ff */
[----:B------:R-:W-:Y:S01]  /*1550*/  SHF.L.U32 R14, R19, 0x10, RZ ;  /* 0x00000010130e7819 */ /* 0x000fe200000006ff */
[----:B------:R-:W-:Y:S01]  /*1560*/  FADD R30, R45, R30 ;  /* 0x0000001e2d1e7221 */ /* 0x000fe20000000000 */
[----:B------:R-:W-:Y:S01]  /*1570*/  FADD R32, R53, R32 ;  /* 0x0000002035207221 */ /* 0x000fe20000000000 */
[----:B------:R-:W-:Y:S01]  /*1580*/  FADD R31, R31, R34 ;  /* 0x000000221f1f7221 */ /* 0x000fe20000000000 */
[----:B------:R-:W-:-:S02]  /*1590*/  IMAD.U32 R34, R23, 0x10000, RZ ;  /* 0x0001000017227824 */ /* 0x000fc400078e00ff */
[----:B------:R-:W-:Y:S01]  /*15a0*/  FADD R16, R16, R17 ;  /* 0x0000001110107221 */ /* 0x000fe20000000000 */
[----:B------:R-:W-:Y:S02]  /*15b0*/  IMAD.U32 R23, R21, 0x10000, RZ ;  /* 0x0001000015177824 */ /* 0x000fe400078e00ff */
[----:B------:R-:W-:Y:S01]  /*15c0*/  FADD R15, R15, R18 ;  /* 0x000000120f0f7221 */ /* 0x000fe20000000000 */
[--C-:B------:R-:W-:Y:S01]  /*15d0*/  FADD R13, R13, R14.reuse ;  /* 0x0000000e0d0d7221 */ /* 0x100fe20000000000 */
[----:B------:R-:W-:Y:S01]  /*15e0*/  SHF.L.U32 R29, R22, 0x10, RZ ;  /* 0x00000010161d7819 */ /* 0x000fe200000006ff */
[----:B------:R-:W-:Y:S01]  /*15f0*/  FADD R30, R30, R37 ;  /* 0x000000251e1e7221 */ /* 0x000fe20000000000 */
[----:B------:R-:W-:Y:S01]  /*1600*/  SHF.L.U32 R21, R20, 0x10, RZ ;  /* 0x0000001014157819 */ /* 0x000fe200000006ff */
        /* <DEDUP_REMOVED lines=25> */
[----:B------:R-:W-:-:S07]  /*17a0*/  FADD R50, R13, R50 ;  /* 0x000000320d327221 */ /* 0x000fce0000000000 */
.L_x_99:
        /* <DEDUP_REMOVED lines=28> */
[----:B------:R-:W-:Y:S01]  /*1970*/  IMAD.U32 R49, R17, 0x10000, RZ ;  /* 0x0001000011317824 */ /* 0x000fe200078e00ff */
[C---:B------:R-:W-:Y:S01]  /*1980*/  PRMT R19, R18.reuse, 0x7632, R19 ;  /* 0x0000763212137816 */ /* 0x040fe20000000013 */
[----:B------:R-:W-:Y:S01]  /*1990*/  FADD R22, R51, R22 ;  /* 0x0000001633167221 */ /* 0x000fe20000000000 */
[----:B------:R-:W-:Y:S01]  /*19a0*/  SHF.L.U32 R45, R18, 0x10, RZ ;  /* 0x00000010122d7819 */ /* 0x000fe200000006ff */
[----:B------:R-:W-:Y:S01]  /*19b0*/  FADD R21, R54, R21 ;  /* 0x0000001536157221 */ /* 0x000fe20000000000 */
[----:B------:R-:W-:Y:S01]  /*19c0*/  PRMT R18, R17, 0x7632, R18 ;  /* 0x0000763211127816 */ /* 0x000fe20000000012 */
[----:B------:R-:W-:Y:S01]  /*19d0*/  FADD R13, R50, R13 ;  /* 0x0000000d320d7221 */ /* 0x000fe20000000000 */
[C---:B------:R-:W-:Y:S01]  /*19e0*/  PRMT R17, R16.reuse, 0x7632, R17 ;  /* 0x0000763210117816 */ /* 0x040fe20000000011 */
[----:B------:R-:W-:Y:S01]  /*19f0*/  FADD R12, R53, R12 ;  /* 0x0000000c350c7221 */ /* 0x000fe20000000000 */
[----:B------:R-:W-:Y:S01]  /*1a00*/  SHF.L.U32 R51, R16, 0x10, RZ ;  /* 0x0000001010337819 */ /* 0x000fe200000006ff */
[----:B------:R-:W-:Y:S01]  /*1a10*/  FADD R15, R52, R15 ;  /* 0x0000000f340f7221 */ /* 0x000fe20000000000 */
[----:B------:R-:W-:Y:S01]  /*1a20*/  SHF.L.U32 R54, R19, 0x10, RZ ;  /* 0x0000001013367819 */ /* 0x000fe200000006ff */
[----:B------:R-:W-:Y:S01]  /*1a30*/  IMAD.U32 R53, R14, 0x10000, RZ ;  /* 0x000100000e357824 */ /* 0x000fe200078e00ff */
[----:B------:R-:W-:Y:S01]  /*1a40*/  SHF.L.U32 R50, R17, 0x10, RZ ;  /* 0x0000001011327819 */ /* 0x000fe200000006ff */
[----:B------:R-:W-:-:S02]  /*1a50*/  IMAD.U32 R18, R18, 0x10000, RZ ;  /* 0x0001000012127824 */ /* 0x000fc400078e00ff */
        /* <DEDUP_REMOVED lines=8> */
.L_x_100:
        /* <DEDUP_REMOVED lines=25> */
.L_x_98:
[----:B------:R-:W0:Y:S01]  /*1c70*/  LDC.64 R16, c[0x0][0x3d8] ;  /* 0x0000f600ff107b82 */ /* 0x000e220000000a00 */
[----:B------:R-:W1:Y:S01]  /*1c80*/  LDCU UR6, c[0x0][0x3e8] ;  /* 0x00007d00ff0677ac */ /* 0x000e620008000800 */
[----:B------:R-:W-:Y:S02]  /*1c90*/  F2FP.BF16.F32.PACK_AB R15, R53, R44 ;  /* 0x0000002c350f723e */ /* 0x000fe400000010ff */
[----:B------:R-:W-:Y:S02]  /*1ca0*/  F2FP.BF16.F32.PACK_AB R14, R54, R45 ;  /* 0x0000002d360e723e */ /* 0x000fe400000010ff */
[----:B------:R-:W-:Y:S02]  /*1cb0*/  F2FP.BF16.F32.PACK_AB R13, R52, R49 ;  /* 0x00000031340d723e */ /* 0x000fe400000010ff */
[----:B------:R-:W-:Y:S01]  /*1cc0*/  F2FP.BF16.F32.PACK_AB R12, R50, R51 ;  /* 0x00000033320c723e */ /* 0x000fe200000010ff */
[----:B0-----:R-:W-:-:S04]  /*1cd0*/  IMAD.WIDE R16, R47, 0x10, R16 ;  /* 0x000000102f107825 */ /* 0x001fc800078e0210 */
[----:B------:R-:W-:Y:S01]  /*1ce0*/  IMAD.IADD R47, R46, 0x1, R47 ;  /* 0x000000012e2f7824 */ /* 0x000fe200078e022f */
[----:B------:R0:W-:Y:S04]  /*1cf0*/  STG.E.128 desc[UR4][R16.64], R12 ;  /* 0x0000000c10007986 */ /* 0x0001e8000c101d04 */
[----:B-1----:R-:W-:-:S13]  /*1d00*/  ISETP.GE.AND P2, PT, R47, UR6, PT ;  /* 0x000000062f007c0c */ /* 0x002fda000bf46270 */
[----:B------:R-:W-:Y:S05]  /*1d10*/  @!P2 BRA `(.L_x_101) ;  /* 0xffffffe400e0a947 */ /* 0x000fea000383ffff */
[----:B------:R-:W-:Y:S05]  /*1d20*/  BSYNC.RECONVERGENT B1 ;  /* 0x0000000000017941 */ /* 0x000fea0003800200 */
.L_x_95:
[----:B------:R-:W-:Y:S05]  /*1d30*/  BRA `(.L_x_93) ;  /* 0x00000008003c7947 */ /* 0x000fea0003800000 */
.L_x_94:
[----:B------:R-:W0:Y:S01]  /*1d40*/  I2F.U32.RP R10, R46 ;  /* 0x0000002e000a7306 */ /* 0x000e220000209000 */
[C---:B------:R-:W-:Y:S01]  /*1d50*/  IMAD.IADD R0, R46.reuse, 0x1, R47 ;  /* 0x000000012e007824 */ /* 0x040fe200078e022f */
[----:B------:R-:W-:Y:S01]  /*1d60*/  IADD3 R11, PT, PT, RZ, -R46, RZ ;  /* 0x8000002eff0b7210 */ /* 0x000fe20007ffe0ff */
[----:B------:R-:W-:Y:S01]  /*1d70*/  BSSY.RECONVERGENT B1, `(.L_x_102) ;  /* 0x0000037000017945 */ /* 0x000fe20003800200 */
[----:B------:R-:W-:Y:S02]  /*1d80*/  ISETP.NE.U32.AND P2, PT, R46, RZ, PT ;  /* 0x000000ff2e00720c */ /* 0x000fe40003f45070 */
[C---:B------:R-:W-:Y:S02]  /*1d90*/  ISETP.GE.AND P0, PT, R0.reuse, UR7, PT ;  /* 0x0000000700007c0c */ /* 0x040fe4000bf06270 */
[----:B------:R-:W-:Y:S02]  /*1da0*/  VIMNMX R9, PT, PT, R0, UR7, !PT ;  /* 0x0000000700097c48 */ /* 0x000fe4000ffe0100 */
[----:B------:R-:W-:-:S04]  /*1db0*/  SEL R8, RZ, 0x1, P0 ;  /* 0x00000001ff087807 */ /* 0x000fc80000000000 */
        /* <DEDUP_REMOVED lines=12> */
[----:B------:R-:W-:Y:S01]  /*1e80*/  @P0 IMAD.IADD R9, R9, 0x1, -R46 ;  /* 0x0000000109090824 */ /* 0x000fe200078e0a2e */
[----:B------:R-:W-:-:S04]  /*1e90*/  @P0 IADD3 R11, PT, PT, R11, 0x1, RZ ;  /* 0x000000010b0b0810 */ /* 0x000fc80007ffe0ff */
[----:B------:R-:W-:-:S13]  /*1ea0*/  ISETP.GE.U32.AND P1, PT, R9, R46, PT ;  /* 0x0000002e0900720c */ /* 0x000fda0003f26070 */
[----:B------:R-:W-:Y:S02]  /*1eb0*/  @P1 IADD3 R11, PT, PT, R11, 0x1, RZ ;  /* 0x000000010b0b1810 */ /* 0x000fe40007ffe0ff */
[----:B------:R-:W-:-:S05]  /*1ec0*/  @!P2 LOP3.LUT R11, RZ, R46, RZ, 0x33, !PT ;  /* 0x0000002eff0ba212 */ /* 0x000fca00078e33ff */
[----:B------:R-:W-:-:S05]  /*1ed0*/  IMAD.IADD R0, R8, 0x1, R11 ;  /* 0x0000000108007824 */ /* 0x000fca00078e020b */
        /* <DEDUP_REMOVED lines=8> */
.L_x_104:
[----:B-1----:R-:W-:-:S06]  /*1f60*/  IMAD.WIDE R8, R47, 0x10, R4 ;  /* 0x000000102f087825 */ /* 0x002fcc00078e0204 */
[----:B------:R-:W2:Y:S01]  /*1f70*/  LD.E.128 R8, desc[UR4][R8.64] ;  /* 0x0000000408087980 */ /* 0x000ea2000c101d00 */
[----:B------:R-:W-:-:S04]  /*1f80*/  IADD3 R16, PT, PT, R16, 0x1, RZ ;  /* 0x0000000110107810 */ /* 0x000fc80007ffe0ff */
[----:B------:R-:W-:Y:S02]  /*1f90*/  ISETP.NE.AND P0, PT, R16, R23, PT ;  /* 0x000000171000720c */ /* 0x000fe40003f05270 */
[C---:B--2---:R-:W-:Y:S01]  /*1fa0*/  PRMT R0, R11.reuse, 0x7632, R0 ;  /* 0x000076320b007816 */ /* 0x044fe20000000000 */
[----:B------:R-:W-:Y:S01]  /*1fb0*/  IMAD.U32 R20, R11, 0x10000, RZ ;  /* 0x000100000b147824 */ /* 0x000fe200078e00ff */
[----:B------:R-:W-:Y:S01]  /*1fc0*/  PRMT R11, R10, 0x7632, R11 ;  /* 0x000076320a0b7816 */ /* 0x000fe2000000000b */
[----:B------:R-:W-:Y:S01]  /*1fd0*/  IMAD.U32 R13, R8, 0x10000, RZ ;  /* 0x00010000080d7824 */ /* 0x000fe200078e00ff */
[----:B------:R-:W-:Y:S02]  /*1fe0*/  SHF.L.U32 R18, R10, 0x10, RZ ;  /* 0x000000100a127819 */ /* 0x000fe400000006ff */
[----:B------:R-:W-:Y:S02]  /*1ff0*/  PRMT R10, R9, 0x7632, R10 ;  /* 0x00007632090a7816 */ /* 0x000fe4000000000a */
[----:B------:R-:W-:-:S02]  /*2000*/  PRMT R12, R8, 0x7632, R12 ;  /* 0x00007632080c7816 */ /* 0x000fc4000000000c */
[----:B------:R-:W-:Y:S01]  /*2010*/  SHF.L.U32 R21, R0, 0x10, RZ ;  /* 0x0000001000157819 */ /* 0x000fe200000006ff */
[----:B------:R-:W-:Y:S01]  /*2020*/  IMAD.U32 R0, R10, 0x10000, RZ ;  /* 0x000100000a007824 */ /* 0x000fe200078e00ff */
[----:B------:R-:W-:Y:S02]  /*2030*/  SHF.L.U32 R8, R12, 0x10, RZ ;  /* 0x000000100c087819 */ /* 0x000fe400000006ff */
[----:B------:R-:W-:Y:S02]  /*2040*/  SHF.L.U32 R17, R9, 0x10, RZ ;  /* 0x0000001009117819 */ /* 0x000fe400000006ff */
[----:B------:R-:W-:Y:S02]  /*2050*/  SHF.L.U32 R19, R11, 0x10, RZ ;  /* 0x000000100b137819 */ /* 0x000fe400000006ff */
[----:B------:R-:W-:Y:S01]  /*2060*/  F2FP.BF16.F32.PACK_AB R8, R8, R13 ;  /* 0x0000000d0808723e */ /* 0x000fe200000010ff */
[----:B0-----:R-:W-:Y:S01]  /*2070*/  IMAD.WIDE R12, R47, 0x10, R14 ;  /* 0x000000102f0c7825 */ /* 0x001fe200078e020e */
[----:B------:R-:W-:-:S02]  /*2080*/  F2FP.BF16.F32.PACK_AB R11, R21, R20 ;  /* 0x00000014150b723e */ /* 0x000fc400000010ff */
[----:B------:R-:W-:Y:S01]  /*2090*/  F2FP.BF16.F32.PACK_AB R10, R19, R18 ;  /* 0x00000012130a723e */ /* 0x000fe200000010ff */
[----:B------:R-:W-:Y:S01]  /*20a0*/  IMAD.IADD R47, R46, 0x1, R47 ;  /* 0x000000012e2f7824 */ /* 0x000fe200078e022f */
[----:B------:R-:W-:-:S05]  /*20b0*/  F2FP.BF16.F32.PACK_AB R9, R0, R17 ;  /* 0x000000110009723e */ /* 0x000fca00000010ff */
[----:B------:R1:W-:Y:S01]  /*20c0*/  STG.E.128 desc[UR4][R12.64], R8 ;  /* 0x000000080c007986 */ /* 0x0003e2000c101d04 */
[----:B------:R-:W-:Y:S05]  /*20d0*/  @P0 BRA `(.L_x_104) ;  /* 0xfffffffc00a00947 */ /* 0x000fea000383ffff */
.L_x_103:
[----:B------:R-:W-:Y:S05]  /*20e0*/  BSYNC.RECONVERGENT B1 ;  /* 0x0000000000017941 */ /* 0x000fea0003800200 */
.L_x_102:
[----:B------:R-:W-:Y:S05]  /*20f0*/  @!P1 BRA `(.L_x_93) ;  /* 0x00000004004c9947 */ /* 0x000fea0003800000 */
.L_x_105:
[----:B------:R-:W-:-:S05]  /*2100*/  IMAD.WIDE R16, R47, 0x10, R4 ;  /* 0x000000102f107825 */ /* 0x000fca00078e0204 */
[----:B01----:R0:W2:Y:S02]  /*2110*/  LD.E.128 R8, desc[UR4][R16.64] ;  /* 0x0000000410087980 */ /* 0x0030a4000c101d00 */
[----:B0-----:R-:W-:Y:S01]  /*2120*/  IMAD.WIDE R16, R46, 0x10, R16 ;  /* 0x000000102e107825 */ /* 0x001fe200078e0210 */
[----:B--2---:R-:W-:-:S03]  /*2130*/  PRMT R0, R11, 0x7632, R0 ;  /* 0x000076320b007816 */ /* 0x004fc60000000000 */
[----:B------:R-:W-:Y:S01]  /*2140*/  IMAD.U32 R12, R9, 0x10000, RZ ;  /* 0x00010000090c7824 */ /* 0x000fe200078e00ff */
[----:B------:R-:W-:Y:S02]  /*2150*/  SHF.L.U32 R18, R11, 0x10, RZ ;  /* 0x000000100b127819 */ /* 0x000fe400000006ff */
[C---:B------:R-:W-:Y:S02]  /*2160*/  PRMT R11, R10.reuse, 0x7632, R11 ;  /* 0x000076320a0b7816 */ /* 0x040fe4000000000b */
[----:B------:R-:W-:Y:S02]  /*2170*/  SHF.L.U32 R14, R10, 0x10, RZ ;  /* 0x000000100a0e7819 */ /* 0x000fe400000006ff */
[----:B------:R-:W-:Y:S01]  /*2180*/  PRMT R10, R9, 0x7632, R10 ;  /* 0x00007632090a7816 */ /* 0x000fe2000000000a */
[----:B------:R-:W-:Y:S01]  /*2190*/  IMAD.U32 R19, R11, 0x10000, RZ ;  /* 0x000100000b137824 */ /* 0x000fe200078e00ff */
[----:B------:R-:W-:Y:S02]  /*21a0*/  PRMT R9, R8, 0x7632, R9 ;  /* 0x0000763208097816 */ /* 0x000fe40000000009 */
[----:B------:R-:W-:-:S02]  /*21b0*/  SHF.L.U32 R21, R0, 0x10, RZ ;  /* 0x0000001000157819 */ /* 0x000fc400000006ff */
[----:B------:R-:W-:Y:S02]  /*21c0*/  SHF.L.U32 R8, R8, 0x10, RZ ;  /* 0x0000001008087819 */ /* 0x000fe400000006ff */
[----:B------:R-:W-:Y:S02]  /*21d0*/  SHF.L.U32 R15, R10, 0x10, RZ ;  /* 0x000000100a0f7819 */ /* 0x000fe400000006ff */
[----:B------:R-:W-:Y:S02]  /*21e0*/  SHF.L.U32 R13, R9, 0x10, RZ ;  /* 0x00000010090d7819 */ /* 0x000fe400000006ff */
[----:B------:R-:W-:Y:S02]  /*21f0*/  F2FP.BF16.F32.PACK_AB R11, R21, R18 ;  /* 0x00000012150b723e */ /* 0x000fe400000010ff */
[----:B------:R-:W-:Y:S01]  /*2200*/  F2FP.BF16.F32.PACK_AB R10, R19, R14 ;  /* 0x0000000e130a723e */ /* 0x000fe200000010ff */
[----:B------:R-:W-:Y:S01]  /*2210*/  IMAD.WIDE R18, R47, 0x10, R6 ;  /* 0x000000102f127825 */ /* 0x000fe200078e0206 */
[----:B------:R-:W-:-:S02]  /*2220*/  F2FP.BF16.F32.PACK_AB R9, R15, R12 ;  /* 0x0000000c0f09723e */ /* 0x000fc400000010ff */
[----:B------:R-:W-:-:S05]  /*2230*/  F2FP.BF16.F32.PACK_AB R8, R13, R8 ;  /* 0x000000080d08723e */ /* 0x000fca00000010ff */
[----:B------:R0:W-:Y:S04]  /*2240*/  STG.E.128 desc[UR4][R18.64], R8 ;  /* 0x0000000812007986 */ /* 0x0001e8000c101d04 */
[----:B------:R1:W2:Y:S02]  /*2250*/  LD.E.128 R12, desc[UR4][R16.64] ;  /* 0x00000004100c7980 */ /* 0x0002a4000c101d00 */
[----:B-1----:R-:W-:-:S04]  /*2260*/  IMAD.WIDE R16, R46, 0x10, R16 ;  /* 0x000000102e107825 */ /* 0x002fc800078e0210 */
[----:B0-----:R-:W-:Y:S01]  /*2270*/  IMAD.WIDE R18, R46, 0x10, R18 ;  /* 0x000000102e127825 */ /* 0x001fe200078e0212 */
[----:B--2---:R-:W-:-:S03]  /*2280*/  PRMT R0, R15, 0x7632, R0 ;  /* 0x000076320f007816 */ /* 0x004fc60000000000 */
[----:B------:R-:W-:Y:S01]  /*2290*/  IMAD.U32 R22, R15, 0x10000, RZ ;  /* 0x000100000f167824 */ /* 0x000fe200078e00ff */
[C---:B------:R-:W-:Y:S02]  /*22a0*/  PRMT R15, R14.reuse, 0x7632, R15 ;  /* 0x000076320e0f7816 */ /* 0x040fe4000000000f */
[----:B------:R-:W-:Y:S02]  /*22b0*/  SHF.L.U32 R21, R14, 0x10, RZ ;  /* 0x000000100e157819 */ /* 0x000fe400000006ff */
[C---:B------:R-:W-:Y:S02]  /*22c0*/  PRMT R14, R13.reuse, 0x7632, R14 ;  /* 0x000076320d0e7816 */ /* 0x040fe4000000000e */
[----:B------:R-:W-:Y:S02]  /*22d0*/  SHF.L.U32 R20, R13, 0x10, RZ ;  /* 0x000000100d147819 */ /* 0x000fe400000006ff */
[C---:B------:R-:W-:Y:S01]  /*22e0*/  PRMT R13, R12.reuse, 0x7632, R13 ;  /* 0x000076320c0d7816 */ /* 0x040fe2000000000d */
[----:B------:R-:W-:Y:S01]  /*22f0*/  IMAD.U32 R12, R12, 0x10000, RZ ;  /* 0x000100000c0c7824 */ /* 0x000fe200078e00ff */
[----:B------:R-:W-:Y:S01]  /*2300*/  SHF.L.U32 R23, R0, 0x10, RZ ;  /* 0x0000001000177819 */ /* 0x000fe200000006ff */
[----:B------:R-:W-:Y:S01]  /*2310*/  IMAD.U32 R9, R14, 0x10000, RZ ;  /* 0x000100000e097824 */ /* 0x000fe200078e00ff */
[----:B------:R-:W-:-:S02]  /*2320*/  SHF.L.U32 R10, R15, 0x10, RZ ;  /* 0x000000100f0a7819 */ /* 0x000fc400000006ff */
[----:B------:R-:W-:Y:S02]  /*2330*/  SHF.L.U32 R13, R13, 0x10, RZ ;  /* 0x000000100d0d7819 */ /* 0x000fe400000006ff */
[----:B------:R-:W-:Y:S02]  /*2340*/  F2FP.BF16.F32.PACK_AB R11, R23, R22 ;  /* 0x00000016170b723e */ /* 0x000fe400000010ff */
[----:B------:R-:W-:Y:S02]  /*2350*/  F2FP.BF16.F32.PACK_AB R10, R10, R21 ;  /* 0x000000150a0a723e */ /* 0x000fe400000010ff */
[----:B------:R-:W-:Y:S02]  /*2360*/  F2FP.BF16.F32.PACK_AB R9, R9, R20 ;  /* 0x000000140909723e */ /* 0x000fe400000010ff */
[----:B------:R-:W-:-:S05]  /*2370*/  F2FP.BF16.F32.PACK_AB R8, R13, R12 ;  /* 0x0000000c0d08723e */ /* 0x000fca00000010ff */
[----:B------:R0:W-:Y:S04]  /*2380*/  STG.E.128 desc[UR4][R18.64], R8 ;  /* 0x0000000812007986 */ /* 0x0001e8000c101d04 */
[----:B------:R-:W2:Y:S01]  /*2390*/  LD.E.128 R12, desc[UR4][R16.64] ;  /* 0x00000004100c7980 */ /* 0x000ea2000c101d00 */
[----:B0-----:R-:W-:Y:S01]  /*23a0*/  IMAD.WIDE R18, R46, 0x10, R18 ;  /* 0x000000102e127825 */ /* 0x001fe200078e0212 */
[----:B--2---:R-:W-:-:S03]  /*23b0*/  PRMT R0, R15, 0x7632, R0 ;  /* 0x000076320f007816 */ /* 0x004fc60000000000 */
[C---:B------:R-:W-:Y:S01]  /*23c0*/  IMAD.U32 R21, R14.reuse, 0x10000, RZ ;  /* 0x000100000e157824 */ /* 0x040fe200078e00ff */
[----:B------:R-:W-:Y:S02]  /*23d0*/  SHF.L.U32 R22, R15, 0x10, RZ ;  /* 0x000000100f167819 */ /* 0x000fe400000006ff */
[----:B------:R-:W-:Y:S01]  /*23e0*/  PRMT R15, R14, 0x7632, R15 ;  /* 0x000076320e0f7816 */ /* 0x000fe2000000000f */
[----:B------:R-:W-:Y:S01]  /*23f0*/  IMAD.U32 R23, R0, 0x10000, RZ ;  /* 0x0001000000177824 */ /* 0x000fe200078e00ff */
[C---:B------:R-:W-:Y:S02]  /*2400*/  PRMT R14, R13.reuse, 0x7632, R14 ;  /* 0x000076320d0e7816 */ /* 0x040fe4000000000e */
[----:B------:R-:W-:Y:S02]  /*2410*/  SHF.L.U32 R20, R13, 0x10, RZ ;  /* 0x000000100d147819 */ /* 0x000fe400000006ff */
[C---:B------:R-:W-:Y:S02]  /*2420*/  PRMT R13, R12.reuse, 0x7632, R13 ;  /* 0x000076320c0d7816 */ /* 0x040fe4000000000d */
[----:B------:R-:W-:-:S02]  /*2430*/  SHF.L.U32 R12, R12, 0x10, RZ ;  /* 0x000000100c0c7819 */ /* 0x000fc400000006ff */
[----:B------:R-:W-:Y:S01]  /*2440*/  SHF.L.U32 R10, R15, 0x10, RZ ;  /* 0x000000100f0a7819 */ /* 0x000fe200000006ff */
[----:B------:R-:W-:Y:S01]  /*2450*/  IMAD.U32 R13, R13, 0x10000, RZ ;  /* 0x000100000d0d7824 */ /* 0x000fe200078e00ff */
[----:B------:R-:W-:Y:S02]  /*2460*/  SHF.L.U32 R9, R14, 0x10, RZ ;  /* 0x000000100e097819 */ /* 0x000fe400000006ff */
[----:B------:R-:W-:Y:S02]  /*2470*/  F2FP.BF16.F32.PACK_AB R11, R23, R22 ;  /* 0x00000016170b723e */ /* 0x000fe400000010ff */
[----:B------:R-:W-:Y:S01]  /*2480*/  F2FP.BF16.F32.PACK_AB R8, R13, R12 ;  /* 0x0000000c0d08723e */ /* 0x000fe200000010ff */
[----:B------:R-:W-:Y:S01]  /*2490*/  IMAD.WIDE R12, R46, 0x10, R16 ;  /* 0x000000102e0c7825 */ /* 0x000fe200078e0210 */
[----:B------:R-:W-:Y:S02]  /*24a0*/  F2FP.BF16.F32.PACK_AB R10, R10, R21 ;  /* 0x000000150a0a723e */ /* 0x000fe400000010ff */
[----:B------:R-:W-:-:S05]  /*24b0*/  F2FP.BF16.F32.PACK_AB R9, R9, R20 ;  /* 0x000000140909723e */ /* 0x000fca00000010ff */
[----:B------:R0:W-:Y:S04]  /*24c0*/  STG.E.128 desc[UR4][R18.64], R8 ;  /* 0x0000000812007986 */ /* 0x0001e8000c101d04 */
[----:B------:R-:W2:Y:S01]  /*24d0*/  LD.E.128 R12, desc[UR4][R12.64] ;  /* 0x000000040c0c7980 */ /* 0x000ea2000c101d00 */
[----:B------:R-:W-:-:S05]  /*24e0*/  IMAD R47, R46, 0x4, R47 ;  /* 0x000000042e2f7824 */ /* 0x000fca00078e022f */
[----:B------:R-:W-:Y:S01]  /*24f0*/  ISETP.GE.AND P0, PT, R47, UR7, PT ;  /* 0x000000072f007c0c */ /* 0x000fe2000bf06270 */
        /* <DEDUP_REMOVED lines=8> */
[C---:B------:R-:W-:Y:S02]  /*2580*/  PRMT R16, R12.reuse, 0x7632, R16 ;  /* 0x000076320c107816 */ /* 0x040fe40000000010 */
[----:B------:R-:W-:-:S02]  /*2590*/  SHF.L.U32 R17, R12, 0x10, RZ ;  /* 0x000000100c117819 */ /* 0x000fc400000006ff */
[----:B------:R-:W-:Y:S02]  /*25a0*/  SHF.L.U32 R23, R0, 0x10, RZ ;  /* 0x0000001000177819 */ /* 0x000fe400000006ff */
[----:B------:R-:W-:Y:S02]  /*25b0*/  SHF.L.U32 R9, R14, 0x10, RZ ;  /* 0x000000100e097819 */ /* 0x000fe400000006ff */
[----:B------:R-:W-:Y:S02]  /*25c0*/  SHF.L.U32 R8, R16, 0x10, RZ ;  /* 0x0000001010087819 */ /* 0x000fe400000006ff */
[----:B------:R-:W-:Y:S02]  /*25d0*/  F2FP.BF16.F32.PACK_AB R11, R23, R22 ;  /* 0x00000016170b723e */ /* 0x000fe400000010ff */
[----:B------:R-:W-:Y:S02]  /*25e0*/  F2FP.BF16.F32.PACK_AB R10, R10, R21 ;  /* 0x000000150a0a723e */ /* 0x000fe400000010ff */
[----:B------:R-:W-:-:S02]  /*25f0*/  F2FP.BF16.F32.PACK_AB R9, R9, R20 ;  /* 0x000000140909723e */ /* 0x000fc400000010ff */
[----:B------:R-:W-:-:S05]  /*2600*/  F2FP.BF16.F32.PACK_AB R8, R8, R17 ;  /* 0x000000110808723e */ /* 0x000fca00000010ff */
[----:B------:R0:W-:Y:S01]  /*2610*/  STG.E.128 desc[UR4][R18.64], R8 ;  /* 0x0000000812007986 */ /* 0x0001e2000c101d04 */
[----:B------:R-:W-:Y:S05]  /*2620*/  @!P0 BRA `(.L_x_105) ;  /* 0xfffffff800b48947 */ /* 0x000fea000383ffff */
.L_x_93:
[----:B------:R-:W-:Y:S05]  /*2630*/  BSYNC.RECONVERGENT B0 ;  /* 0x0000000000007941 */ /* 0x000fea0003800200 */
.L_x_92:
[----:B------:R-:W-:Y:S06]  /*2640*/  BAR.SYNC.DEFER_BLOCKING 0x0 ;  /* 0x0000000000007b1d */ /* 0x000fec0000010000 */
[----:B------:R-:W2:Y:S01]  /*2650*/  LDCU UR6, c[0x0][0x3e4] ;  /* 0x00007c80ff0677ac */ /* 0x000ea20008000800 */
[----:B------:R-:W3:Y:S01]  /*2660*/  LDG.E R0, desc[UR4][R58.64+0x900] ;  /* 0x000900043a007981 */ /* 0x000ee2000c1e1900 */
[C---:B--2---:R-:W-:Y:S01]  /*2670*/  ISETP.GE.U32.AND P0, PT, R3.reuse, UR6, PT ;  /* 0x0000000603007c0c */ /* 0x044fe2000bf06070 */
[----:B------:R-:W-:Y:S01]  /*2680*/  BSSY B0, `(.L_x_106) ;  /* 0x000000f000007945 */ /* 0x000fe20003800000 */
[----:B------:R-:W-:-:S02]  /*2690*/  ISETP.NE.AND P1, PT, R3, RZ, PT ;  /* 0x000000ff0300720c */ /* 0x000fc40003f25270 */
[----:B---3--:R-:W-:-:S09]  /*26a0*/  IADD3 R7, PT, PT, R0, 0x1, RZ ;  /* 0x0000000100077810 */ /* 0x008fd20007ffe0ff */
[----:B------:R-:W-:Y:S05]  /*26b0*/  @P0 BRA `(.L_x_107) ;  /* 0x00000000002c0947 */ /* 0x000fea0003800000 */
[C---:B------:R-:W-:Y:S01]  /*26c0*/  LEA R0, R3.reuse, R48, 0x3 ;  /* 0x0000003003007211 */ /* 0x040fe200078e18ff */
[----:B01----:R-:W0:Y:S04]  /*26d0*/  LDC R9, c[0x0][0x3e0] ;  /* 0x0000f800ff097b82 */ /* 0x003e280000000800 */
[----:B------:R-:W2:Y:S01]  /*26e0*/  LDL.64 R4, [R0] ;  /* 0x0000000000047983 */ /* 0x000ea20000100a00 */
[----:B------:R-:W-:-:S04]  /*26f0*/  IMAD.WIDE.U32 R60, R3, 0x4, R60 ;  /* 0x00000004033c7825 */ /* 0x000fc800078e003c */
[----:B--2---:R-:W-:-:S04]  /*2700*/  IMAD.WIDE.U32 R4, R2, 0x20, R4 ;  /* 0x0000002002047825 */ /* 0x004fc800078e0004 */
[----:B0-----:R-:W-:-:S05]  /*2710*/  IMAD.WIDE R4, R9, 0x4, R4 ;  /* 0x0000000409047825 */ /* 0x001fca00078e0204 */
[----:B------:R0:W-:Y:S02]  /*2720*/  STG.E.STRONG.SYS desc[UR4][R4.64+0x480], R7 ;  /* 0x0004800704007986 */ /* 0x0001e4000c115904 */
.L_x_108:
[----:B------:R-:W2:Y:S01]  /*2730*/  LDG.E.STRONG.SYS R0, desc[UR4][R60.64+0x480] ;  /* 0x000480043c007981 */ /* 0x000ea2000c1f5900 */
[----:B------:R-:W-:Y:S05]  /*2740*/  YIELD ;  /* 0x0000000000007946 */ /* 0x000fea0003800000 */
[----:B--2---:R-:W-:-:S13]  /*2750*/  ISETP.NE.AND P0, PT, R0, R7, PT ;  /* 0x000000070000720c */ /* 0x004fda0003f05270 */
[----:B------:R-:W-:Y:S05]  /*2760*/  @P0 BRA `(.L_x_108) ;  /* 0xfffffffc00f00947 */ /* 0x000fea000383ffff */
.L_x_107:
[----:B------:R-:W-:Y:S05]  /*2770*/  BSYNC B0 ;  /* 0x0000000000007941 */ /* 0x000fea0003800000 */
.L_x_106:
[----:B------:R-:W-:Y:S05]  /*2780*/  @P1 EXIT ;  /* 0x000000000000194d */ /* 0x000fea0003800000 */
[----:B------:R-:W-:Y:S01]  /*2790*/  STG.E desc[UR4][R58.64+0x900], R7 ;  /* 0x000900073a007986 */ /* 0x000fe2000c101904 */
[----:B------:R-:W-:Y:S05]  /*27a0*/  EXIT ;  /* 0x000000000000794d */ /* 0x000fea0003800000 */
.L_x_109:
        /* <DEDUP_REMOVED lines=13> */
.L_x_114:


//--------------------- .nv.shared.reserved.0     --------------------------
	.section	.nv.shared.reserved.0,"aw",@nobits
	.weak		__nv_reservedSMEM_offset_0_alias
	.size		__nv_reservedSMEM_offset_0_alias, 0, 64
	.other		__nv_reservedSMEM_offset_0_alias,@"STO_CUDA_RESERVED_SHARED STV_DEFAULT"
__nv_reservedSMEM_offset_0_alias:
	.zero		0
	.zero		64


//--------------------- .nv.constant0.custom_allreduce_barrier --------------------------
	.section	.nv.constant0.custom_allreduce_barrier,"a",@progbits
	.sectionflags	@""
	.align	4
.nv.constant0.custom_allreduce_barrier:
	.zero		976


//--------------------- .nv.constant0.custom_allreduce_2stage_f32 --------------------------
	.section	.nv.constant0.custom_allreduce_2stage_f32,"a",@progbits
	.sectionflags	@""
	.align	4
.nv.constant0.custom_allreduce_2stage_f32:
	.zero		1004


//--------------------- .nv.constant0.custom_allreduce_1stage_f32 --------------------------
	.section	.nv.constant0.custom_allreduce_1stage_f32,"a",@progbits
	.sectionflags	@""
	.align	4
.nv.constant0.custom_allreduce_1stage_f32:
	.zero		1004


//--------------------- .nv.constant0.custom_allreduce_2stage_bf16 --------------------------
	.section	.nv.constant0.custom_allreduce_2stage_bf16,"a",@progbits
	.sectionflags	@""
	.align	4
.nv.constant0.custom_allreduce_2stage_bf16:
	.zero		1004


//--------------------- .nv.constant0.custom_allreduce_1stage_bf16 --------------------------
	.section	.nv.constant0.custom_allreduce_1stage_bf16,"a",@progbits
	.sectionflags	@""
	.align	4
.nv.constant0.custom_allreduce_1stage_bf16:
	.zero		1004


//--------------------- SYMBOLS --------------------------

	.type		.nv.reservedSmem.offset0,@object
	.size		.nv.reservedSmem.offset0,0x4
